//
// Generated by NVIDIA NVVM Compiler
//
// Compiler Build ID: CL-36424714
// Cuda compilation tools, release 13.0, V13.0.88
// Based on NVVM 20.0.0
//

.version 9.0
.target sm_100
.address_size 64

	// .globl	_Z27ElmentLocal_MtxA_Dot_VectorP7FEMElemP7FEMNodePiPf
.extern .func  (.param .b32 func_retval0) vprintf
(
	.param .b64 vprintf_param_0,
	.param .b64 vprintf_param_1
)
;
// _ZZ9reductionPfS_PiE5sdata has been demoted
// _ZZ12reduction_2XPfS_S_S_PiE6sdata1 has been demoted
// _ZZ12reduction_2XPfS_S_S_PiE6sdata2 has been demoted
.global .align 1 .b8 $str[20] = {77, 97, 116, 114, 105, 120, 32, 105, 115, 32, 110, 111, 116, 32, 103, 111, 111, 100, 10};

.visible .entry _Z27ElmentLocal_MtxA_Dot_VectorP7FEMElemP7FEMNodePiPf(
	.param .u64 .ptr .align 1 _Z27ElmentLocal_MtxA_Dot_VectorP7FEMElemP7FEMNodePiPf_param_0,
	.param .u64 .ptr .align 1 _Z27ElmentLocal_MtxA_Dot_VectorP7FEMElemP7FEMNodePiPf_param_1,
	.param .u64 .ptr .align 1 _Z27ElmentLocal_MtxA_Dot_VectorP7FEMElemP7FEMNodePiPf_param_2,
	.param .u64 .ptr .align 1 _Z27ElmentLocal_MtxA_Dot_VectorP7FEMElemP7FEMNodePiPf_param_3
)
{
	.reg .pred 	%p<2>;
	.reg .b32 	%r<9>;
	.reg .b32 	%f<41>;
	.reg .b64 	%rd<15>;

	ld.param.u64 	%rd1, [_Z27ElmentLocal_MtxA_Dot_VectorP7FEMElemP7FEMNodePiPf_param_0];
	ld.param.u64 	%rd3, [_Z27ElmentLocal_MtxA_Dot_VectorP7FEMElemP7FEMNodePiPf_param_2];
	ld.param.u64 	%rd2, [_Z27ElmentLocal_MtxA_Dot_VectorP7FEMElemP7FEMNodePiPf_param_3];
	cvta.to.global.u64 	%rd4, %rd3;
	mov.u32 	%r2, %tid.x;
	mov.u32 	%r3, %ctaid.x;
	mov.u32 	%r4, %ntid.x;
	mad.lo.s32 	%r1, %r3, %r4, %r2;
	ld.global.u32 	%r5, [%rd4];
	setp.ge.s32 	%p1, %r1, %r5;
	@%p1 bra 	$L__BB0_2;
	cvta.to.global.u64 	%rd5, %rd1;
	cvta.to.global.u64 	%rd6, %rd2;
	mul.wide.s32 	%rd7, %r1, 152;
	add.s64 	%rd8, %rd5, %rd7;
	ld.global.u32 	%r6, [%rd8];
	mul.wide.s32 	%rd9, %r6, 4;
	add.s64 	%rd10, %rd6, %rd9;
	ld.global.f32 	%f1, [%rd10];
	ld.global.u32 	%r7, [%rd8+4];
	mul.wide.s32 	%rd11, %r7, 4;
	add.s64 	%rd12, %rd6, %rd11;
	ld.global.f32 	%f2, [%rd12];
	ld.global.u32 	%r8, [%rd8+8];
	mul.wide.s32 	%rd13, %r8, 4;
	add.s64 	%rd14, %rd6, %rd13;
	ld.global.f32 	%f3, [%rd14];
	ld.global.f32 	%f4, [%rd8+16];
	ld.global.f32 	%f5, [%rd8+20];
	ld.global.f32 	%f6, [%rd8+56];
	fma.rn.f32 	%f7, %f4, %f5, %f6;
	fma.rn.f32 	%f8, %f7, %f1, 0f00000000;
	ld.global.f32 	%f9, [%rd8+24];
	ld.global.f32 	%f10, [%rd8+60];
	fma.rn.f32 	%f11, %f4, %f9, %f10;
	fma.rn.f32 	%f12, %f11, %f2, %f8;
	ld.global.f32 	%f13, [%rd8+28];
	ld.global.f32 	%f14, [%rd8+64];
	fma.rn.f32 	%f15, %f4, %f13, %f14;
	fma.rn.f32 	%f16, %f15, %f3, %f12;
	st.global.f32 	[%rd8+92], %f16;
	ld.global.f32 	%f17, [%rd8+32];
	ld.global.f32 	%f18, [%rd8+68];
	fma.rn.f32 	%f19, %f4, %f17, %f18;
	fma.rn.f32 	%f20, %f19, %f1, 0f00000000;
	ld.global.f32 	%f21, [%rd8+36];
	ld.global.f32 	%f22, [%rd8+72];
	fma.rn.f32 	%f23, %f4, %f21, %f22;
	fma.rn.f32 	%f24, %f23, %f2, %f20;
	ld.global.f32 	%f25, [%rd8+40];
	ld.global.f32 	%f26, [%rd8+76];
	fma.rn.f32 	%f27, %f4, %f25, %f26;
	fma.rn.f32 	%f28, %f27, %f3, %f24;
	st.global.f32 	[%rd8+96], %f28;
	ld.global.f32 	%f29, [%rd8+44];
	ld.global.f32 	%f30, [%rd8+80];
	fma.rn.f32 	%f31, %f4, %f29, %f30;
	fma.rn.f32 	%f32, %f31, %f1, 0f00000000;
	ld.global.f32 	%f33, [%rd8+48];
	ld.global.f32 	%f34, [%rd8+84];
	fma.rn.f32 	%f35, %f4, %f33, %f34;
	fma.rn.f32 	%f36, %f35, %f2, %f32;
	ld.global.f32 	%f37, [%rd8+52];
	ld.global.f32 	%f38, [%rd8+88];
	fma.rn.f32 	%f39, %f4, %f37, %f38;
	fma.rn.f32 	%f40, %f39, %f3, %f36;
	st.global.f32 	[%rd8+100], %f40;
$L__BB0_2:
	ret;

}
	// .globl	_Z34EachNodeExtractFromElemBuffInto_ApP7FEMElemP7FEMNodeP6PcgVecPfPi
.visible .entry _Z34EachNodeExtractFromElemBuffInto_ApP7FEMElemP7FEMNodeP6PcgVecPfPi(
	.param .u64 .ptr .align 1 _Z34EachNodeExtractFromElemBuffInto_ApP7FEMElemP7FEMNodeP6PcgVecPfPi_param_0,
	.param .u64 .ptr .align 1 _Z34EachNodeExtractFromElemBuffInto_ApP7FEMElemP7FEMNodeP6PcgVecPfPi_param_1,
	.param .u64 .ptr .align 1 _Z34EachNodeExtractFromElemBuffInto_ApP7FEMElemP7FEMNodeP6PcgVecPfPi_param_2,
	.param .u64 .ptr .align 1 _Z34EachNodeExtractFromElemBuffInto_ApP7FEMElemP7FEMNodeP6PcgVecPfPi_param_3,
	.param .u64 .ptr .align 1 _Z34EachNodeExtractFromElemBuffInto_ApP7FEMElemP7FEMNodeP6PcgVecPfPi_param_4
)
{
	.reg .pred 	%p<12>;
	.reg .b32 	%r<82>;
	.reg .b32 	%f<84>;
	.reg .b64 	%rd<153>;

	ld.param.u64 	%rd14, [_Z34EachNodeExtractFromElemBuffInto_ApP7FEMElemP7FEMNodeP6PcgVecPfPi_param_0];
	ld.param.u64 	%rd11, [_Z34EachNodeExtractFromElemBuffInto_ApP7FEMElemP7FEMNodeP6PcgVecPfPi_param_1];
	ld.param.u64 	%rd12, [_Z34EachNodeExtractFromElemBuffInto_ApP7FEMElemP7FEMNodeP6PcgVecPfPi_param_2];
	ld.param.u64 	%rd13, [_Z34EachNodeExtractFromElemBuffInto_ApP7FEMElemP7FEMNodeP6PcgVecPfPi_param_3];
	ld.param.u64 	%rd15, [_Z34EachNodeExtractFromElemBuffInto_ApP7FEMElemP7FEMNodeP6PcgVecPfPi_param_4];
	cvta.to.global.u64 	%rd1, %rd14;
	cvta.to.global.u64 	%rd16, %rd15;
	mov.u32 	%r18, %tid.x;
	mov.u32 	%r19, %ctaid.x;
	mov.u32 	%r20, %ntid.x;
	mad.lo.s32 	%r1, %r19, %r20, %r18;
	ld.global.u32 	%r21, [%rd16];
	setp.ge.s32 	%p1, %r1, %r21;
	@%p1 bra 	$L__BB1_16;
	cvta.to.global.u64 	%rd2, %rd11;
	mul.wide.s32 	%rd17, %r1, 108;
	add.s64 	%rd18, %rd2, %rd17;
	add.s64 	%rd3, %rd18, 84;
	ld.global.u32 	%r22, [%rd18+84];
	setp.ne.s32 	%p2, %r22, 0;
	@%p2 bra 	$L__BB1_17;
	ld.global.u32 	%r2, [%rd3+-84];
	setp.lt.s32 	%p3, %r2, 1;
	mov.f32 	%f83, 0f00000000;
	@%p3 bra 	$L__BB1_15;
	setp.lt.u32 	%p4, %r2, 16;
	mov.b32 	%r79, 0;
	mov.f32 	%f83, 0f00000000;
	@%p4 bra 	$L__BB1_6;
	and.b32  	%r79, %r2, 2147483632;
	neg.s32 	%r77, %r79;
	add.s64 	%rd23, %rd17, %rd2;
	add.s64 	%rd151, %rd23, 52;
	mov.f32 	%f83, 0f00000000;
$L__BB1_5:
	.pragma "nounroll";
	ld.global.u32 	%r25, [%rd151+-48];
	ld.global.u32 	%r26, [%rd151+-8];
	mul.wide.s32 	%rd24, %r25, 152;
	add.s64 	%rd25, %rd1, %rd24;
	mul.wide.s32 	%rd26, %r26, 4;
	add.s64 	%rd27, %rd25, %rd26;
	ld.global.f32 	%f19, [%rd27+92];
	add.f32 	%f20, %f83, %f19;
	ld.global.u32 	%r27, [%rd151+-44];
	ld.global.u32 	%r28, [%rd151+-4];
	mul.wide.s32 	%rd28, %r27, 152;
	add.s64 	%rd29, %rd1, %rd28;
	mul.wide.s32 	%rd30, %r28, 4;
	add.s64 	%rd31, %rd29, %rd30;
	ld.global.f32 	%f21, [%rd31+92];
	add.f32 	%f22, %f20, %f21;
	ld.global.u32 	%r29, [%rd151+-40];
	ld.global.u32 	%r30, [%rd151];
	mul.wide.s32 	%rd32, %r29, 152;
	add.s64 	%rd33, %rd1, %rd32;
	mul.wide.s32 	%rd34, %r30, 4;
	add.s64 	%rd35, %rd33, %rd34;
	ld.global.f32 	%f23, [%rd35+92];
	add.f32 	%f24, %f22, %f23;
	ld.global.u32 	%r31, [%rd151+-36];
	ld.global.u32 	%r32, [%rd151+4];
	mul.wide.s32 	%rd36, %r31, 152;
	add.s64 	%rd37, %rd1, %rd36;
	mul.wide.s32 	%rd38, %r32, 4;
	add.s64 	%rd39, %rd37, %rd38;
	ld.global.f32 	%f25, [%rd39+92];
	add.f32 	%f26, %f24, %f25;
	ld.global.u32 	%r33, [%rd151+-32];
	ld.global.u32 	%r34, [%rd151+8];
	mul.wide.s32 	%rd40, %r33, 152;
	add.s64 	%rd41, %rd1, %rd40;
	mul.wide.s32 	%rd42, %r34, 4;
	add.s64 	%rd43, %rd41, %rd42;
	ld.global.f32 	%f27, [%rd43+92];
	add.f32 	%f28, %f26, %f27;
	ld.global.u32 	%r35, [%rd151+-28];
	ld.global.u32 	%r36, [%rd151+12];
	mul.wide.s32 	%rd44, %r35, 152;
	add.s64 	%rd45, %rd1, %rd44;
	mul.wide.s32 	%rd46, %r36, 4;
	add.s64 	%rd47, %rd45, %rd46;
	ld.global.f32 	%f29, [%rd47+92];
	add.f32 	%f30, %f28, %f29;
	ld.global.u32 	%r37, [%rd151+-24];
	ld.global.u32 	%r38, [%rd151+16];
	mul.wide.s32 	%rd48, %r37, 152;
	add.s64 	%rd49, %rd1, %rd48;
	mul.wide.s32 	%rd50, %r38, 4;
	add.s64 	%rd51, %rd49, %rd50;
	ld.global.f32 	%f31, [%rd51+92];
	add.f32 	%f32, %f30, %f31;
	ld.global.u32 	%r39, [%rd151+-20];
	ld.global.u32 	%r40, [%rd151+20];
	mul.wide.s32 	%rd52, %r39, 152;
	add.s64 	%rd53, %rd1, %rd52;
	mul.wide.s32 	%rd54, %r40, 4;
	add.s64 	%rd55, %rd53, %rd54;
	ld.global.f32 	%f33, [%rd55+92];
	add.f32 	%f34, %f32, %f33;
	ld.global.u32 	%r41, [%rd151+-16];
	ld.global.u32 	%r42, [%rd151+24];
	mul.wide.s32 	%rd56, %r41, 152;
	add.s64 	%rd57, %rd1, %rd56;
	mul.wide.s32 	%rd58, %r42, 4;
	add.s64 	%rd59, %rd57, %rd58;
	ld.global.f32 	%f35, [%rd59+92];
	add.f32 	%f36, %f34, %f35;
	ld.global.u32 	%r43, [%rd151+-12];
	ld.global.u32 	%r44, [%rd151+28];
	mul.wide.s32 	%rd60, %r43, 152;
	add.s64 	%rd61, %rd1, %rd60;
	mul.wide.s32 	%rd62, %r44, 4;
	add.s64 	%rd63, %rd61, %rd62;
	ld.global.f32 	%f37, [%rd63+92];
	add.f32 	%f38, %f36, %f37;
	ld.global.u32 	%r45, [%rd151+32];
	mul.wide.s32 	%rd64, %r26, 152;
	add.s64 	%rd65, %rd1, %rd64;
	mul.wide.s32 	%rd66, %r45, 4;
	add.s64 	%rd67, %rd65, %rd66;
	ld.global.f32 	%f39, [%rd67+92];
	add.f32 	%f40, %f38, %f39;
	ld.global.u32 	%r46, [%rd151+36];
	mul.wide.s32 	%rd68, %r28, 152;
	add.s64 	%rd69, %rd1, %rd68;
	mul.wide.s32 	%rd70, %r46, 4;
	add.s64 	%rd71, %rd69, %rd70;
	ld.global.f32 	%f41, [%rd71+92];
	add.f32 	%f42, %f40, %f41;
	ld.global.u32 	%r47, [%rd151+40];
	mul.wide.s32 	%rd72, %r30, 152;
	add.s64 	%rd73, %rd1, %rd72;
	mul.wide.s32 	%rd74, %r47, 4;
	add.s64 	%rd75, %rd73, %rd74;
	ld.global.f32 	%f43, [%rd75+92];
	add.f32 	%f44, %f42, %f43;
	ld.global.u32 	%r48, [%rd151+44];
	mul.wide.s32 	%rd76, %r32, 152;
	add.s64 	%rd77, %rd1, %rd76;
	mul.wide.s32 	%rd78, %r48, 4;
	add.s64 	%rd79, %rd77, %rd78;
	ld.global.f32 	%f45, [%rd79+92];
	add.f32 	%f46, %f44, %f45;
	ld.global.u32 	%r49, [%rd151+48];
	mul.wide.s32 	%rd80, %r34, 152;
	add.s64 	%rd81, %rd1, %rd80;
	mul.wide.s32 	%rd82, %r49, 4;
	add.s64 	%rd83, %rd81, %rd82;
	ld.global.f32 	%f47, [%rd83+92];
	add.f32 	%f48, %f46, %f47;
	ld.global.u32 	%r50, [%rd151+52];
	mul.wide.s32 	%rd84, %r36, 152;
	add.s64 	%rd85, %rd1, %rd84;
	mul.wide.s32 	%rd86, %r50, 4;
	add.s64 	%rd87, %rd85, %rd86;
	ld.global.f32 	%f49, [%rd87+92];
	add.f32 	%f83, %f48, %f49;
	add.s32 	%r77, %r77, 16;
	add.s64 	%rd151, %rd151, 64;
	setp.eq.s32 	%p5, %r77, 0;
	@%p5 bra 	$L__BB1_6;
	bra.uni 	$L__BB1_5;
$L__BB1_6:
	and.b32  	%r8, %r2, 15;
	setp.eq.s32 	%p6, %r8, 0;
	@%p6 bra 	$L__BB1_15;
	add.s64 	%rd7, %rd3, -80;
	and.b32  	%r9, %r2, 7;
	setp.lt.u32 	%p7, %r8, 8;
	@%p7 bra 	$L__BB1_9;
	mul.wide.u32 	%rd88, %r79, 4;
	add.s64 	%rd89, %rd7, %rd88;
	ld.global.u32 	%r51, [%rd89];
	ld.global.u32 	%r52, [%rd89+40];
	mul.wide.s32 	%rd90, %r51, 152;
	add.s64 	%rd91, %rd1, %rd90;
	mul.wide.s32 	%rd92, %r52, 4;
	add.s64 	%rd93, %rd91, %rd92;
	ld.global.f32 	%f51, [%rd93+92];
	add.f32 	%f52, %f83, %f51;
	ld.global.u32 	%r53, [%rd89+4];
	ld.global.u32 	%r54, [%rd89+44];
	mul.wide.s32 	%rd94, %r53, 152;
	add.s64 	%rd95, %rd1, %rd94;
	mul.wide.s32 	%rd96, %r54, 4;
	add.s64 	%rd97, %rd95, %rd96;
	ld.global.f32 	%f53, [%rd97+92];
	add.f32 	%f54, %f52, %f53;
	ld.global.u32 	%r55, [%rd89+8];
	ld.global.u32 	%r56, [%rd89+48];
	mul.wide.s32 	%rd98, %r55, 152;
	add.s64 	%rd99, %rd1, %rd98;
	mul.wide.s32 	%rd100, %r56, 4;
	add.s64 	%rd101, %rd99, %rd100;
	ld.global.f32 	%f55, [%rd101+92];
	add.f32 	%f56, %f54, %f55;
	ld.global.u32 	%r57, [%rd89+12];
	ld.global.u32 	%r58, [%rd89+52];
	mul.wide.s32 	%rd102, %r57, 152;
	add.s64 	%rd103, %rd1, %rd102;
	mul.wide.s32 	%rd104, %r58, 4;
	add.s64 	%rd105, %rd103, %rd104;
	ld.global.f32 	%f57, [%rd105+92];
	add.f32 	%f58, %f56, %f57;
	ld.global.u32 	%r59, [%rd89+16];
	ld.global.u32 	%r60, [%rd89+56];
	mul.wide.s32 	%rd106, %r59, 152;
	add.s64 	%rd107, %rd1, %rd106;
	mul.wide.s32 	%rd108, %r60, 4;
	add.s64 	%rd109, %rd107, %rd108;
	ld.global.f32 	%f59, [%rd109+92];
	add.f32 	%f60, %f58, %f59;
	ld.global.u32 	%r61, [%rd89+20];
	ld.global.u32 	%r62, [%rd89+60];
	mul.wide.s32 	%rd110, %r61, 152;
	add.s64 	%rd111, %rd1, %rd110;
	mul.wide.s32 	%rd112, %r62, 4;
	add.s64 	%rd113, %rd111, %rd112;
	ld.global.f32 	%f61, [%rd113+92];
	add.f32 	%f62, %f60, %f61;
	ld.global.u32 	%r63, [%rd89+24];
	ld.global.u32 	%r64, [%rd89+64];
	mul.wide.s32 	%rd114, %r63, 152;
	add.s64 	%rd115, %rd1, %rd114;
	mul.wide.s32 	%rd116, %r64, 4;
	add.s64 	%rd117, %rd115, %rd116;
	ld.global.f32 	%f63, [%rd117+92];
	add.f32 	%f64, %f62, %f63;
	ld.global.u32 	%r65, [%rd89+28];
	ld.global.u32 	%r66, [%rd89+68];
	mul.wide.s32 	%rd118, %r65, 152;
	add.s64 	%rd119, %rd1, %rd118;
	mul.wide.s32 	%rd120, %r66, 4;
	add.s64 	%rd121, %rd119, %rd120;
	ld.global.f32 	%f65, [%rd121+92];
	add.f32 	%f83, %f64, %f65;
	add.s32 	%r79, %r79, 8;
$L__BB1_9:
	setp.eq.s32 	%p8, %r9, 0;
	@%p8 bra 	$L__BB1_15;
	and.b32  	%r12, %r2, 3;
	setp.lt.u32 	%p9, %r9, 4;
	@%p9 bra 	$L__BB1_12;
	mul.wide.u32 	%rd122, %r79, 4;
	add.s64 	%rd123, %rd7, %rd122;
	ld.global.u32 	%r67, [%rd123];
	ld.global.u32 	%r68, [%rd123+40];
	mul.wide.s32 	%rd124, %r67, 152;
	add.s64 	%rd125, %rd1, %rd124;
	mul.wide.s32 	%rd126, %r68, 4;
	add.s64 	%rd127, %rd125, %rd126;
	ld.global.f32 	%f67, [%rd127+92];
	add.f32 	%f68, %f83, %f67;
	ld.global.u32 	%r69, [%rd123+4];
	ld.global.u32 	%r70, [%rd123+44];
	mul.wide.s32 	%rd128, %r69, 152;
	add.s64 	%rd129, %rd1, %rd128;
	mul.wide.s32 	%rd130, %r70, 4;
	add.s64 	%rd131, %rd129, %rd130;
	ld.global.f32 	%f69, [%rd131+92];
	add.f32 	%f70, %f68, %f69;
	ld.global.u32 	%r71, [%rd123+8];
	ld.global.u32 	%r72, [%rd123+48];
	mul.wide.s32 	%rd132, %r71, 152;
	add.s64 	%rd133, %rd1, %rd132;
	mul.wide.s32 	%rd134, %r72, 4;
	add.s64 	%rd135, %rd133, %rd134;
	ld.global.f32 	%f71, [%rd135+92];
	add.f32 	%f72, %f70, %f71;
	ld.global.u32 	%r73, [%rd123+12];
	ld.global.u32 	%r74, [%rd123+52];
	mul.wide.s32 	%rd136, %r73, 152;
	add.s64 	%rd137, %rd1, %rd136;
	mul.wide.s32 	%rd138, %r74, 4;
	add.s64 	%rd139, %rd137, %rd138;
	ld.global.f32 	%f73, [%rd139+92];
	add.f32 	%f83, %f72, %f73;
	add.s32 	%r79, %r79, 4;
$L__BB1_12:
	setp.eq.s32 	%p10, %r12, 0;
	@%p10 bra 	$L__BB1_15;
	mul.wide.u32 	%rd141, %r79, 4;
	add.s64 	%rd142, %rd17, %rd141;
	add.s64 	%rd143, %rd142, %rd2;
	add.s64 	%rd152, %rd143, 44;
	neg.s32 	%r81, %r12;
$L__BB1_14:
	.pragma "nounroll";
	ld.global.u32 	%r75, [%rd152+-40];
	ld.global.u32 	%r76, [%rd152];
	mul.wide.s32 	%rd144, %r75, 152;
	add.s64 	%rd145, %rd1, %rd144;
	mul.wide.s32 	%rd146, %r76, 4;
	add.s64 	%rd147, %rd145, %rd146;
	ld.global.f32 	%f74, [%rd147+92];
	add.f32 	%f83, %f83, %f74;
	add.s64 	%rd152, %rd152, 4;
	add.s32 	%r81, %r81, 1;
	setp.ne.s32 	%p11, %r81, 0;
	@%p11 bra 	$L__BB1_14;
$L__BB1_15:
	cvta.to.global.u64 	%rd148, %rd12;
	mul.wide.s32 	%rd149, %r1, 28;
	add.s64 	%rd150, %rd148, %rd149;
	st.global.f32 	[%rd150+20], %f83;
$L__BB1_16:
	ret;
$L__BB1_17:
	cvta.to.global.u64 	%rd19, %rd13;
	mul.wide.s32 	%rd20, %r1, 4;
	add.s64 	%rd21, %rd19, %rd20;
	ld.global.f32 	%f83, [%rd21];
	bra.uni 	$L__BB1_15;

}
	// .globl	_Z23Num3isNum1dividedbyNum2PfS_S_
.visible .entry _Z23Num3isNum1dividedbyNum2PfS_S_(
	.param .u64 .ptr .align 1 _Z23Num3isNum1dividedbyNum2PfS_S__param_0,
	.param .u64 .ptr .align 1 _Z23Num3isNum1dividedbyNum2PfS_S__param_1,
	.param .u64 .ptr .align 1 _Z23Num3isNum1dividedbyNum2PfS_S__param_2
)
{
	.reg .b32 	%f<4>;
	.reg .b64 	%rd<7>;

	ld.param.u64 	%rd1, [_Z23Num3isNum1dividedbyNum2PfS_S__param_0];
	ld.param.u64 	%rd2, [_Z23Num3isNum1dividedbyNum2PfS_S__param_1];
	ld.param.u64 	%rd3, [_Z23Num3isNum1dividedbyNum2PfS_S__param_2];
	cvta.to.global.u64 	%rd4, %rd1;
	cvta.to.global.u64 	%rd5, %rd3;
	cvta.to.global.u64 	%rd6, %rd2;
	ld.global.f32 	%f1, [%rd6];
	ld.global.f32 	%f2, [%rd5];
	div.rn.f32 	%f3, %f1, %f2;
	st.global.f32 	[%rd4], %f3;
	ret;

}
	// .globl	_Z9reductionPfS_Pi
.visible .entry _Z9reductionPfS_Pi(
	.param .u64 .ptr .align 1 _Z9reductionPfS_Pi_param_0,
	.param .u64 .ptr .align 1 _Z9reductionPfS_Pi_param_1,
	.param .u64 .ptr .align 1 _Z9reductionPfS_Pi_param_2
)
{
	.reg .pred 	%p<43>;
	.reg .b32 	%r<46>;
	.reg .b32 	%f<190>;
	.reg .b64 	%rd<9>;
	// demoted variable
	.shared .align 4 .b8 _ZZ9reductionPfS_PiE5sdata[20480];
	ld.param.u64 	%rd3, [_Z9reductionPfS_Pi_param_0];
	ld.param.u64 	%rd2, [_Z9reductionPfS_Pi_param_1];
	ld.param.u64 	%rd4, [_Z9reductionPfS_Pi_param_2];
	cvta.to.global.u64 	%rd5, %rd3;
	mov.u32 	%r1, %tid.x;
	cvta.to.global.u64 	%rd6, %rd4;
	shl.b32 	%r4, %r1, 2;
	mov.u32 	%r5, _ZZ9reductionPfS_PiE5sdata;
	add.s32 	%r2, %r5, %r4;
	mov.b32 	%r6, 0;
	st.shared.u32 	[%r2], %r6;
	st.shared.u32 	[%r2+512], %r6;
	st.shared.u32 	[%r2+1024], %r6;
	st.shared.u32 	[%r2+1536], %r6;
	st.shared.u32 	[%r2+2048], %r6;
	st.shared.u32 	[%r2+2560], %r6;
	st.shared.u32 	[%r2+3072], %r6;
	st.shared.u32 	[%r2+3584], %r6;
	st.shared.u32 	[%r2+4096], %r6;
	st.shared.u32 	[%r2+4608], %r6;
	st.shared.u32 	[%r2+5120], %r6;
	st.shared.u32 	[%r2+5632], %r6;
	st.shared.u32 	[%r2+6144], %r6;
	st.shared.u32 	[%r2+6656], %r6;
	st.shared.u32 	[%r2+7168], %r6;
	st.shared.u32 	[%r2+7680], %r6;
	st.shared.u32 	[%r2+8192], %r6;
	st.shared.u32 	[%r2+8704], %r6;
	st.shared.u32 	[%r2+9216], %r6;
	st.shared.u32 	[%r2+9728], %r6;
	st.shared.u32 	[%r2+10240], %r6;
	st.shared.u32 	[%r2+10752], %r6;
	st.shared.u32 	[%r2+11264], %r6;
	st.shared.u32 	[%r2+11776], %r6;
	st.shared.u32 	[%r2+12288], %r6;
	st.shared.u32 	[%r2+12800], %r6;
	st.shared.u32 	[%r2+13312], %r6;
	st.shared.u32 	[%r2+13824], %r6;
	st.shared.u32 	[%r2+14336], %r6;
	st.shared.u32 	[%r2+14848], %r6;
	st.shared.u32 	[%r2+15360], %r6;
	st.shared.u32 	[%r2+15872], %r6;
	st.shared.u32 	[%r2+16384], %r6;
	st.shared.u32 	[%r2+16896], %r6;
	st.shared.u32 	[%r2+17408], %r6;
	st.shared.u32 	[%r2+17920], %r6;
	st.shared.u32 	[%r2+18432], %r6;
	st.shared.u32 	[%r2+18944], %r6;
	st.shared.u32 	[%r2+19456], %r6;
	st.shared.u32 	[%r2+19968], %r6;
	ld.global.u32 	%r3, [%rd6];
	setp.ge.u32 	%p1, %r1, %r3;
	mul.wide.u32 	%rd7, %r1, 4;
	add.s64 	%rd1, %rd5, %rd7;
	@%p1 bra 	$L__BB3_2;
	ld.global.f32 	%f1, [%rd1];
	st.shared.f32 	[%r2], %f1;
$L__BB3_2:
	add.s32 	%r7, %r1, 128;
	setp.ge.u32 	%p2, %r7, %r3;
	@%p2 bra 	$L__BB3_4;
	ld.global.f32 	%f2, [%rd1+512];
	st.shared.f32 	[%r2+512], %f2;
$L__BB3_4:
	add.s32 	%r8, %r1, 256;
	setp.ge.u32 	%p3, %r8, %r3;
	@%p3 bra 	$L__BB3_6;
	ld.global.f32 	%f3, [%rd1+1024];
	st.shared.f32 	[%r2+1024], %f3;
$L__BB3_6:
	add.s32 	%r9, %r1, 384;
	setp.ge.u32 	%p4, %r9, %r3;
	@%p4 bra 	$L__BB3_8;
	ld.global.f32 	%f4, [%rd1+1536];
	st.shared.f32 	[%r2+1536], %f4;
$L__BB3_8:
	add.s32 	%r10, %r1, 512;
	setp.ge.u32 	%p5, %r10, %r3;
	@%p5 bra 	$L__BB3_10;
	ld.global.f32 	%f5, [%rd1+2048];
	st.shared.f32 	[%r2+2048], %f5;
$L__BB3_10:
	add.s32 	%r11, %r1, 640;
	setp.ge.u32 	%p6, %r11, %r3;
	@%p6 bra 	$L__BB3_12;
	ld.global.f32 	%f6, [%rd1+2560];
	st.shared.f32 	[%r2+2560], %f6;
$L__BB3_12:
	add.s32 	%r12, %r1, 768;
	setp.ge.u32 	%p7, %r12, %r3;
	@%p7 bra 	$L__BB3_14;
	ld.global.f32 	%f7, [%rd1+3072];
	st.shared.f32 	[%r2+3072], %f7;
$L__BB3_14:
	add.s32 	%r13, %r1, 896;
	setp.ge.u32 	%p8, %r13, %r3;
	@%p8 bra 	$L__BB3_16;
	ld.global.f32 	%f8, [%rd1+3584];
	st.shared.f32 	[%r2+3584], %f8;
$L__BB3_16:
	or.b32  	%r14, %r1, 1024;
	setp.ge.u32 	%p9, %r14, %r3;
	@%p9 bra 	$L__BB3_18;
	ld.global.f32 	%f9, [%rd1+4096];
	st.shared.f32 	[%r2+4096], %f9;
$L__BB3_18:
	add.s32 	%r15, %r1, 1152;
	setp.ge.u32 	%p10, %r15, %r3;
	@%p10 bra 	$L__BB3_20;
	ld.global.f32 	%f10, [%rd1+4608];
	st.shared.f32 	[%r2+4608], %f10;
$L__BB3_20:
	add.s32 	%r16, %r1, 1280;
	setp.ge.u32 	%p11, %r16, %r3;
	@%p11 bra 	$L__BB3_22;
	ld.global.f32 	%f11, [%rd1+5120];
	st.shared.f32 	[%r2+5120], %f11;
$L__BB3_22:
	add.s32 	%r17, %r1, 1408;
	setp.ge.u32 	%p12, %r17, %r3;
	@%p12 bra 	$L__BB3_24;
	ld.global.f32 	%f12, [%rd1+5632];
	st.shared.f32 	[%r2+5632], %f12;
$L__BB3_24:
	add.s32 	%r18, %r1, 1536;
	setp.ge.u32 	%p13, %r18, %r3;
	@%p13 bra 	$L__BB3_26;
	ld.global.f32 	%f13, [%rd1+6144];
	st.shared.f32 	[%r2+6144], %f13;
$L__BB3_26:
	add.s32 	%r19, %r1, 1664;
	setp.ge.u32 	%p14, %r19, %r3;
	@%p14 bra 	$L__BB3_28;
	ld.global.f32 	%f14, [%rd1+6656];
	st.shared.f32 	[%r2+6656], %f14;
$L__BB3_28:
	add.s32 	%r20, %r1, 1792;
	setp.ge.u32 	%p15, %r20, %r3;
	@%p15 bra 	$L__BB3_30;
	ld.global.f32 	%f15, [%rd1+7168];
	st.shared.f32 	[%r2+7168], %f15;
$L__BB3_30:
	add.s32 	%r21, %r1, 1920;
	setp.ge.u32 	%p16, %r21, %r3;
	@%p16 bra 	$L__BB3_32;
	ld.global.f32 	%f16, [%rd1+7680];
	st.shared.f32 	[%r2+7680], %f16;
$L__BB3_32:
	or.b32  	%r22, %r1, 2048;
	setp.ge.u32 	%p17, %r22, %r3;
	@%p17 bra 	$L__BB3_34;
	ld.global.f32 	%f17, [%rd1+8192];
	st.shared.f32 	[%r2+8192], %f17;
$L__BB3_34:
	add.s32 	%r23, %r1, 2176;
	setp.ge.u32 	%p18, %r23, %r3;
	@%p18 bra 	$L__BB3_36;
	ld.global.f32 	%f18, [%rd1+8704];
	st.shared.f32 	[%r2+8704], %f18;
$L__BB3_36:
	add.s32 	%r24, %r1, 2304;
	setp.ge.u32 	%p19, %r24, %r3;
	@%p19 bra 	$L__BB3_38;
	ld.global.f32 	%f19, [%rd1+9216];
	st.shared.f32 	[%r2+9216], %f19;
$L__BB3_38:
	add.s32 	%r25, %r1, 2432;
	setp.ge.u32 	%p20, %r25, %r3;
	@%p20 bra 	$L__BB3_40;
	ld.global.f32 	%f20, [%rd1+9728];
	st.shared.f32 	[%r2+9728], %f20;
$L__BB3_40:
	add.s32 	%r26, %r1, 2560;
	setp.ge.u32 	%p21, %r26, %r3;
	@%p21 bra 	$L__BB3_42;
	ld.global.f32 	%f21, [%rd1+10240];
	st.shared.f32 	[%r2+10240], %f21;
$L__BB3_42:
	add.s32 	%r27, %r1, 2688;
	setp.ge.u32 	%p22, %r27, %r3;
	@%p22 bra 	$L__BB3_44;
	ld.global.f32 	%f22, [%rd1+10752];
	st.shared.f32 	[%r2+10752], %f22;
$L__BB3_44:
	add.s32 	%r28, %r1, 2816;
	setp.ge.u32 	%p23, %r28, %r3;
	@%p23 bra 	$L__BB3_46;
	ld.global.f32 	%f23, [%rd1+11264];
	st.shared.f32 	[%r2+11264], %f23;
$L__BB3_46:
	add.s32 	%r29, %r1, 2944;
	setp.ge.u32 	%p24, %r29, %r3;
	@%p24 bra 	$L__BB3_48;
	ld.global.f32 	%f24, [%rd1+11776];
	st.shared.f32 	[%r2+11776], %f24;
$L__BB3_48:
	or.b32  	%r30, %r1, 3072;
	setp.ge.u32 	%p25, %r30, %r3;
	@%p25 bra 	$L__BB3_50;
	ld.global.f32 	%f25, [%rd1+12288];
	st.shared.f32 	[%r2+12288], %f25;
$L__BB3_50:
	add.s32 	%r31, %r1, 3200;
	setp.ge.u32 	%p26, %r31, %r3;
	@%p26 bra 	$L__BB3_52;
	ld.global.f32 	%f26, [%rd1+12800];
	st.shared.f32 	[%r2+12800], %f26;
$L__BB3_52:
	add.s32 	%r32, %r1, 3328;
	setp.ge.u32 	%p27, %r32, %r3;
	@%p27 bra 	$L__BB3_54;
	ld.global.f32 	%f27, [%rd1+13312];
	st.shared.f32 	[%r2+13312], %f27;
$L__BB3_54:
	add.s32 	%r33, %r1, 3456;
	setp.ge.u32 	%p28, %r33, %r3;
	@%p28 bra 	$L__BB3_56;
	ld.global.f32 	%f28, [%rd1+13824];
	st.shared.f32 	[%r2+13824], %f28;
$L__BB3_56:
	add.s32 	%r34, %r1, 3584;
	setp.ge.u32 	%p29, %r34, %r3;
	@%p29 bra 	$L__BB3_58;
	ld.global.f32 	%f29, [%rd1+14336];
	st.shared.f32 	[%r2+14336], %f29;
$L__BB3_58:
	add.s32 	%r35, %r1, 3712;
	setp.ge.u32 	%p30, %r35, %r3;
	@%p30 bra 	$L__BB3_60;
	ld.global.f32 	%f30, [%rd1+14848];
	st.shared.f32 	[%r2+14848], %f30;
$L__BB3_60:
	add.s32 	%r36, %r1, 3840;
	setp.ge.u32 	%p31, %r36, %r3;
	@%p31 bra 	$L__BB3_62;
	ld.global.f32 	%f31, [%rd1+15360];
	st.shared.f32 	[%r2+15360], %f31;
$L__BB3_62:
	add.s32 	%r37, %r1, 3968;
	setp.ge.u32 	%p32, %r37, %r3;
	@%p32 bra 	$L__BB3_64;
	ld.global.f32 	%f32, [%rd1+15872];
	st.shared.f32 	[%r2+15872], %f32;
$L__BB3_64:
	or.b32  	%r38, %r1, 4096;
	setp.ge.u32 	%p33, %r38, %r3;
	@%p33 bra 	$L__BB3_66;
	ld.global.f32 	%f33, [%rd1+16384];
	st.shared.f32 	[%r2+16384], %f33;
$L__BB3_66:
	add.s32 	%r39, %r1, 4224;
	setp.ge.u32 	%p34, %r39, %r3;
	@%p34 bra 	$L__BB3_68;
	ld.global.f32 	%f34, [%rd1+16896];
	st.shared.f32 	[%r2+16896], %f34;
$L__BB3_68:
	add.s32 	%r40, %r1, 4352;
	setp.ge.u32 	%p35, %r40, %r3;
	@%p35 bra 	$L__BB3_70;
	ld.global.f32 	%f35, [%rd1+17408];
	st.shared.f32 	[%r2+17408], %f35;
$L__BB3_70:
	add.s32 	%r41, %r1, 4480;
	setp.ge.u32 	%p36, %r41, %r3;
	@%p36 bra 	$L__BB3_72;
	ld.global.f32 	%f36, [%rd1+17920];
	st.shared.f32 	[%r2+17920], %f36;
$L__BB3_72:
	add.s32 	%r42, %r1, 4608;
	setp.ge.u32 	%p37, %r42, %r3;
	@%p37 bra 	$L__BB3_74;
	ld.global.f32 	%f37, [%rd1+18432];
	st.shared.f32 	[%r2+18432], %f37;
$L__BB3_74:
	add.s32 	%r43, %r1, 4736;
	setp.ge.u32 	%p38, %r43, %r3;
	@%p38 bra 	$L__BB3_76;
	ld.global.f32 	%f38, [%rd1+18944];
	st.shared.f32 	[%r2+18944], %f38;
$L__BB3_76:
	add.s32 	%r44, %r1, 4864;
	setp.ge.u32 	%p39, %r44, %r3;
	@%p39 bra 	$L__BB3_78;
	ld.global.f32 	%f39, [%rd1+19456];
	st.shared.f32 	[%r2+19456], %f39;
$L__BB3_78:
	add.s32 	%r45, %r1, 4992;
	setp.ge.u32 	%p40, %r45, %r3;
	@%p40 bra 	$L__BB3_80;
	ld.global.f32 	%f40, [%rd1+19968];
	st.shared.f32 	[%r2+19968], %f40;
$L__BB3_80:
	bar.sync 	0;
	ld.shared.f32 	%f41, [%r2];
	ld.shared.f32 	%f42, [%r2+512];
	add.f32 	%f43, %f42, %f41;
	ld.shared.f32 	%f44, [%r2+1024];
	add.f32 	%f45, %f44, %f43;
	ld.shared.f32 	%f46, [%r2+1536];
	add.f32 	%f47, %f46, %f45;
	ld.shared.f32 	%f48, [%r2+2048];
	add.f32 	%f49, %f48, %f47;
	ld.shared.f32 	%f50, [%r2+2560];
	add.f32 	%f51, %f50, %f49;
	ld.shared.f32 	%f52, [%r2+3072];
	add.f32 	%f53, %f52, %f51;
	ld.shared.f32 	%f54, [%r2+3584];
	add.f32 	%f55, %f54, %f53;
	ld.shared.f32 	%f56, [%r2+4096];
	add.f32 	%f57, %f56, %f55;
	ld.shared.f32 	%f58, [%r2+4608];
	add.f32 	%f59, %f58, %f57;
	ld.shared.f32 	%f60, [%r2+5120];
	add.f32 	%f61, %f60, %f59;
	ld.shared.f32 	%f62, [%r2+5632];
	add.f32 	%f63, %f62, %f61;
	ld.shared.f32 	%f64, [%r2+6144];
	add.f32 	%f65, %f64, %f63;
	ld.shared.f32 	%f66, [%r2+6656];
	add.f32 	%f67, %f66, %f65;
	ld.shared.f32 	%f68, [%r2+7168];
	add.f32 	%f69, %f68, %f67;
	ld.shared.f32 	%f70, [%r2+7680];
	add.f32 	%f71, %f70, %f69;
	ld.shared.f32 	%f72, [%r2+8192];
	add.f32 	%f73, %f72, %f71;
	ld.shared.f32 	%f74, [%r2+8704];
	add.f32 	%f75, %f74, %f73;
	ld.shared.f32 	%f76, [%r2+9216];
	add.f32 	%f77, %f76, %f75;
	ld.shared.f32 	%f78, [%r2+9728];
	add.f32 	%f79, %f78, %f77;
	ld.shared.f32 	%f80, [%r2+10240];
	add.f32 	%f81, %f80, %f79;
	ld.shared.f32 	%f82, [%r2+10752];
	add.f32 	%f83, %f82, %f81;
	ld.shared.f32 	%f84, [%r2+11264];
	add.f32 	%f85, %f84, %f83;
	ld.shared.f32 	%f86, [%r2+11776];
	add.f32 	%f87, %f86, %f85;
	ld.shared.f32 	%f88, [%r2+12288];
	add.f32 	%f89, %f88, %f87;
	ld.shared.f32 	%f90, [%r2+12800];
	add.f32 	%f91, %f90, %f89;
	ld.shared.f32 	%f92, [%r2+13312];
	add.f32 	%f93, %f92, %f91;
	ld.shared.f32 	%f94, [%r2+13824];
	add.f32 	%f95, %f94, %f93;
	ld.shared.f32 	%f96, [%r2+14336];
	add.f32 	%f97, %f96, %f95;
	ld.shared.f32 	%f98, [%r2+14848];
	add.f32 	%f99, %f98, %f97;
	ld.shared.f32 	%f100, [%r2+15360];
	add.f32 	%f101, %f100, %f99;
	ld.shared.f32 	%f102, [%r2+15872];
	add.f32 	%f103, %f102, %f101;
	ld.shared.f32 	%f104, [%r2+16384];
	add.f32 	%f105, %f104, %f103;
	ld.shared.f32 	%f106, [%r2+16896];
	add.f32 	%f107, %f106, %f105;
	ld.shared.f32 	%f108, [%r2+17408];
	add.f32 	%f109, %f108, %f107;
	ld.shared.f32 	%f110, [%r2+17920];
	add.f32 	%f111, %f110, %f109;
	ld.shared.f32 	%f112, [%r2+18432];
	add.f32 	%f113, %f112, %f111;
	ld.shared.f32 	%f114, [%r2+18944];
	add.f32 	%f115, %f114, %f113;
	ld.shared.f32 	%f116, [%r2+19456];
	add.f32 	%f117, %f116, %f115;
	ld.shared.f32 	%f118, [%r2+19968];
	add.f32 	%f119, %f118, %f117;
	st.shared.f32 	[%r2], %f119;
	bar.sync 	0;
	setp.gt.u32 	%p41, %r1, 31;
	@%p41 bra 	$L__BB3_82;
	ld.shared.f32 	%f120, [%r2];
	ld.shared.f32 	%f121, [%r2+128];
	add.f32 	%f122, %f121, %f120;
	ld.shared.f32 	%f123, [%r2+256];
	add.f32 	%f124, %f123, %f122;
	ld.shared.f32 	%f125, [%r2+384];
	add.f32 	%f126, %f125, %f124;
	st.shared.f32 	[%r2], %f126;
$L__BB3_82:
	bar.sync 	0;
	setp.ne.s32 	%p42, %r1, 0;
	@%p42 bra 	$L__BB3_84;
	ld.shared.f32 	%f127, [_ZZ9reductionPfS_PiE5sdata];
	ld.shared.f32 	%f128, [_ZZ9reductionPfS_PiE5sdata+4];
	add.f32 	%f129, %f128, %f127;
	ld.shared.f32 	%f130, [_ZZ9reductionPfS_PiE5sdata+8];
	add.f32 	%f131, %f130, %f129;
	ld.shared.f32 	%f132, [_ZZ9reductionPfS_PiE5sdata+12];
	add.f32 	%f133, %f132, %f131;
	ld.shared.f32 	%f134, [_ZZ9reductionPfS_PiE5sdata+16];
	add.f32 	%f135, %f134, %f133;
	ld.shared.f32 	%f136, [_ZZ9reductionPfS_PiE5sdata+20];
	add.f32 	%f137, %f136, %f135;
	ld.shared.f32 	%f138, [_ZZ9reductionPfS_PiE5sdata+24];
	add.f32 	%f139, %f138, %f137;
	ld.shared.f32 	%f140, [_ZZ9reductionPfS_PiE5sdata+28];
	add.f32 	%f141, %f140, %f139;
	ld.shared.f32 	%f142, [_ZZ9reductionPfS_PiE5sdata+32];
	add.f32 	%f143, %f142, %f141;
	ld.shared.f32 	%f144, [_ZZ9reductionPfS_PiE5sdata+36];
	add.f32 	%f145, %f144, %f143;
	ld.shared.f32 	%f146, [_ZZ9reductionPfS_PiE5sdata+40];
	add.f32 	%f147, %f146, %f145;
	ld.shared.f32 	%f148, [_ZZ9reductionPfS_PiE5sdata+44];
	add.f32 	%f149, %f148, %f147;
	ld.shared.f32 	%f150, [_ZZ9reductionPfS_PiE5sdata+48];
	add.f32 	%f151, %f150, %f149;
	ld.shared.f32 	%f152, [_ZZ9reductionPfS_PiE5sdata+52];
	add.f32 	%f153, %f152, %f151;
	ld.shared.f32 	%f154, [_ZZ9reductionPfS_PiE5sdata+56];
	add.f32 	%f155, %f154, %f153;
	ld.shared.f32 	%f156, [_ZZ9reductionPfS_PiE5sdata+60];
	add.f32 	%f157, %f156, %f155;
	ld.shared.f32 	%f158, [_ZZ9reductionPfS_PiE5sdata+64];
	add.f32 	%f159, %f158, %f157;
	ld.shared.f32 	%f160, [_ZZ9reductionPfS_PiE5sdata+68];
	add.f32 	%f161, %f160, %f159;
	ld.shared.f32 	%f162, [_ZZ9reductionPfS_PiE5sdata+72];
	add.f32 	%f163, %f162, %f161;
	ld.shared.f32 	%f164, [_ZZ9reductionPfS_PiE5sdata+76];
	add.f32 	%f165, %f164, %f163;
	ld.shared.f32 	%f166, [_ZZ9reductionPfS_PiE5sdata+80];
	add.f32 	%f167, %f166, %f165;
	ld.shared.f32 	%f168, [_ZZ9reductionPfS_PiE5sdata+84];
	add.f32 	%f169, %f168, %f167;
	ld.shared.f32 	%f170, [_ZZ9reductionPfS_PiE5sdata+88];
	add.f32 	%f171, %f170, %f169;
	ld.shared.f32 	%f172, [_ZZ9reductionPfS_PiE5sdata+92];
	add.f32 	%f173, %f172, %f171;
	ld.shared.f32 	%f174, [_ZZ9reductionPfS_PiE5sdata+96];
	add.f32 	%f175, %f174, %f173;
	ld.shared.f32 	%f176, [_ZZ9reductionPfS_PiE5sdata+100];
	add.f32 	%f177, %f176, %f175;
	ld.shared.f32 	%f178, [_ZZ9reductionPfS_PiE5sdata+104];
	add.f32 	%f179, %f178, %f177;
	ld.shared.f32 	%f180, [_ZZ9reductionPfS_PiE5sdata+108];
	add.f32 	%f181, %f180, %f179;
	ld.shared.f32 	%f182, [_ZZ9reductionPfS_PiE5sdata+112];
	add.f32 	%f183, %f182, %f181;
	ld.shared.f32 	%f184, [_ZZ9reductionPfS_PiE5sdata+116];
	add.f32 	%f185, %f184, %f183;
	ld.shared.f32 	%f186, [_ZZ9reductionPfS_PiE5sdata+120];
	add.f32 	%f187, %f186, %f185;
	ld.shared.f32 	%f188, [_ZZ9reductionPfS_PiE5sdata+124];
	add.f32 	%f189, %f188, %f187;
	st.shared.f32 	[_ZZ9reductionPfS_PiE5sdata], %f189;
	cvta.to.global.u64 	%rd8, %rd2;
	st.global.f32 	[%rd8], %f189;
$L__BB3_84:
	ret;

}
	// .globl	_Z12reduction_2XPfS_S_S_Pi
.visible .entry _Z12reduction_2XPfS_S_S_Pi(
	.param .u64 .ptr .align 1 _Z12reduction_2XPfS_S_S_Pi_param_0,
	.param .u64 .ptr .align 1 _Z12reduction_2XPfS_S_S_Pi_param_1,
	.param .u64 .ptr .align 1 _Z12reduction_2XPfS_S_S_Pi_param_2,
	.param .u64 .ptr .align 1 _Z12reduction_2XPfS_S_S_Pi_param_3,
	.param .u64 .ptr .align 1 _Z12reduction_2XPfS_S_S_Pi_param_4
)
{
	.reg .pred 	%p<12>;
	.reg .b32 	%r<24>;
	.reg .b32 	%f<315>;
	.reg .b64 	%rd<14>;
	// demoted variable
	.shared .align 4 .b8 _ZZ12reduction_2XPfS_S_S_PiE6sdata1[20480];
	// demoted variable
	.shared .align 4 .b8 _ZZ12reduction_2XPfS_S_S_PiE6sdata2[20480];
	ld.param.u64 	%rd7, [_Z12reduction_2XPfS_S_S_Pi_param_0];
	ld.param.u64 	%rd5, [_Z12reduction_2XPfS_S_S_Pi_param_1];
	ld.param.u64 	%rd8, [_Z12reduction_2XPfS_S_S_Pi_param_2];
	ld.param.u64 	%rd6, [_Z12reduction_2XPfS_S_S_Pi_param_3];
	ld.param.u64 	%rd9, [_Z12reduction_2XPfS_S_S_Pi_param_4];
	cvta.to.global.u64 	%rd1, %rd8;
	cvta.to.global.u64 	%rd2, %rd7;
	mov.u32 	%r1, %tid.x;
	cvta.to.global.u64 	%rd10, %rd9;
	shl.b32 	%r11, %r1, 2;
	mov.u32 	%r12, _ZZ12reduction_2XPfS_S_S_PiE6sdata1;
	add.s32 	%r2, %r12, %r11;
	mov.b32 	%r23, 0;
	st.shared.u32 	[%r2], %r23;
	mov.u32 	%r13, _ZZ12reduction_2XPfS_S_S_PiE6sdata2;
	add.s32 	%r3, %r13, %r11;
	st.shared.u32 	[%r3], %r23;
	st.shared.u32 	[%r2+512], %r23;
	st.shared.u32 	[%r3+512], %r23;
	st.shared.u32 	[%r2+1024], %r23;
	st.shared.u32 	[%r3+1024], %r23;
	st.shared.u32 	[%r2+1536], %r23;
	st.shared.u32 	[%r3+1536], %r23;
	st.shared.u32 	[%r2+2048], %r23;
	st.shared.u32 	[%r3+2048], %r23;
	st.shared.u32 	[%r2+2560], %r23;
	st.shared.u32 	[%r3+2560], %r23;
	st.shared.u32 	[%r2+3072], %r23;
	st.shared.u32 	[%r3+3072], %r23;
	st.shared.u32 	[%r2+3584], %r23;
	st.shared.u32 	[%r3+3584], %r23;
	st.shared.u32 	[%r2+4096], %r23;
	st.shared.u32 	[%r3+4096], %r23;
	st.shared.u32 	[%r2+4608], %r23;
	st.shared.u32 	[%r3+4608], %r23;
	st.shared.u32 	[%r2+5120], %r23;
	st.shared.u32 	[%r3+5120], %r23;
	st.shared.u32 	[%r2+5632], %r23;
	st.shared.u32 	[%r3+5632], %r23;
	st.shared.u32 	[%r2+6144], %r23;
	st.shared.u32 	[%r3+6144], %r23;
	st.shared.u32 	[%r2+6656], %r23;
	st.shared.u32 	[%r3+6656], %r23;
	st.shared.u32 	[%r2+7168], %r23;
	st.shared.u32 	[%r3+7168], %r23;
	st.shared.u32 	[%r2+7680], %r23;
	st.shared.u32 	[%r3+7680], %r23;
	st.shared.u32 	[%r2+8192], %r23;
	st.shared.u32 	[%r3+8192], %r23;
	st.shared.u32 	[%r2+8704], %r23;
	st.shared.u32 	[%r3+8704], %r23;
	st.shared.u32 	[%r2+9216], %r23;
	st.shared.u32 	[%r3+9216], %r23;
	st.shared.u32 	[%r2+9728], %r23;
	st.shared.u32 	[%r3+9728], %r23;
	st.shared.u32 	[%r2+10240], %r23;
	st.shared.u32 	[%r3+10240], %r23;
	st.shared.u32 	[%r2+10752], %r23;
	st.shared.u32 	[%r3+10752], %r23;
	st.shared.u32 	[%r2+11264], %r23;
	st.shared.u32 	[%r3+11264], %r23;
	st.shared.u32 	[%r2+11776], %r23;
	st.shared.u32 	[%r3+11776], %r23;
	st.shared.u32 	[%r2+12288], %r23;
	st.shared.u32 	[%r3+12288], %r23;
	st.shared.u32 	[%r2+12800], %r23;
	st.shared.u32 	[%r3+12800], %r23;
	st.shared.u32 	[%r2+13312], %r23;
	st.shared.u32 	[%r3+13312], %r23;
	st.shared.u32 	[%r2+13824], %r23;
	st.shared.u32 	[%r3+13824], %r23;
	st.shared.u32 	[%r2+14336], %r23;
	st.shared.u32 	[%r3+14336], %r23;
	st.shared.u32 	[%r2+14848], %r23;
	st.shared.u32 	[%r3+14848], %r23;
	st.shared.u32 	[%r2+15360], %r23;
	st.shared.u32 	[%r3+15360], %r23;
	st.shared.u32 	[%r2+15872], %r23;
	st.shared.u32 	[%r3+15872], %r23;
	st.shared.u32 	[%r2+16384], %r23;
	st.shared.u32 	[%r3+16384], %r23;
	st.shared.u32 	[%r2+16896], %r23;
	st.shared.u32 	[%r3+16896], %r23;
	st.shared.u32 	[%r2+17408], %r23;
	st.shared.u32 	[%r3+17408], %r23;
	st.shared.u32 	[%r2+17920], %r23;
	st.shared.u32 	[%r3+17920], %r23;
	st.shared.u32 	[%r2+18432], %r23;
	st.shared.u32 	[%r3+18432], %r23;
	st.shared.u32 	[%r2+18944], %r23;
	st.shared.u32 	[%r3+18944], %r23;
	st.shared.u32 	[%r2+19456], %r23;
	st.shared.u32 	[%r3+19456], %r23;
	st.shared.u32 	[%r2+19968], %r23;
	st.shared.u32 	[%r3+19968], %r23;
	ld.global.u32 	%r4, [%rd10];
$L__BB4_1:
	shl.b32 	%r14, %r23, 7;
	add.s32 	%r6, %r14, %r1;
	setp.ge.u32 	%p1, %r6, %r4;
	mul.wide.u32 	%rd11, %r6, 4;
	add.s64 	%rd3, %rd2, %rd11;
	shl.b32 	%r15, %r23, 9;
	add.s32 	%r7, %r2, %r15;
	add.s64 	%rd4, %rd1, %rd11;
	add.s32 	%r8, %r3, %r15;
	@%p1 bra 	$L__BB4_3;
	ld.global.f32 	%f1, [%rd3];
	st.shared.f32 	[%r7], %f1;
	ld.global.f32 	%f2, [%rd4];
	st.shared.f32 	[%r8], %f2;
$L__BB4_3:
	add.s32 	%r16, %r6, 128;
	setp.ge.u32 	%p2, %r16, %r4;
	@%p2 bra 	$L__BB4_5;
	ld.global.f32 	%f3, [%rd3+512];
	st.shared.f32 	[%r7+512], %f3;
	ld.global.f32 	%f4, [%rd4+512];
	st.shared.f32 	[%r8+512], %f4;
$L__BB4_5:
	add.s32 	%r17, %r6, 256;
	setp.ge.u32 	%p3, %r17, %r4;
	@%p3 bra 	$L__BB4_7;
	ld.global.f32 	%f5, [%rd3+1024];
	st.shared.f32 	[%r7+1024], %f5;
	ld.global.f32 	%f6, [%rd4+1024];
	st.shared.f32 	[%r8+1024], %f6;
$L__BB4_7:
	add.s32 	%r18, %r6, 384;
	setp.ge.u32 	%p4, %r18, %r4;
	@%p4 bra 	$L__BB4_9;
	ld.global.f32 	%f7, [%rd3+1536];
	st.shared.f32 	[%r7+1536], %f7;
	ld.global.f32 	%f8, [%rd4+1536];
	st.shared.f32 	[%r8+1536], %f8;
$L__BB4_9:
	add.s32 	%r19, %r6, 512;
	setp.ge.u32 	%p5, %r19, %r4;
	@%p5 bra 	$L__BB4_11;
	ld.global.f32 	%f9, [%rd3+2048];
	st.shared.f32 	[%r7+2048], %f9;
	ld.global.f32 	%f10, [%rd4+2048];
	st.shared.f32 	[%r8+2048], %f10;
$L__BB4_11:
	add.s32 	%r20, %r6, 640;
	setp.ge.u32 	%p6, %r20, %r4;
	@%p6 bra 	$L__BB4_13;
	ld.global.f32 	%f11, [%rd3+2560];
	st.shared.f32 	[%r7+2560], %f11;
	ld.global.f32 	%f12, [%rd4+2560];
	st.shared.f32 	[%r8+2560], %f12;
$L__BB4_13:
	add.s32 	%r21, %r6, 768;
	setp.ge.u32 	%p7, %r21, %r4;
	@%p7 bra 	$L__BB4_15;
	ld.global.f32 	%f13, [%rd3+3072];
	st.shared.f32 	[%r7+3072], %f13;
	ld.global.f32 	%f14, [%rd4+3072];
	st.shared.f32 	[%r8+3072], %f14;
$L__BB4_15:
	add.s32 	%r22, %r6, 896;
	setp.ge.u32 	%p8, %r22, %r4;
	@%p8 bra 	$L__BB4_17;
	ld.global.f32 	%f15, [%rd3+3584];
	st.shared.f32 	[%r7+3584], %f15;
	ld.global.f32 	%f16, [%rd4+3584];
	st.shared.f32 	[%r8+3584], %f16;
$L__BB4_17:
	add.s32 	%r23, %r23, 8;
	setp.ne.s32 	%p9, %r23, 40;
	@%p9 bra 	$L__BB4_1;
	bar.sync 	0;
	ld.shared.f32 	%f17, [%r3];
	ld.shared.f32 	%f18, [%r2];
	ld.shared.f32 	%f19, [%r2+512];
	add.f32 	%f20, %f19, %f18;
	ld.shared.f32 	%f21, [%r3+512];
	add.f32 	%f22, %f21, %f17;
	ld.shared.f32 	%f23, [%r2+1024];
	add.f32 	%f24, %f23, %f20;
	ld.shared.f32 	%f25, [%r3+1024];
	add.f32 	%f26, %f25, %f22;
	ld.shared.f32 	%f27, [%r2+1536];
	add.f32 	%f28, %f27, %f24;
	ld.shared.f32 	%f29, [%r3+1536];
	add.f32 	%f30, %f29, %f26;
	ld.shared.f32 	%f31, [%r2+2048];
	add.f32 	%f32, %f31, %f28;
	ld.shared.f32 	%f33, [%r3+2048];
	add.f32 	%f34, %f33, %f30;
	ld.shared.f32 	%f35, [%r2+2560];
	add.f32 	%f36, %f35, %f32;
	ld.shared.f32 	%f37, [%r3+2560];
	add.f32 	%f38, %f37, %f34;
	ld.shared.f32 	%f39, [%r2+3072];
	add.f32 	%f40, %f39, %f36;
	ld.shared.f32 	%f41, [%r3+3072];
	add.f32 	%f42, %f41, %f38;
	ld.shared.f32 	%f43, [%r2+3584];
	add.f32 	%f44, %f43, %f40;
	ld.shared.f32 	%f45, [%r3+3584];
	add.f32 	%f46, %f45, %f42;
	ld.shared.f32 	%f47, [%r2+4096];
	add.f32 	%f48, %f47, %f44;
	ld.shared.f32 	%f49, [%r3+4096];
	add.f32 	%f50, %f49, %f46;
	ld.shared.f32 	%f51, [%r2+4608];
	add.f32 	%f52, %f51, %f48;
	ld.shared.f32 	%f53, [%r3+4608];
	add.f32 	%f54, %f53, %f50;
	ld.shared.f32 	%f55, [%r2+5120];
	add.f32 	%f56, %f55, %f52;
	ld.shared.f32 	%f57, [%r3+5120];
	add.f32 	%f58, %f57, %f54;
	ld.shared.f32 	%f59, [%r2+5632];
	add.f32 	%f60, %f59, %f56;
	ld.shared.f32 	%f61, [%r3+5632];
	add.f32 	%f62, %f61, %f58;
	ld.shared.f32 	%f63, [%r2+6144];
	add.f32 	%f64, %f63, %f60;
	ld.shared.f32 	%f65, [%r3+6144];
	add.f32 	%f66, %f65, %f62;
	ld.shared.f32 	%f67, [%r2+6656];
	add.f32 	%f68, %f67, %f64;
	ld.shared.f32 	%f69, [%r3+6656];
	add.f32 	%f70, %f69, %f66;
	ld.shared.f32 	%f71, [%r2+7168];
	add.f32 	%f72, %f71, %f68;
	ld.shared.f32 	%f73, [%r3+7168];
	add.f32 	%f74, %f73, %f70;
	ld.shared.f32 	%f75, [%r2+7680];
	add.f32 	%f76, %f75, %f72;
	ld.shared.f32 	%f77, [%r3+7680];
	add.f32 	%f78, %f77, %f74;
	ld.shared.f32 	%f79, [%r2+8192];
	add.f32 	%f80, %f79, %f76;
	ld.shared.f32 	%f81, [%r3+8192];
	add.f32 	%f82, %f81, %f78;
	ld.shared.f32 	%f83, [%r2+8704];
	add.f32 	%f84, %f83, %f80;
	ld.shared.f32 	%f85, [%r3+8704];
	add.f32 	%f86, %f85, %f82;
	ld.shared.f32 	%f87, [%r2+9216];
	add.f32 	%f88, %f87, %f84;
	ld.shared.f32 	%f89, [%r3+9216];
	add.f32 	%f90, %f89, %f86;
	ld.shared.f32 	%f91, [%r2+9728];
	add.f32 	%f92, %f91, %f88;
	ld.shared.f32 	%f93, [%r3+9728];
	add.f32 	%f94, %f93, %f90;
	ld.shared.f32 	%f95, [%r2+10240];
	add.f32 	%f96, %f95, %f92;
	ld.shared.f32 	%f97, [%r3+10240];
	add.f32 	%f98, %f97, %f94;
	ld.shared.f32 	%f99, [%r2+10752];
	add.f32 	%f100, %f99, %f96;
	ld.shared.f32 	%f101, [%r3+10752];
	add.f32 	%f102, %f101, %f98;
	ld.shared.f32 	%f103, [%r2+11264];
	add.f32 	%f104, %f103, %f100;
	ld.shared.f32 	%f105, [%r3+11264];
	add.f32 	%f106, %f105, %f102;
	ld.shared.f32 	%f107, [%r2+11776];
	add.f32 	%f108, %f107, %f104;
	ld.shared.f32 	%f109, [%r3+11776];
	add.f32 	%f110, %f109, %f106;
	ld.shared.f32 	%f111, [%r2+12288];
	add.f32 	%f112, %f111, %f108;
	ld.shared.f32 	%f113, [%r3+12288];
	add.f32 	%f114, %f113, %f110;
	ld.shared.f32 	%f115, [%r2+12800];
	add.f32 	%f116, %f115, %f112;
	ld.shared.f32 	%f117, [%r3+12800];
	add.f32 	%f118, %f117, %f114;
	ld.shared.f32 	%f119, [%r2+13312];
	add.f32 	%f120, %f119, %f116;
	ld.shared.f32 	%f121, [%r3+13312];
	add.f32 	%f122, %f121, %f118;
	ld.shared.f32 	%f123, [%r2+13824];
	add.f32 	%f124, %f123, %f120;
	ld.shared.f32 	%f125, [%r3+13824];
	add.f32 	%f126, %f125, %f122;
	ld.shared.f32 	%f127, [%r2+14336];
	add.f32 	%f128, %f127, %f124;
	ld.shared.f32 	%f129, [%r3+14336];
	add.f32 	%f130, %f129, %f126;
	ld.shared.f32 	%f131, [%r2+14848];
	add.f32 	%f132, %f131, %f128;
	ld.shared.f32 	%f133, [%r3+14848];
	add.f32 	%f134, %f133, %f130;
	ld.shared.f32 	%f135, [%r2+15360];
	add.f32 	%f136, %f135, %f132;
	ld.shared.f32 	%f137, [%r3+15360];
	add.f32 	%f138, %f137, %f134;
	ld.shared.f32 	%f139, [%r2+15872];
	add.f32 	%f140, %f139, %f136;
	ld.shared.f32 	%f141, [%r3+15872];
	add.f32 	%f142, %f141, %f138;
	ld.shared.f32 	%f143, [%r2+16384];
	add.f32 	%f144, %f143, %f140;
	ld.shared.f32 	%f145, [%r3+16384];
	add.f32 	%f146, %f145, %f142;
	ld.shared.f32 	%f147, [%r2+16896];
	add.f32 	%f148, %f147, %f144;
	ld.shared.f32 	%f149, [%r3+16896];
	add.f32 	%f150, %f149, %f146;
	ld.shared.f32 	%f151, [%r2+17408];
	add.f32 	%f152, %f151, %f148;
	ld.shared.f32 	%f153, [%r3+17408];
	add.f32 	%f154, %f153, %f150;
	ld.shared.f32 	%f155, [%r2+17920];
	add.f32 	%f156, %f155, %f152;
	ld.shared.f32 	%f157, [%r3+17920];
	add.f32 	%f158, %f157, %f154;
	ld.shared.f32 	%f159, [%r2+18432];
	add.f32 	%f160, %f159, %f156;
	ld.shared.f32 	%f161, [%r3+18432];
	add.f32 	%f162, %f161, %f158;
	ld.shared.f32 	%f163, [%r2+18944];
	add.f32 	%f164, %f163, %f160;
	ld.shared.f32 	%f165, [%r3+18944];
	add.f32 	%f166, %f165, %f162;
	ld.shared.f32 	%f167, [%r2+19456];
	add.f32 	%f168, %f167, %f164;
	ld.shared.f32 	%f169, [%r3+19456];
	add.f32 	%f170, %f169, %f166;
	ld.shared.f32 	%f171, [%r2+19968];
	add.f32 	%f172, %f171, %f168;
	ld.shared.f32 	%f173, [%r3+19968];
	add.f32 	%f174, %f173, %f170;
	st.shared.f32 	[%r2], %f172;
	st.shared.f32 	[%r3], %f174;
	bar.sync 	0;
	setp.gt.u32 	%p10, %r1, 31;
	@%p10 bra 	$L__BB4_20;
	ld.shared.f32 	%f175, [%r3];
	ld.shared.f32 	%f176, [%r2];
	ld.shared.f32 	%f177, [%r2+128];
	add.f32 	%f178, %f177, %f176;
	ld.shared.f32 	%f179, [%r3+128];
	add.f32 	%f180, %f179, %f175;
	ld.shared.f32 	%f181, [%r2+256];
	add.f32 	%f182, %f181, %f178;
	ld.shared.f32 	%f183, [%r3+256];
	add.f32 	%f184, %f183, %f180;
	ld.shared.f32 	%f185, [%r2+384];
	add.f32 	%f186, %f185, %f182;
	ld.shared.f32 	%f187, [%r3+384];
	add.f32 	%f188, %f187, %f184;
	st.shared.f32 	[%r2], %f186;
	st.shared.f32 	[%r3], %f188;
$L__BB4_20:
	bar.sync 	0;
	setp.ne.s32 	%p11, %r1, 0;
	@%p11 bra 	$L__BB4_22;
	ld.shared.f32 	%f189, [_ZZ12reduction_2XPfS_S_S_PiE6sdata2];
	ld.shared.f32 	%f190, [_ZZ12reduction_2XPfS_S_S_PiE6sdata1];
	ld.shared.f32 	%f191, [_ZZ12reduction_2XPfS_S_S_PiE6sdata1+4];
	add.f32 	%f192, %f191, %f190;
	ld.shared.f32 	%f193, [_ZZ12reduction_2XPfS_S_S_PiE6sdata2+4];
	add.f32 	%f194, %f193, %f189;
	ld.shared.f32 	%f195, [_ZZ12reduction_2XPfS_S_S_PiE6sdata1+8];
	add.f32 	%f196, %f195, %f192;
	ld.shared.f32 	%f197, [_ZZ12reduction_2XPfS_S_S_PiE6sdata2+8];
	add.f32 	%f198, %f197, %f194;
	ld.shared.f32 	%f199, [_ZZ12reduction_2XPfS_S_S_PiE6sdata1+12];
	add.f32 	%f200, %f199, %f196;
	ld.shared.f32 	%f201, [_ZZ12reduction_2XPfS_S_S_PiE6sdata2+12];
	add.f32 	%f202, %f201, %f198;
	ld.shared.f32 	%f203, [_ZZ12reduction_2XPfS_S_S_PiE6sdata1+16];
	add.f32 	%f204, %f203, %f200;
	ld.shared.f32 	%f205, [_ZZ12reduction_2XPfS_S_S_PiE6sdata2+16];
	add.f32 	%f206, %f205, %f202;
	ld.shared.f32 	%f207, [_ZZ12reduction_2XPfS_S_S_PiE6sdata1+20];
	add.f32 	%f208, %f207, %f204;
	ld.shared.f32 	%f209, [_ZZ12reduction_2XPfS_S_S_PiE6sdata2+20];
	add.f32 	%f210, %f209, %f206;
	ld.shared.f32 	%f211, [_ZZ12reduction_2XPfS_S_S_PiE6sdata1+24];
	add.f32 	%f212, %f211, %f208;
	ld.shared.f32 	%f213, [_ZZ12reduction_2XPfS_S_S_PiE6sdata2+24];
	add.f32 	%f214, %f213, %f210;
	ld.shared.f32 	%f215, [_ZZ12reduction_2XPfS_S_S_PiE6sdata1+28];
	add.f32 	%f216, %f215, %f212;
	ld.shared.f32 	%f217, [_ZZ12reduction_2XPfS_S_S_PiE6sdata2+28];
	add.f32 	%f218, %f217, %f214;
	ld.shared.f32 	%f219, [_ZZ12reduction_2XPfS_S_S_PiE6sdata1+32];
	add.f32 	%f220, %f219, %f216;
	ld.shared.f32 	%f221, [_ZZ12reduction_2XPfS_S_S_PiE6sdata2+32];
	add.f32 	%f222, %f221, %f218;
	ld.shared.f32 	%f223, [_ZZ12reduction_2XPfS_S_S_PiE6sdata1+36];
	add.f32 	%f224, %f223, %f220;
	ld.shared.f32 	%f225, [_ZZ12reduction_2XPfS_S_S_PiE6sdata2+36];
	add.f32 	%f226, %f225, %f222;
	ld.shared.f32 	%f227, [_ZZ12reduction_2XPfS_S_S_PiE6sdata1+40];
	add.f32 	%f228, %f227, %f224;
	ld.shared.f32 	%f229, [_ZZ12reduction_2XPfS_S_S_PiE6sdata2+40];
	add.f32 	%f230, %f229, %f226;
	ld.shared.f32 	%f231, [_ZZ12reduction_2XPfS_S_S_PiE6sdata1+44];
	add.f32 	%f232, %f231, %f228;
	ld.shared.f32 	%f233, [_ZZ12reduction_2XPfS_S_S_PiE6sdata2+44];
	add.f32 	%f234, %f233, %f230;
	ld.shared.f32 	%f235, [_ZZ12reduction_2XPfS_S_S_PiE6sdata1+48];
	add.f32 	%f236, %f235, %f232;
	ld.shared.f32 	%f237, [_ZZ12reduction_2XPfS_S_S_PiE6sdata2+48];
	add.f32 	%f238, %f237, %f234;
	ld.shared.f32 	%f239, [_ZZ12reduction_2XPfS_S_S_PiE6sdata1+52];
	add.f32 	%f240, %f239, %f236;
	ld.shared.f32 	%f241, [_ZZ12reduction_2XPfS_S_S_PiE6sdata2+52];
	add.f32 	%f242, %f241, %f238;
	ld.shared.f32 	%f243, [_ZZ12reduction_2XPfS_S_S_PiE6sdata1+56];
	add.f32 	%f244, %f243, %f240;
	ld.shared.f32 	%f245, [_ZZ12reduction_2XPfS_S_S_PiE6sdata2+56];
	add.f32 	%f246, %f245, %f242;
	ld.shared.f32 	%f247, [_ZZ12reduction_2XPfS_S_S_PiE6sdata1+60];
	add.f32 	%f248, %f247, %f244;
	ld.shared.f32 	%f249, [_ZZ12reduction_2XPfS_S_S_PiE6sdata2+60];
	add.f32 	%f250, %f249, %f246;
	ld.shared.f32 	%f251, [_ZZ12reduction_2XPfS_S_S_PiE6sdata1+64];
	add.f32 	%f252, %f251, %f248;
	ld.shared.f32 	%f253, [_ZZ12reduction_2XPfS_S_S_PiE6sdata2+64];
	add.f32 	%f254, %f253, %f250;
	ld.shared.f32 	%f255, [_ZZ12reduction_2XPfS_S_S_PiE6sdata1+68];
	add.f32 	%f256, %f255, %f252;
	ld.shared.f32 	%f257, [_ZZ12reduction_2XPfS_S_S_PiE6sdata2+68];
	add.f32 	%f258, %f257, %f254;
	ld.shared.f32 	%f259, [_ZZ12reduction_2XPfS_S_S_PiE6sdata1+72];
	add.f32 	%f260, %f259, %f256;
	ld.shared.f32 	%f261, [_ZZ12reduction_2XPfS_S_S_PiE6sdata2+72];
	add.f32 	%f262, %f261, %f258;
	ld.shared.f32 	%f263, [_ZZ12reduction_2XPfS_S_S_PiE6sdata1+76];
	add.f32 	%f264, %f263, %f260;
	ld.shared.f32 	%f265, [_ZZ12reduction_2XPfS_S_S_PiE6sdata2+76];
	add.f32 	%f266, %f265, %f262;
	ld.shared.f32 	%f267, [_ZZ12reduction_2XPfS_S_S_PiE6sdata1+80];
	add.f32 	%f268, %f267, %f264;
	ld.shared.f32 	%f269, [_ZZ12reduction_2XPfS_S_S_PiE6sdata2+80];
	add.f32 	%f270, %f269, %f266;
	ld.shared.f32 	%f271, [_ZZ12reduction_2XPfS_S_S_PiE6sdata1+84];
	add.f32 	%f272, %f271, %f268;
	ld.shared.f32 	%f273, [_ZZ12reduction_2XPfS_S_S_PiE6sdata2+84];
	add.f32 	%f274, %f273, %f270;
	ld.shared.f32 	%f275, [_ZZ12reduction_2XPfS_S_S_PiE6sdata1+88];
	add.f32 	%f276, %f275, %f272;
	ld.shared.f32 	%f277, [_ZZ12reduction_2XPfS_S_S_PiE6sdata2+88];
	add.f32 	%f278, %f277, %f274;
	ld.shared.f32 	%f279, [_ZZ12reduction_2XPfS_S_S_PiE6sdata1+92];
	add.f32 	%f280, %f279, %f276;
	ld.shared.f32 	%f281, [_ZZ12reduction_2XPfS_S_S_PiE6sdata2+92];
	add.f32 	%f282, %f281, %f278;
	ld.shared.f32 	%f283, [_ZZ12reduction_2XPfS_S_S_PiE6sdata1+96];
	add.f32 	%f284, %f283, %f280;
	ld.shared.f32 	%f285, [_ZZ12reduction_2XPfS_S_S_PiE6sdata2+96];
	add.f32 	%f286, %f285, %f282;
	ld.shared.f32 	%f287, [_ZZ12reduction_2XPfS_S_S_PiE6sdata1+100];
	add.f32 	%f288, %f287, %f284;
	ld.shared.f32 	%f289, [_ZZ12reduction_2XPfS_S_S_PiE6sdata2+100];
	add.f32 	%f290, %f289, %f286;
	ld.shared.f32 	%f291, [_ZZ12reduction_2XPfS_S_S_PiE6sdata1+104];
	add.f32 	%f292, %f291, %f288;
	ld.shared.f32 	%f293, [_ZZ12reduction_2XPfS_S_S_PiE6sdata2+104];
	add.f32 	%f294, %f293, %f290;
	ld.shared.f32 	%f295, [_ZZ12reduction_2XPfS_S_S_PiE6sdata1+108];
	add.f32 	%f296, %f295, %f292;
	ld.shared.f32 	%f297, [_ZZ12reduction_2XPfS_S_S_PiE6sdata2+108];
	add.f32 	%f298, %f297, %f294;
	ld.shared.f32 	%f299, [_ZZ12reduction_2XPfS_S_S_PiE6sdata1+112];
	add.f32 	%f300, %f299, %f296;
	ld.shared.f32 	%f301, [_ZZ12reduction_2XPfS_S_S_PiE6sdata2+112];
	add.f32 	%f302, %f301, %f298;
	ld.shared.f32 	%f303, [_ZZ12reduction_2XPfS_S_S_PiE6sdata1+116];
	add.f32 	%f304, %f303, %f300;
	ld.shared.f32 	%f305, [_ZZ12reduction_2XPfS_S_S_PiE6sdata2+116];
	add.f32 	%f306, %f305, %f302;
	ld.shared.f32 	%f307, [_ZZ12reduction_2XPfS_S_S_PiE6sdata1+120];
	add.f32 	%f308, %f307, %f304;
	ld.shared.f32 	%f309, [_ZZ12reduction_2XPfS_S_S_PiE6sdata2+120];
	add.f32 	%f310, %f309, %f306;
	ld.shared.f32 	%f311, [_ZZ12reduction_2XPfS_S_S_PiE6sdata1+124];
	add.f32 	%f312, %f311, %f308;
	ld.shared.f32 	%f313, [_ZZ12reduction_2XPfS_S_S_PiE6sdata2+124];
	add.f32 	%f314, %f313, %f310;
	st.shared.f32 	[_ZZ12reduction_2XPfS_S_S_PiE6sdata1], %f312;
	st.shared.f32 	[_ZZ12reduction_2XPfS_S_S_PiE6sdata2], %f314;
	cvta.to.global.u64 	%rd12, %rd5;
	st.global.f32 	[%rd12], %f312;
	cvta.to.global.u64 	%rd13, %rd6;
	st.global.f32 	[%rd13], %f314;
$L__BB4_22:
	ret;

}
	// .globl	_Z31UpdateExcitationSumTo_PCGSolverP7FEMNodeP6PcgVecPi
.visible .entry _Z31UpdateExcitationSumTo_PCGSolverP7FEMNodeP6PcgVecPi(
	.param .u64 .ptr .align 1 _Z31UpdateExcitationSumTo_PCGSolverP7FEMNodeP6PcgVecPi_param_0,
	.param .u64 .ptr .align 1 _Z31UpdateExcitationSumTo_PCGSolverP7FEMNodeP6PcgVecPi_param_1,
	.param .u64 .ptr .align 1 _Z31UpdateExcitationSumTo_PCGSolverP7FEMNodeP6PcgVecPi_param_2
)
{
	.reg .pred 	%p<2>;
	.reg .b32 	%r<6>;
	.reg .b32 	%f<6>;
	.reg .b64 	%rd<11>;

	ld.param.u64 	%rd1, [_Z31UpdateExcitationSumTo_PCGSolverP7FEMNodeP6PcgVecPi_param_0];
	ld.param.u64 	%rd2, [_Z31UpdateExcitationSumTo_PCGSolverP7FEMNodeP6PcgVecPi_param_1];
	ld.param.u64 	%rd3, [_Z31UpdateExcitationSumTo_PCGSolverP7FEMNodeP6PcgVecPi_param_2];
	cvta.to.global.u64 	%rd4, %rd3;
	mov.u32 	%r2, %tid.x;
	mov.u32 	%r3, %ctaid.x;
	mov.u32 	%r4, %ntid.x;
	mad.lo.s32 	%r1, %r3, %r4, %r2;
	ld.global.u32 	%r5, [%rd4];
	setp.ge.s32 	%p1, %r1, %r5;
	@%p1 bra 	$L__BB5_2;
	cvta.to.global.u64 	%rd5, %rd1;
	cvta.to.global.u64 	%rd6, %rd2;
	mul.wide.s32 	%rd7, %r1, 108;
	add.s64 	%rd8, %rd5, %rd7;
	ld.global.f32 	%f1, [%rd8+88];
	ld.global.f32 	%f2, [%rd8+104];
	add.f32 	%f3, %f1, %f2;
	ld.global.f32 	%f4, [%rd8+92];
	add.f32 	%f5, %f3, %f4;
	mul.wide.s32 	%rd9, %r1, 28;
	add.s64 	%rd10, %rd6, %rd9;
	st.global.f32 	[%rd10+16], %f5;
$L__BB5_2:
	ret;

}
	// .globl	_Z20GPUmakePreconditonerP7FEMElemP7FEMNodePiP6PcgVec
.visible .entry _Z20GPUmakePreconditonerP7FEMElemP7FEMNodePiP6PcgVec(
	.param .u64 .ptr .align 1 _Z20GPUmakePreconditonerP7FEMElemP7FEMNodePiP6PcgVec_param_0,
	.param .u64 .ptr .align 1 _Z20GPUmakePreconditonerP7FEMElemP7FEMNodePiP6PcgVec_param_1,
	.param .u64 .ptr .align 1 _Z20GPUmakePreconditonerP7FEMElemP7FEMNodePiP6PcgVec_param_2,
	.param .u64 .ptr .align 1 _Z20GPUmakePreconditonerP7FEMElemP7FEMNodePiP6PcgVec_param_3
)
{
	.reg .pred 	%p<12>;
	.reg .b32 	%r<55>;
	.reg .b32 	%f<99>;
	.reg .b64 	%rd<117>;

	ld.param.u64 	%rd10, [_Z20GPUmakePreconditonerP7FEMElemP7FEMNodePiP6PcgVec_param_0];
	ld.param.u64 	%rd8, [_Z20GPUmakePreconditonerP7FEMElemP7FEMNodePiP6PcgVec_param_1];
	ld.param.u64 	%rd11, [_Z20GPUmakePreconditonerP7FEMElemP7FEMNodePiP6PcgVec_param_2];
	ld.param.u64 	%rd9, [_Z20GPUmakePreconditonerP7FEMElemP7FEMNodePiP6PcgVec_param_3];
	cvta.to.global.u64 	%rd1, %rd10;
	cvta.to.global.u64 	%rd12, %rd11;
	mov.u32 	%r14, %tid.x;
	mov.u32 	%r15, %ctaid.x;
	mov.u32 	%r16, %ntid.x;
	mad.lo.s32 	%r1, %r15, %r16, %r14;
	ld.global.u32 	%r17, [%rd12];
	setp.ge.s32 	%p1, %r1, %r17;
	@%p1 bra 	$L__BB6_15;
	cvta.to.global.u64 	%rd2, %rd8;
	mul.wide.s32 	%rd13, %r1, 108;
	add.s64 	%rd14, %rd2, %rd13;
	add.s64 	%rd3, %rd14, 84;
	ld.global.u32 	%r18, [%rd14+84];
	setp.ne.s32 	%p2, %r18, 0;
	@%p2 bra 	$L__BB6_15;
	ld.global.u32 	%r2, [%rd3+-84];
	setp.lt.s32 	%p3, %r2, 1;
	mov.f32 	%f98, 0f00000000;
	@%p3 bra 	$L__BB6_14;
	and.b32  	%r3, %r2, 7;
	setp.lt.u32 	%p4, %r2, 8;
	mov.f32 	%f98, 0f00000000;
	mov.b32 	%r53, 0;
	@%p4 bra 	$L__BB6_6;
	and.b32  	%r53, %r2, 2147483640;
	neg.s32 	%r51, %r53;
	add.s64 	%rd16, %rd13, %rd2;
	add.s64 	%rd116, %rd16, 44;
	mov.f32 	%f98, 0f00000000;
$L__BB6_5:
	.pragma "nounroll";
	ld.global.u32 	%r20, [%rd116+-40];
	ld.global.u32 	%r21, [%rd116];
	mul.wide.s32 	%rd17, %r20, 152;
	add.s64 	%rd18, %rd1, %rd17;
	mul.wide.s32 	%rd19, %r21, 12;
	add.s64 	%rd20, %rd18, %rd19;
	mul.wide.s32 	%rd21, %r21, 4;
	add.s64 	%rd22, %rd20, %rd21;
	ld.global.f32 	%f17, [%rd22+20];
	ld.global.f32 	%f18, [%rd18+16];
	ld.global.f32 	%f19, [%rd22+56];
	fma.rn.f32 	%f20, %f17, %f18, %f19;
	add.f32 	%f21, %f98, %f20;
	ld.global.u32 	%r22, [%rd116+-36];
	ld.global.u32 	%r23, [%rd116+4];
	mul.wide.s32 	%rd23, %r22, 152;
	add.s64 	%rd24, %rd1, %rd23;
	mul.wide.s32 	%rd25, %r23, 12;
	add.s64 	%rd26, %rd24, %rd25;
	mul.wide.s32 	%rd27, %r23, 4;
	add.s64 	%rd28, %rd26, %rd27;
	ld.global.f32 	%f22, [%rd28+20];
	ld.global.f32 	%f23, [%rd24+16];
	ld.global.f32 	%f24, [%rd28+56];
	fma.rn.f32 	%f25, %f22, %f23, %f24;
	add.f32 	%f26, %f21, %f25;
	ld.global.u32 	%r24, [%rd116+-32];
	ld.global.u32 	%r25, [%rd116+8];
	mul.wide.s32 	%rd29, %r24, 152;
	add.s64 	%rd30, %rd1, %rd29;
	mul.wide.s32 	%rd31, %r25, 12;
	add.s64 	%rd32, %rd30, %rd31;
	mul.wide.s32 	%rd33, %r25, 4;
	add.s64 	%rd34, %rd32, %rd33;
	ld.global.f32 	%f27, [%rd34+20];
	ld.global.f32 	%f28, [%rd30+16];
	ld.global.f32 	%f29, [%rd34+56];
	fma.rn.f32 	%f30, %f27, %f28, %f29;
	add.f32 	%f31, %f26, %f30;
	ld.global.u32 	%r26, [%rd116+-28];
	ld.global.u32 	%r27, [%rd116+12];
	mul.wide.s32 	%rd35, %r26, 152;
	add.s64 	%rd36, %rd1, %rd35;
	mul.wide.s32 	%rd37, %r27, 12;
	add.s64 	%rd38, %rd36, %rd37;
	mul.wide.s32 	%rd39, %r27, 4;
	add.s64 	%rd40, %rd38, %rd39;
	ld.global.f32 	%f32, [%rd40+20];
	ld.global.f32 	%f33, [%rd36+16];
	ld.global.f32 	%f34, [%rd40+56];
	fma.rn.f32 	%f35, %f32, %f33, %f34;
	add.f32 	%f36, %f31, %f35;
	ld.global.u32 	%r28, [%rd116+-24];
	ld.global.u32 	%r29, [%rd116+16];
	mul.wide.s32 	%rd41, %r28, 152;
	add.s64 	%rd42, %rd1, %rd41;
	mul.wide.s32 	%rd43, %r29, 12;
	add.s64 	%rd44, %rd42, %rd43;
	mul.wide.s32 	%rd45, %r29, 4;
	add.s64 	%rd46, %rd44, %rd45;
	ld.global.f32 	%f37, [%rd46+20];
	ld.global.f32 	%f38, [%rd42+16];
	ld.global.f32 	%f39, [%rd46+56];
	fma.rn.f32 	%f40, %f37, %f38, %f39;
	add.f32 	%f41, %f36, %f40;
	ld.global.u32 	%r30, [%rd116+-20];
	ld.global.u32 	%r31, [%rd116+20];
	mul.wide.s32 	%rd47, %r30, 152;
	add.s64 	%rd48, %rd1, %rd47;
	mul.wide.s32 	%rd49, %r31, 12;
	add.s64 	%rd50, %rd48, %rd49;
	mul.wide.s32 	%rd51, %r31, 4;
	add.s64 	%rd52, %rd50, %rd51;
	ld.global.f32 	%f42, [%rd52+20];
	ld.global.f32 	%f43, [%rd48+16];
	ld.global.f32 	%f44, [%rd52+56];
	fma.rn.f32 	%f45, %f42, %f43, %f44;
	add.f32 	%f46, %f41, %f45;
	ld.global.u32 	%r32, [%rd116+-16];
	ld.global.u32 	%r33, [%rd116+24];
	mul.wide.s32 	%rd53, %r32, 152;
	add.s64 	%rd54, %rd1, %rd53;
	mul.wide.s32 	%rd55, %r33, 12;
	add.s64 	%rd56, %rd54, %rd55;
	mul.wide.s32 	%rd57, %r33, 4;
	add.s64 	%rd58, %rd56, %rd57;
	ld.global.f32 	%f47, [%rd58+20];
	ld.global.f32 	%f48, [%rd54+16];
	ld.global.f32 	%f49, [%rd58+56];
	fma.rn.f32 	%f50, %f47, %f48, %f49;
	add.f32 	%f51, %f46, %f50;
	ld.global.u32 	%r34, [%rd116+-12];
	ld.global.u32 	%r35, [%rd116+28];
	mul.wide.s32 	%rd59, %r34, 152;
	add.s64 	%rd60, %rd1, %rd59;
	mul.wide.s32 	%rd61, %r35, 12;
	add.s64 	%rd62, %rd60, %rd61;
	mul.wide.s32 	%rd63, %r35, 4;
	add.s64 	%rd64, %rd62, %rd63;
	ld.global.f32 	%f52, [%rd64+20];
	ld.global.f32 	%f53, [%rd60+16];
	ld.global.f32 	%f54, [%rd64+56];
	fma.rn.f32 	%f55, %f52, %f53, %f54;
	add.f32 	%f98, %f51, %f55;
	add.s32 	%r51, %r51, 8;
	add.s64 	%rd116, %rd116, 32;
	setp.ne.s32 	%p5, %r51, 0;
	@%p5 bra 	$L__BB6_5;
$L__BB6_6:
	setp.eq.s32 	%p6, %r3, 0;
	@%p6 bra 	$L__BB6_14;
	add.s64 	%rd7, %rd3, -80;
	and.b32  	%r9, %r2, 3;
	setp.lt.u32 	%p7, %r3, 4;
	@%p7 bra 	$L__BB6_9;
	mul.wide.u32 	%rd65, %r53, 4;
	add.s64 	%rd66, %rd7, %rd65;
	ld.global.u32 	%r36, [%rd66];
	ld.global.u32 	%r37, [%rd66+40];
	mul.wide.s32 	%rd67, %r36, 152;
	add.s64 	%rd68, %rd1, %rd67;
	mul.wide.s32 	%rd69, %r37, 12;
	add.s64 	%rd70, %rd68, %rd69;
	mul.wide.s32 	%rd71, %r37, 4;
	add.s64 	%rd72, %rd70, %rd71;
	ld.global.f32 	%f57, [%rd72+20];
	ld.global.f32 	%f58, [%rd68+16];
	ld.global.f32 	%f59, [%rd72+56];
	fma.rn.f32 	%f60, %f57, %f58, %f59;
	add.f32 	%f61, %f98, %f60;
	ld.global.u32 	%r38, [%rd66+4];
	ld.global.u32 	%r39, [%rd66+44];
	mul.wide.s32 	%rd73, %r38, 152;
	add.s64 	%rd74, %rd1, %rd73;
	mul.wide.s32 	%rd75, %r39, 12;
	add.s64 	%rd76, %rd74, %rd75;
	mul.wide.s32 	%rd77, %r39, 4;
	add.s64 	%rd78, %rd76, %rd77;
	ld.global.f32 	%f62, [%rd78+20];
	ld.global.f32 	%f63, [%rd74+16];
	ld.global.f32 	%f64, [%rd78+56];
	fma.rn.f32 	%f65, %f62, %f63, %f64;
	add.f32 	%f66, %f61, %f65;
	ld.global.u32 	%r40, [%rd66+8];
	ld.global.u32 	%r41, [%rd66+48];
	mul.wide.s32 	%rd79, %r40, 152;
	add.s64 	%rd80, %rd1, %rd79;
	mul.wide.s32 	%rd81, %r41, 12;
	add.s64 	%rd82, %rd80, %rd81;
	mul.wide.s32 	%rd83, %r41, 4;
	add.s64 	%rd84, %rd82, %rd83;
	ld.global.f32 	%f67, [%rd84+20];
	ld.global.f32 	%f68, [%rd80+16];
	ld.global.f32 	%f69, [%rd84+56];
	fma.rn.f32 	%f70, %f67, %f68, %f69;
	add.f32 	%f71, %f66, %f70;
	ld.global.u32 	%r42, [%rd66+12];
	ld.global.u32 	%r43, [%rd66+52];
	mul.wide.s32 	%rd85, %r42, 152;
	add.s64 	%rd86, %rd1, %rd85;
	mul.wide.s32 	%rd87, %r43, 12;
	add.s64 	%rd88, %rd86, %rd87;
	mul.wide.s32 	%rd89, %r43, 4;
	add.s64 	%rd90, %rd88, %rd89;
	ld.global.f32 	%f72, [%rd90+20];
	ld.global.f32 	%f73, [%rd86+16];
	ld.global.f32 	%f74, [%rd90+56];
	fma.rn.f32 	%f75, %f72, %f73, %f74;
	add.f32 	%f98, %f71, %f75;
	add.s32 	%r53, %r53, 4;
$L__BB6_9:
	setp.eq.s32 	%p8, %r9, 0;
	@%p8 bra 	$L__BB6_14;
	setp.eq.s32 	%p9, %r9, 1;
	@%p9 bra 	$L__BB6_12;
	mul.wide.u32 	%rd91, %r53, 4;
	add.s64 	%rd92, %rd7, %rd91;
	ld.global.u32 	%r44, [%rd92];
	ld.global.u32 	%r45, [%rd92+40];
	mul.wide.s32 	%rd93, %r44, 152;
	add.s64 	%rd94, %rd1, %rd93;
	mul.wide.s32 	%rd95, %r45, 12;
	add.s64 	%rd96, %rd94, %rd95;
	mul.wide.s32 	%rd97, %r45, 4;
	add.s64 	%rd98, %rd96, %rd97;
	ld.global.f32 	%f77, [%rd98+20];
	ld.global.f32 	%f78, [%rd94+16];
	ld.global.f32 	%f79, [%rd98+56];
	fma.rn.f32 	%f80, %f77, %f78, %f79;
	add.f32 	%f81, %f98, %f80;
	ld.global.u32 	%r46, [%rd92+4];
	ld.global.u32 	%r47, [%rd92+44];
	mul.wide.s32 	%rd99, %r46, 152;
	add.s64 	%rd100, %rd1, %rd99;
	mul.wide.s32 	%rd101, %r47, 12;
	add.s64 	%rd102, %rd100, %rd101;
	mul.wide.s32 	%rd103, %r47, 4;
	add.s64 	%rd104, %rd102, %rd103;
	ld.global.f32 	%f82, [%rd104+20];
	ld.global.f32 	%f83, [%rd100+16];
	ld.global.f32 	%f84, [%rd104+56];
	fma.rn.f32 	%f85, %f82, %f83, %f84;
	add.f32 	%f98, %f81, %f85;
	add.s32 	%r53, %r53, 2;
$L__BB6_12:
	and.b32  	%r48, %r2, 1;
	setp.eq.b32 	%p10, %r48, 1;
	not.pred 	%p11, %p10;
	@%p11 bra 	$L__BB6_14;
	mul.wide.u32 	%rd105, %r53, 4;
	add.s64 	%rd106, %rd7, %rd105;
	ld.global.u32 	%r49, [%rd106];
	ld.global.u32 	%r50, [%rd106+40];
	mul.wide.s32 	%rd107, %r49, 152;
	add.s64 	%rd108, %rd1, %rd107;
	mul.wide.s32 	%rd109, %r50, 12;
	add.s64 	%rd110, %rd108, %rd109;
	mul.wide.s32 	%rd111, %r50, 4;
	add.s64 	%rd112, %rd110, %rd111;
	ld.global.f32 	%f86, [%rd112+20];
	ld.global.f32 	%f87, [%rd108+16];
	ld.global.f32 	%f88, [%rd112+56];
	fma.rn.f32 	%f89, %f86, %f87, %f88;
	add.f32 	%f98, %f98, %f89;
$L__BB6_14:
	rcp.rn.f32 	%f90, %f98;
	cvta.to.global.u64 	%rd113, %rd9;
	mul.wide.s32 	%rd114, %r1, 28;
	add.s64 	%rd115, %rd113, %rd114;
	st.global.f32 	[%rd115+24], %f90;
$L__BB6_15:
	ret;

}
	// .globl	_Z15GPU_PCG_PreparePiPfP6PcgVec
.visible .entry _Z15GPU_PCG_PreparePiPfP6PcgVec(
	.param .u64 .ptr .align 1 _Z15GPU_PCG_PreparePiPfP6PcgVec_param_0,
	.param .u64 .ptr .align 1 _Z15GPU_PCG_PreparePiPfP6PcgVec_param_1,
	.param .u64 .ptr .align 1 _Z15GPU_PCG_PreparePiPfP6PcgVec_param_2
)
{
	.reg .pred 	%p<2>;
	.reg .b32 	%r<6>;
	.reg .b32 	%f<6>;
	.reg .b64 	%rd<11>;

	ld.param.u64 	%rd3, [_Z15GPU_PCG_PreparePiPfP6PcgVec_param_0];
	ld.param.u64 	%rd1, [_Z15GPU_PCG_PreparePiPfP6PcgVec_param_1];
	ld.param.u64 	%rd2, [_Z15GPU_PCG_PreparePiPfP6PcgVec_param_2];
	cvta.to.global.u64 	%rd4, %rd3;
	mov.u32 	%r2, %tid.x;
	mov.u32 	%r3, %ctaid.x;
	mov.u32 	%r4, %ntid.x;
	mad.lo.s32 	%r1, %r3, %r4, %r2;
	ld.global.u32 	%r5, [%rd4];
	setp.ge.s32 	%p1, %r1, %r5;
	@%p1 bra 	$L__BB7_2;
	cvta.to.global.u64 	%rd5, %rd2;
	cvta.to.global.u64 	%rd6, %rd1;
	mul.wide.s32 	%rd7, %r1, 28;
	add.s64 	%rd8, %rd5, %rd7;
	ld.global.f32 	%f1, [%rd8+16];
	ld.global.f32 	%f2, [%rd8+20];
	sub.f32 	%f3, %f1, %f2;
	ld.global.f32 	%f4, [%rd8+24];
	mul.f32 	%f5, %f4, %f3;
	st.global.f32 	[%rd8+4], %f3;
	st.global.f32 	[%rd8], %f3;
	st.global.f32 	[%rd8+12], %f5;
	st.global.f32 	[%rd8+8], %f5;
	mul.wide.s32 	%rd9, %r1, 4;
	add.s64 	%rd10, %rd6, %rd9;
	st.global.f32 	[%rd10], %f5;
$L__BB7_2:
	ret;

}
	// .globl	_Z11Set0the_d_xPfPi
.visible .entry _Z11Set0the_d_xPfPi(
	.param .u64 .ptr .align 1 _Z11Set0the_d_xPfPi_param_0,
	.param .u64 .ptr .align 1 _Z11Set0the_d_xPfPi_param_1
)
{
	.reg .pred 	%p<2>;
	.reg .b32 	%r<7>;
	.reg .b64 	%rd<7>;

	ld.param.u64 	%rd1, [_Z11Set0the_d_xPfPi_param_0];
	ld.param.u64 	%rd2, [_Z11Set0the_d_xPfPi_param_1];
	cvta.to.global.u64 	%rd3, %rd2;
	mov.u32 	%r2, %tid.x;
	mov.u32 	%r3, %ctaid.x;
	mov.u32 	%r4, %ntid.x;
	mad.lo.s32 	%r1, %r3, %r4, %r2;
	ld.global.u32 	%r5, [%rd3];
	setp.ge.s32 	%p1, %r1, %r5;
	@%p1 bra 	$L__BB8_2;
	cvta.to.global.u64 	%rd4, %rd1;
	mul.wide.s32 	%rd5, %r1, 4;
	add.s64 	%rd6, %rd4, %rd5;
	mov.b32 	%r6, 0;
	st.global.u32 	[%rd6], %r6;
$L__BB8_2:
	ret;

}
	// .globl	_Z38pAp_into_Buffer1_And_r0z0_into_Buffer2P6PcgVecPiPfS2_S2_
.visible .entry _Z38pAp_into_Buffer1_And_r0z0_into_Buffer2P6PcgVecPiPfS2_S2_(
	.param .u64 .ptr .align 1 _Z38pAp_into_Buffer1_And_r0z0_into_Buffer2P6PcgVecPiPfS2_S2__param_0,
	.param .u64 .ptr .align 1 _Z38pAp_into_Buffer1_And_r0z0_into_Buffer2P6PcgVecPiPfS2_S2__param_1,
	.param .u64 .ptr .align 1 _Z38pAp_into_Buffer1_And_r0z0_into_Buffer2P6PcgVecPiPfS2_S2__param_2,
	.param .u64 .ptr .align 1 _Z38pAp_into_Buffer1_And_r0z0_into_Buffer2P6PcgVecPiPfS2_S2__param_3,
	.param .u64 .ptr .align 1 _Z38pAp_into_Buffer1_And_r0z0_into_Buffer2P6PcgVecPiPfS2_S2__param_4
)
{
	.reg .pred 	%p<2>;
	.reg .b32 	%r<6>;
	.reg .b32 	%f<7>;
	.reg .b64 	%rd<17>;

	ld.param.u64 	%rd1, [_Z38pAp_into_Buffer1_And_r0z0_into_Buffer2P6PcgVecPiPfS2_S2__param_0];
	ld.param.u64 	%rd5, [_Z38pAp_into_Buffer1_And_r0z0_into_Buffer2P6PcgVecPiPfS2_S2__param_1];
	ld.param.u64 	%rd2, [_Z38pAp_into_Buffer1_And_r0z0_into_Buffer2P6PcgVecPiPfS2_S2__param_2];
	ld.param.u64 	%rd3, [_Z38pAp_into_Buffer1_And_r0z0_into_Buffer2P6PcgVecPiPfS2_S2__param_3];
	ld.param.u64 	%rd4, [_Z38pAp_into_Buffer1_And_r0z0_into_Buffer2P6PcgVecPiPfS2_S2__param_4];
	cvta.to.global.u64 	%rd6, %rd5;
	mov.u32 	%r2, %tid.x;
	mov.u32 	%r3, %ctaid.x;
	mov.u32 	%r4, %ntid.x;
	mad.lo.s32 	%r1, %r3, %r4, %r2;
	ld.global.u32 	%r5, [%rd6];
	setp.ge.s32 	%p1, %r1, %r5;
	@%p1 bra 	$L__BB9_2;
	cvta.to.global.u64 	%rd7, %rd1;
	cvta.to.global.u64 	%rd8, %rd2;
	cvta.to.global.u64 	%rd9, %rd3;
	cvta.to.global.u64 	%rd10, %rd4;
	mul.wide.s32 	%rd11, %r1, 28;
	add.s64 	%rd12, %rd7, %rd11;
	ld.global.f32 	%f1, [%rd12+20];
	mul.wide.s32 	%rd13, %r1, 4;
	add.s64 	%rd14, %rd8, %rd13;
	ld.global.f32 	%f2, [%rd14];
	mul.f32 	%f3, %f1, %f2;
	add.s64 	%rd15, %rd9, %rd13;
	st.global.f32 	[%rd15], %f3;
	ld.global.f32 	%f4, [%rd12+4];
	ld.global.f32 	%f5, [%rd12+12];
	mul.f32 	%f6, %f4, %f5;
	add.s64 	%rd16, %rd10, %rd13;
	st.global.f32 	[%rd16], %f6;
$L__BB9_2:
	ret;

}
	// .globl	_Z17r1z1_into_Buffer1P6PcgVecPiPf
.visible .entry _Z17r1z1_into_Buffer1P6PcgVecPiPf(
	.param .u64 .ptr .align 1 _Z17r1z1_into_Buffer1P6PcgVecPiPf_param_0,
	.param .u64 .ptr .align 1 _Z17r1z1_into_Buffer1P6PcgVecPiPf_param_1,
	.param .u64 .ptr .align 1 _Z17r1z1_into_Buffer1P6PcgVecPiPf_param_2
)
{
	.reg .pred 	%p<2>;
	.reg .b32 	%r<6>;
	.reg .b32 	%f<4>;
	.reg .b64 	%rd<11>;

	ld.param.u64 	%rd1, [_Z17r1z1_into_Buffer1P6PcgVecPiPf_param_0];
	ld.param.u64 	%rd3, [_Z17r1z1_into_Buffer1P6PcgVecPiPf_param_1];
	ld.param.u64 	%rd2, [_Z17r1z1_into_Buffer1P6PcgVecPiPf_param_2];
	cvta.to.global.u64 	%rd4, %rd3;
	mov.u32 	%r2, %tid.x;
	mov.u32 	%r3, %ctaid.x;
	mov.u32 	%r4, %ntid.x;
	mad.lo.s32 	%r1, %r3, %r4, %r2;
	ld.global.u32 	%r5, [%rd4];
	setp.ge.s32 	%p1, %r1, %r5;
	@%p1 bra 	$L__BB10_2;
	cvta.to.global.u64 	%rd5, %rd1;
	cvta.to.global.u64 	%rd6, %rd2;
	mul.wide.s32 	%rd7, %r1, 28;
	add.s64 	%rd8, %rd5, %rd7;
	ld.global.f32 	%f1, [%rd8];
	ld.global.f32 	%f2, [%rd8+8];
	mul.f32 	%f3, %f1, %f2;
	mul.wide.s32 	%rd9, %r1, 4;
	add.s64 	%rd10, %rd6, %rd9;
	st.global.f32 	[%rd10], %f3;
$L__BB10_2:
	ret;

}
	// .globl	_Z16GPU_PCG_Process1P6PcgVecPfS1_S1_Pi
.visible .entry _Z16GPU_PCG_Process1P6PcgVecPfS1_S1_Pi(
	.param .u64 .ptr .align 1 _Z16GPU_PCG_Process1P6PcgVecPfS1_S1_Pi_param_0,
	.param .u64 .ptr .align 1 _Z16GPU_PCG_Process1P6PcgVecPfS1_S1_Pi_param_1,
	.param .u64 .ptr .align 1 _Z16GPU_PCG_Process1P6PcgVecPfS1_S1_Pi_param_2,
	.param .u64 .ptr .align 1 _Z16GPU_PCG_Process1P6PcgVecPfS1_S1_Pi_param_3,
	.param .u64 .ptr .align 1 _Z16GPU_PCG_Process1P6PcgVecPfS1_S1_Pi_param_4
)
{
	.reg .pred 	%p<2>;
	.reg .b32 	%r<6>;
	.reg .b32 	%f<12>;
	.reg .b64 	%rd<16>;

	ld.param.u64 	%rd1, [_Z16GPU_PCG_Process1P6PcgVecPfS1_S1_Pi_param_0];
	ld.param.u64 	%rd2, [_Z16GPU_PCG_Process1P6PcgVecPfS1_S1_Pi_param_1];
	ld.param.u64 	%rd3, [_Z16GPU_PCG_Process1P6PcgVecPfS1_S1_Pi_param_2];
	ld.param.u64 	%rd4, [_Z16GPU_PCG_Process1P6PcgVecPfS1_S1_Pi_param_3];
	ld.param.u64 	%rd5, [_Z16GPU_PCG_Process1P6PcgVecPfS1_S1_Pi_param_4];
	cvta.to.global.u64 	%rd6, %rd5;
	mov.u32 	%r2, %tid.x;
	mov.u32 	%r3, %ctaid.x;
	mov.u32 	%r4, %ntid.x;
	mad.lo.s32 	%r1, %r3, %r4, %r2;
	ld.global.u32 	%r5, [%rd6];
	setp.ge.s32 	%p1, %r1, %r5;
	@%p1 bra 	$L__BB11_2;
	cvta.to.global.u64 	%rd7, %rd4;
	cvta.to.global.u64 	%rd8, %rd2;
	cvta.to.global.u64 	%rd9, %rd3;
	cvta.to.global.u64 	%rd10, %rd1;
	ld.global.f32 	%f1, [%rd7];
	mul.wide.s32 	%rd11, %r1, 4;
	add.s64 	%rd12, %rd8, %rd11;
	ld.global.f32 	%f2, [%rd12];
	add.s64 	%rd13, %rd9, %rd11;
	ld.global.f32 	%f3, [%rd13];
	fma.rn.f32 	%f4, %f1, %f2, %f3;
	st.global.f32 	[%rd13], %f4;
	mul.wide.s32 	%rd14, %r1, 28;
	add.s64 	%rd15, %rd10, %rd14;
	ld.global.f32 	%f5, [%rd15+4];
	ld.global.f32 	%f6, [%rd7];
	ld.global.f32 	%f7, [%rd15+20];
	mul.f32 	%f8, %f6, %f7;
	sub.f32 	%f9, %f5, %f8;
	st.global.f32 	[%rd15], %f9;
	ld.global.f32 	%f10, [%rd15+24];
	mul.f32 	%f11, %f10, %f9;
	st.global.f32 	[%rd15+8], %f11;
$L__BB11_2:
	ret;

}
	// .globl	_Z16GPU_PCG_Process2P6PcgVecPfS1_S1_Pi
.visible .entry _Z16GPU_PCG_Process2P6PcgVecPfS1_S1_Pi(
	.param .u64 .ptr .align 1 _Z16GPU_PCG_Process2P6PcgVecPfS1_S1_Pi_param_0,
	.param .u64 .ptr .align 1 _Z16GPU_PCG_Process2P6PcgVecPfS1_S1_Pi_param_1,
	.param .u64 .ptr .align 1 _Z16GPU_PCG_Process2P6PcgVecPfS1_S1_Pi_param_2,
	.param .u64 .ptr .align 1 _Z16GPU_PCG_Process2P6PcgVecPfS1_S1_Pi_param_3,
	.param .u64 .ptr .align 1 _Z16GPU_PCG_Process2P6PcgVecPfS1_S1_Pi_param_4
)
{
	.reg .pred 	%p<2>;
	.reg .b32 	%r<6>;
	.reg .b32 	%f<7>;
	.reg .b64 	%rd<13>;

	ld.param.u64 	%rd1, [_Z16GPU_PCG_Process2P6PcgVecPfS1_S1_Pi_param_0];
	ld.param.u64 	%rd2, [_Z16GPU_PCG_Process2P6PcgVecPfS1_S1_Pi_param_1];
	ld.param.u64 	%rd3, [_Z16GPU_PCG_Process2P6PcgVecPfS1_S1_Pi_param_3];
	ld.param.u64 	%rd4, [_Z16GPU_PCG_Process2P6PcgVecPfS1_S1_Pi_param_4];
	cvta.to.global.u64 	%rd5, %rd4;
	mov.u32 	%r2, %tid.x;
	mov.u32 	%r3, %ctaid.x;
	mov.u32 	%r4, %ntid.x;
	mad.lo.s32 	%r1, %r3, %r4, %r2;
	ld.global.u32 	%r5, [%rd5];
	setp.ge.s32 	%p1, %r1, %r5;
	@%p1 bra 	$L__BB12_2;
	cvta.to.global.u64 	%rd6, %rd1;
	cvta.to.global.u64 	%rd7, %rd3;
	cvta.to.global.u64 	%rd8, %rd2;
	mul.wide.s32 	%rd9, %r1, 28;
	add.s64 	%rd10, %rd6, %rd9;
	ld.global.f32 	%f1, [%rd10+8];
	ld.global.f32 	%f2, [%rd7];
	mul.wide.s32 	%rd11, %r1, 4;
	add.s64 	%rd12, %rd8, %rd11;
	ld.global.f32 	%f3, [%rd12];
	fma.rn.f32 	%f4, %f2, %f3, %f1;
	st.global.f32 	[%rd12], %f4;
	ld.global.f32 	%f5, [%rd10];
	st.global.f32 	[%rd10+4], %f5;
	ld.global.f32 	%f6, [%rd10+8];
	st.global.f32 	[%rd10+12], %f6;
$L__BB12_2:
	ret;

}
	// .globl	_Z42NonlinearElementsUpdate_Ve_And_EquvJSourceP7FEMElemPiPfS1_
.visible .entry _Z42NonlinearElementsUpdate_Ve_And_EquvJSourceP7FEMElemPiPfS1_(
	.param .u64 .ptr .align 1 _Z42NonlinearElementsUpdate_Ve_And_EquvJSourceP7FEMElemPiPfS1__param_0,
	.param .u64 .ptr .align 1 _Z42NonlinearElementsUpdate_Ve_And_EquvJSourceP7FEMElemPiPfS1__param_1,
	.param .u64 .ptr .align 1 _Z42NonlinearElementsUpdate_Ve_And_EquvJSourceP7FEMElemPiPfS1__param_2,
	.param .u64 .ptr .align 1 _Z42NonlinearElementsUpdate_Ve_And_EquvJSourceP7FEMElemPiPfS1__param_3
)
{
	.reg .pred 	%p<12>;
	.reg .b32 	%r<18>;
	.reg .b32 	%f<150>;
	.reg .b64 	%rd<22>;
	.reg .b64 	%fd<16>;

	ld.param.u64 	%rd2, [_Z42NonlinearElementsUpdate_Ve_And_EquvJSourceP7FEMElemPiPfS1__param_0];
	ld.param.u64 	%rd5, [_Z42NonlinearElementsUpdate_Ve_And_EquvJSourceP7FEMElemPiPfS1__param_1];
	ld.param.u64 	%rd3, [_Z42NonlinearElementsUpdate_Ve_And_EquvJSourceP7FEMElemPiPfS1__param_2];
	cvta.to.global.u64 	%rd6, %rd5;
	mov.u32 	%r4, %tid.x;
	mov.u32 	%r5, %ctaid.x;
	mov.u32 	%r6, %ntid.x;
	mad.lo.s32 	%r1, %r5, %r6, %r4;
	ld.global.u32 	%r7, [%rd6];
	setp.ge.s32 	%p1, %r1, %r7;
	@%p1 bra 	$L__BB13_13;
	cvta.to.global.u64 	%rd7, %rd2;
	cvta.to.global.u64 	%rd8, %rd3;
	mul.wide.s32 	%rd9, %r1, 152;
	add.s64 	%rd1, %rd7, %rd9;
	ld.global.u32 	%r8, [%rd1];
	ld.global.u32 	%r9, [%rd1+4];
	ld.global.u32 	%r10, [%rd1+8];
	ld.global.f32 	%f142, [%rd1+116];
	ld.global.f32 	%f141, [%rd1+120];
	ld.global.f32 	%f140, [%rd1+124];
	mul.wide.s32 	%rd10, %r9, 4;
	add.s64 	%rd11, %rd8, %rd10;
	ld.global.f32 	%f58, [%rd11];
	mul.wide.s32 	%rd12, %r8, 4;
	add.s64 	%rd13, %rd8, %rd12;
	ld.global.f32 	%f59, [%rd13];
	sub.f32 	%f60, %f58, %f59;
	sub.f32 	%f4, %f60, %f142;
	mul.wide.s32 	%rd14, %r10, 4;
	add.s64 	%rd15, %rd8, %rd14;
	ld.global.f32 	%f61, [%rd15];
	sub.f32 	%f62, %f61, %f58;
	sub.f32 	%f63, %f62, %f141;
	sub.f32 	%f64, %f59, %f61;
	sub.f32 	%f65, %f64, %f140;
	ld.global.f32 	%f7, [%rd1+24];
	ld.global.f32 	%f8, [%rd1+40];
	ld.global.f32 	%f9, [%rd1+44];
	neg.f32 	%f10, %f7;
	ld.global.f32 	%f66, [%rd1+112];
	div.rn.f32 	%f11, %f10, %f66;
	neg.f32 	%f12, %f8;
	div.rn.f32 	%f13, %f12, %f66;
	neg.f32 	%f14, %f9;
	div.rn.f32 	%f15, %f14, %f66;
	ld.global.f32 	%f145, [%rd1+16];
	setp.eq.f32 	%p2, %f4, 0f00000000;
	setp.eq.f32 	%p3, %f63, 0f00000000;
	and.pred  	%p4, %p2, %p3;
	setp.eq.f32 	%p5, %f65, 0f00000000;
	and.pred  	%p6, %p4, %p5;
	mov.f32 	%f146, 0f00000000;
	mov.f32 	%f147, %f146;
	mov.f32 	%f148, %f146;
	mov.f32 	%f149, %f145;
	@%p6 bra 	$L__BB13_11;
	mul.f32 	%f17, %f145, %f7;
	mul.f32 	%f18, %f145, %f8;
	mul.f32 	%f19, %f145, %f9;
	mov.b32 	%r17, 0;
	mov.u64 	%rd16, $str;
$L__BB13_3:
	add.f32 	%f23, %f4, %f142;
	mul.f32 	%f69, %f11, %f23;
	fma.rn.f32 	%f70, %f23, %f69, 0f00000000;
	add.f32 	%f24, %f63, %f141;
	mul.f32 	%f71, %f13, %f24;
	fma.rn.f32 	%f72, %f24, %f71, %f70;
	add.f32 	%f25, %f65, %f140;
	mul.f32 	%f73, %f15, %f25;
	fma.rn.f32 	%f74, %f25, %f73, %f72;
	sqrt.rn.f32 	%f75, %f74;
	cvt.f64.f32 	%fd1, %f75;
	setp.lt.f64 	%p7, %fd1, 0d3FE3333333333333;
	mov.f32 	%f144, 0f00000000;
	mov.f32 	%f149, 0f40000000;
	@%p7 bra 	$L__BB13_5;
	add.f64 	%fd2, %fd1, 0dBFE3333333333333;
	mul.f64 	%fd3, %fd2, 0d40F86A0000000000;
	mul.f64 	%fd4, %fd2, %fd3;
	mul.f64 	%fd5, %fd2, %fd4;
	div.rn.f64 	%fd6, %fd5, %fd1;
	add.f64 	%fd7, %fd6, 0d4000000000000000;
	cvt.rn.f32.f64 	%f149, %fd7;
	mul.f64 	%fd8, %fd1, 0d41124F8000000000;
	mul.f64 	%fd9, %fd8, %fd2;
	mul.f64 	%fd10, %fd2, %fd9;
	sub.f64 	%fd11, %fd10, %fd5;
	div.rn.f64 	%fd12, %fd11, %fd1;
	div.rn.f64 	%fd13, %fd12, %fd1;
	mul.f64 	%fd14, %fd13, 0d3FE0000000000000;
	div.rn.f64 	%fd15, %fd14, %fd1;
	cvt.rn.f32.f64 	%f144, %fd15;
$L__BB13_5:
	mul.f32 	%f76, %f149, %f7;
	mul.f32 	%f77, %f76, %f23;
	sub.f32 	%f78, %f4, %f142;
	mul.f32 	%f79, %f17, %f78;
	sub.f32 	%f30, %f77, %f79;
	mul.f32 	%f80, %f149, %f8;
	mul.f32 	%f81, %f80, %f24;
	sub.f32 	%f82, %f63, %f141;
	mul.f32 	%f83, %f18, %f82;
	sub.f32 	%f31, %f81, %f83;
	mul.f32 	%f84, %f149, %f9;
	mul.f32 	%f85, %f84, %f25;
	sub.f32 	%f86, %f65, %f140;
	mul.f32 	%f87, %f19, %f86;
	sub.f32 	%f32, %f85, %f87;
	add.f32 	%f88, %f23, %f23;
	mul.f32 	%f89, %f11, %f88;
	add.f32 	%f90, %f24, %f24;
	mul.f32 	%f91, %f13, %f90;
	add.f32 	%f92, %f25, %f25;
	mul.f32 	%f93, %f15, %f92;
	mul.f32 	%f94, %f23, %f10;
	mul.f32 	%f95, %f144, %f94;
	mul.f32 	%f96, %f89, %f95;
	mul.f32 	%f33, %f91, %f95;
	mul.f32 	%f34, %f93, %f95;
	mul.f32 	%f97, %f24, %f12;
	mul.f32 	%f98, %f144, %f97;
	mul.f32 	%f35, %f89, %f98;
	mul.f32 	%f99, %f91, %f98;
	mul.f32 	%f36, %f93, %f98;
	mul.f32 	%f100, %f25, %f14;
	mul.f32 	%f101, %f144, %f100;
	mul.f32 	%f37, %f89, %f101;
	mul.f32 	%f38, %f91, %f101;
	mul.f32 	%f102, %f93, %f101;
	add.f32 	%f103, %f76, %f17;
	sub.f32 	%f39, %f96, %f103;
	add.f32 	%f104, %f80, %f18;
	sub.f32 	%f40, %f99, %f104;
	add.f32 	%f105, %f84, %f19;
	sub.f32 	%f41, %f102, %f105;
	setp.neu.f32 	%p8, %f39, 0f00000000;
	@%p8 bra 	$L__BB13_7;
	cvta.global.u64 	%rd17, %rd16;
	{ // callseq 0, 0
	.param .b64 param0;
	st.param.b64 	[param0], %rd17;
	.param .b64 param1;
	st.param.b64 	[param1], 0;
	.param .b32 retval0;
	call.uni (retval0), 
	vprintf, 
	(
	param0, 
	param1
	);
	ld.param.b32 	%r12, [retval0];
	} // callseq 0
$L__BB13_7:
	div.rn.f32 	%f106, %f35, %f39;
	mul.f32 	%f107, %f106, %f33;
	sub.f32 	%f42, %f40, %f107;
	mul.f32 	%f108, %f106, %f34;
	sub.f32 	%f43, %f36, %f108;
	mul.f32 	%f109, %f106, %f30;
	sub.f32 	%f44, %f31, %f109;
	div.rn.f32 	%f110, %f37, %f39;
	mul.f32 	%f111, %f110, %f33;
	sub.f32 	%f45, %f38, %f111;
	mul.f32 	%f112, %f110, %f34;
	sub.f32 	%f46, %f41, %f112;
	mul.f32 	%f113, %f110, %f30;
	sub.f32 	%f47, %f32, %f113;
	setp.neu.f32 	%p9, %f42, 0f00000000;
	@%p9 bra 	$L__BB13_9;
	cvta.global.u64 	%rd19, %rd16;
	{ // callseq 1, 0
	.param .b64 param0;
	st.param.b64 	[param0], %rd19;
	.param .b64 param1;
	st.param.b64 	[param1], 0;
	.param .b32 retval0;
	call.uni (retval0), 
	vprintf, 
	(
	param0, 
	param1
	);
	ld.param.b32 	%r14, [retval0];
	} // callseq 1
$L__BB13_9:
	div.rn.f32 	%f114, %f45, %f42;
	mul.f32 	%f115, %f114, %f43;
	sub.f32 	%f116, %f46, %f115;
	mul.f32 	%f117, %f114, %f44;
	sub.f32 	%f118, %f47, %f117;
	div.rn.f32 	%f119, %f118, %f116;
	mul.f32 	%f120, %f43, %f119;
	sub.f32 	%f121, %f44, %f120;
	div.rn.f32 	%f122, %f121, %f42;
	mul.f32 	%f123, %f33, %f122;
	sub.f32 	%f124, %f30, %f123;
	mul.f32 	%f125, %f34, %f119;
	sub.f32 	%f126, %f124, %f125;
	div.rn.f32 	%f127, %f126, %f39;
	add.f32 	%f142, %f127, %f142;
	add.f32 	%f141, %f122, %f141;
	add.f32 	%f140, %f119, %f140;
	add.s32 	%r17, %r17, 1;
	setp.ne.s32 	%p10, %r17, 10;
	@%p10 bra 	$L__BB13_3;
	ld.global.f32 	%f145, [%rd1+16];
	mov.f32 	%f146, %f140;
	mov.f32 	%f147, %f141;
	mov.f32 	%f148, %f142;
$L__BB13_11:
	ld.param.u64 	%rd21, [_Z42NonlinearElementsUpdate_Ve_And_EquvJSourceP7FEMElemPiPfS1__param_3];
	mul.f32 	%f128, %f7, %f145;
	mul.f32 	%f129, %f128, %f148;
	fma.rn.f32 	%f130, %f128, %f148, %f129;
	mul.f32 	%f131, %f145, %f8;
	mul.f32 	%f132, %f131, %f147;
	fma.rn.f32 	%f133, %f131, %f147, %f132;
	mul.f32 	%f134, %f9, %f145;
	mul.f32 	%f135, %f134, %f146;
	fma.rn.f32 	%f136, %f134, %f146, %f135;
	sub.f32 	%f137, %f130, %f136;
	st.global.f32 	[%rd1+140], %f137;
	sub.f32 	%f138, %f133, %f130;
	st.global.f32 	[%rd1+144], %f138;
	sub.f32 	%f139, %f136, %f133;
	st.global.f32 	[%rd1+148], %f139;
	st.global.f32 	[%rd1+116], %f148;
	st.global.f32 	[%rd1+120], %f147;
	st.global.f32 	[%rd1+124], %f146;
	cvta.to.global.u64 	%rd20, %rd21;
	ld.global.u32 	%r16, [%rd20];
	setp.ne.s32 	%p11, %r16, 1;
	@%p11 bra 	$L__BB13_13;
	st.global.f32 	[%rd1+16], %f149;
$L__BB13_13:
	ret;

}
	// .globl	_Z38EachNodeExtractFromElemIeqInto_NodeIeqP7FEMElemP7FEMNodePi
.visible .entry _Z38EachNodeExtractFromElemIeqInto_NodeIeqP7FEMElemP7FEMNodePi(
	.param .u64 .ptr .align 1 _Z38EachNodeExtractFromElemIeqInto_NodeIeqP7FEMElemP7FEMNodePi_param_0,
	.param .u64 .ptr .align 1 _Z38EachNodeExtractFromElemIeqInto_NodeIeqP7FEMElemP7FEMNodePi_param_1,
	.param .u64 .ptr .align 1 _Z38EachNodeExtractFromElemIeqInto_NodeIeqP7FEMElemP7FEMNodePi_param_2
)
{
	.reg .pred 	%p<12>;
	.reg .b32 	%r<81>;
	.reg .b32 	%f<85>;
	.reg .b64 	%rd<145>;

	ld.param.u64 	%rd12, [_Z38EachNodeExtractFromElemIeqInto_NodeIeqP7FEMElemP7FEMNodePi_param_0];
	ld.param.u64 	%rd11, [_Z38EachNodeExtractFromElemIeqInto_NodeIeqP7FEMElemP7FEMNodePi_param_1];
	ld.param.u64 	%rd13, [_Z38EachNodeExtractFromElemIeqInto_NodeIeqP7FEMElemP7FEMNodePi_param_2];
	cvta.to.global.u64 	%rd1, %rd12;
	cvta.to.global.u64 	%rd14, %rd13;
	mov.u32 	%r18, %tid.x;
	mov.u32 	%r19, %ctaid.x;
	mov.u32 	%r20, %ntid.x;
	mad.lo.s32 	%r1, %r19, %r20, %r18;
	ld.global.u32 	%r21, [%rd14];
	setp.ge.s32 	%p1, %r1, %r21;
	mov.f32 	%f84, 0f00000000;
	@%p1 bra 	$L__BB14_16;
	cvta.to.global.u64 	%rd2, %rd11;
	mul.wide.s32 	%rd15, %r1, 108;
	add.s64 	%rd16, %rd2, %rd15;
	add.s64 	%rd3, %rd16, 84;
	ld.global.u32 	%r22, [%rd16+84];
	setp.ne.s32 	%p2, %r22, 0;
	@%p2 bra 	$L__BB14_15;
	ld.global.u32 	%r2, [%rd3+-84];
	setp.lt.s32 	%p3, %r2, 1;
	@%p3 bra 	$L__BB14_15;
	and.b32  	%r3, %r2, 15;
	setp.lt.u32 	%p4, %r2, 16;
	mov.b32 	%r78, 0;
	mov.f32 	%f84, 0f00000000;
	@%p4 bra 	$L__BB14_6;
	and.b32  	%r78, %r2, 2147483632;
	neg.s32 	%r76, %r78;
	add.s64 	%rd18, %rd15, %rd2;
	add.s64 	%rd143, %rd18, 52;
	mov.f32 	%f84, 0f00000000;
$L__BB14_5:
	.pragma "nounroll";
	ld.global.u32 	%r24, [%rd143+-48];
	ld.global.u32 	%r25, [%rd143+-8];
	mul.wide.s32 	%rd19, %r24, 152;
	add.s64 	%rd20, %rd1, %rd19;
	mul.wide.s32 	%rd21, %r25, 4;
	add.s64 	%rd22, %rd20, %rd21;
	ld.global.f32 	%f19, [%rd22+140];
	add.f32 	%f20, %f84, %f19;
	ld.global.u32 	%r26, [%rd143+-44];
	ld.global.u32 	%r27, [%rd143+-4];
	mul.wide.s32 	%rd23, %r26, 152;
	add.s64 	%rd24, %rd1, %rd23;
	mul.wide.s32 	%rd25, %r27, 4;
	add.s64 	%rd26, %rd24, %rd25;
	ld.global.f32 	%f21, [%rd26+140];
	add.f32 	%f22, %f20, %f21;
	ld.global.u32 	%r28, [%rd143+-40];
	ld.global.u32 	%r29, [%rd143];
	mul.wide.s32 	%rd27, %r28, 152;
	add.s64 	%rd28, %rd1, %rd27;
	mul.wide.s32 	%rd29, %r29, 4;
	add.s64 	%rd30, %rd28, %rd29;
	ld.global.f32 	%f23, [%rd30+140];
	add.f32 	%f24, %f22, %f23;
	ld.global.u32 	%r30, [%rd143+-36];
	ld.global.u32 	%r31, [%rd143+4];
	mul.wide.s32 	%rd31, %r30, 152;
	add.s64 	%rd32, %rd1, %rd31;
	mul.wide.s32 	%rd33, %r31, 4;
	add.s64 	%rd34, %rd32, %rd33;
	ld.global.f32 	%f25, [%rd34+140];
	add.f32 	%f26, %f24, %f25;
	ld.global.u32 	%r32, [%rd143+-32];
	ld.global.u32 	%r33, [%rd143+8];
	mul.wide.s32 	%rd35, %r32, 152;
	add.s64 	%rd36, %rd1, %rd35;
	mul.wide.s32 	%rd37, %r33, 4;
	add.s64 	%rd38, %rd36, %rd37;
	ld.global.f32 	%f27, [%rd38+140];
	add.f32 	%f28, %f26, %f27;
	ld.global.u32 	%r34, [%rd143+-28];
	ld.global.u32 	%r35, [%rd143+12];
	mul.wide.s32 	%rd39, %r34, 152;
	add.s64 	%rd40, %rd1, %rd39;
	mul.wide.s32 	%rd41, %r35, 4;
	add.s64 	%rd42, %rd40, %rd41;
	ld.global.f32 	%f29, [%rd42+140];
	add.f32 	%f30, %f28, %f29;
	ld.global.u32 	%r36, [%rd143+-24];
	ld.global.u32 	%r37, [%rd143+16];
	mul.wide.s32 	%rd43, %r36, 152;
	add.s64 	%rd44, %rd1, %rd43;
	mul.wide.s32 	%rd45, %r37, 4;
	add.s64 	%rd46, %rd44, %rd45;
	ld.global.f32 	%f31, [%rd46+140];
	add.f32 	%f32, %f30, %f31;
	ld.global.u32 	%r38, [%rd143+-20];
	ld.global.u32 	%r39, [%rd143+20];
	mul.wide.s32 	%rd47, %r38, 152;
	add.s64 	%rd48, %rd1, %rd47;
	mul.wide.s32 	%rd49, %r39, 4;
	add.s64 	%rd50, %rd48, %rd49;
	ld.global.f32 	%f33, [%rd50+140];
	add.f32 	%f34, %f32, %f33;
	ld.global.u32 	%r40, [%rd143+-16];
	ld.global.u32 	%r41, [%rd143+24];
	mul.wide.s32 	%rd51, %r40, 152;
	add.s64 	%rd52, %rd1, %rd51;
	mul.wide.s32 	%rd53, %r41, 4;
	add.s64 	%rd54, %rd52, %rd53;
	ld.global.f32 	%f35, [%rd54+140];
	add.f32 	%f36, %f34, %f35;
	ld.global.u32 	%r42, [%rd143+-12];
	ld.global.u32 	%r43, [%rd143+28];
	mul.wide.s32 	%rd55, %r42, 152;
	add.s64 	%rd56, %rd1, %rd55;
	mul.wide.s32 	%rd57, %r43, 4;
	add.s64 	%rd58, %rd56, %rd57;
	ld.global.f32 	%f37, [%rd58+140];
	add.f32 	%f38, %f36, %f37;
	ld.global.u32 	%r44, [%rd143+32];
	mul.wide.s32 	%rd59, %r25, 152;
	add.s64 	%rd60, %rd1, %rd59;
	mul.wide.s32 	%rd61, %r44, 4;
	add.s64 	%rd62, %rd60, %rd61;
	ld.global.f32 	%f39, [%rd62+140];
	add.f32 	%f40, %f38, %f39;
	ld.global.u32 	%r45, [%rd143+36];
	mul.wide.s32 	%rd63, %r27, 152;
	add.s64 	%rd64, %rd1, %rd63;
	mul.wide.s32 	%rd65, %r45, 4;
	add.s64 	%rd66, %rd64, %rd65;
	ld.global.f32 	%f41, [%rd66+140];
	add.f32 	%f42, %f40, %f41;
	ld.global.u32 	%r46, [%rd143+40];
	mul.wide.s32 	%rd67, %r29, 152;
	add.s64 	%rd68, %rd1, %rd67;
	mul.wide.s32 	%rd69, %r46, 4;
	add.s64 	%rd70, %rd68, %rd69;
	ld.global.f32 	%f43, [%rd70+140];
	add.f32 	%f44, %f42, %f43;
	ld.global.u32 	%r47, [%rd143+44];
	mul.wide.s32 	%rd71, %r31, 152;
	add.s64 	%rd72, %rd1, %rd71;
	mul.wide.s32 	%rd73, %r47, 4;
	add.s64 	%rd74, %rd72, %rd73;
	ld.global.f32 	%f45, [%rd74+140];
	add.f32 	%f46, %f44, %f45;
	ld.global.u32 	%r48, [%rd143+48];
	mul.wide.s32 	%rd75, %r33, 152;
	add.s64 	%rd76, %rd1, %rd75;
	mul.wide.s32 	%rd77, %r48, 4;
	add.s64 	%rd78, %rd76, %rd77;
	ld.global.f32 	%f47, [%rd78+140];
	add.f32 	%f48, %f46, %f47;
	ld.global.u32 	%r49, [%rd143+52];
	mul.wide.s32 	%rd79, %r35, 152;
	add.s64 	%rd80, %rd1, %rd79;
	mul.wide.s32 	%rd81, %r49, 4;
	add.s64 	%rd82, %rd80, %rd81;
	ld.global.f32 	%f49, [%rd82+140];
	add.f32 	%f84, %f48, %f49;
	add.s32 	%r76, %r76, 16;
	add.s64 	%rd143, %rd143, 64;
	setp.ne.s32 	%p5, %r76, 0;
	@%p5 bra 	$L__BB14_5;
$L__BB14_6:
	setp.eq.s32 	%p6, %r3, 0;
	@%p6 bra 	$L__BB14_15;
	add.s64 	%rd7, %rd3, -80;
	and.b32  	%r9, %r2, 7;
	setp.lt.u32 	%p7, %r3, 8;
	@%p7 bra 	$L__BB14_9;
	mul.wide.u32 	%rd83, %r78, 4;
	add.s64 	%rd84, %rd7, %rd83;
	ld.global.u32 	%r50, [%rd84];
	ld.global.u32 	%r51, [%rd84+40];
	mul.wide.s32 	%rd85, %r50, 152;
	add.s64 	%rd86, %rd1, %rd85;
	mul.wide.s32 	%rd87, %r51, 4;
	add.s64 	%rd88, %rd86, %rd87;
	ld.global.f32 	%f51, [%rd88+140];
	add.f32 	%f52, %f84, %f51;
	ld.global.u32 	%r52, [%rd84+4];
	ld.global.u32 	%r53, [%rd84+44];
	mul.wide.s32 	%rd89, %r52, 152;
	add.s64 	%rd90, %rd1, %rd89;
	mul.wide.s32 	%rd91, %r53, 4;
	add.s64 	%rd92, %rd90, %rd91;
	ld.global.f32 	%f53, [%rd92+140];
	add.f32 	%f54, %f52, %f53;
	ld.global.u32 	%r54, [%rd84+8];
	ld.global.u32 	%r55, [%rd84+48];
	mul.wide.s32 	%rd93, %r54, 152;
	add.s64 	%rd94, %rd1, %rd93;
	mul.wide.s32 	%rd95, %r55, 4;
	add.s64 	%rd96, %rd94, %rd95;
	ld.global.f32 	%f55, [%rd96+140];
	add.f32 	%f56, %f54, %f55;
	ld.global.u32 	%r56, [%rd84+12];
	ld.global.u32 	%r57, [%rd84+52];
	mul.wide.s32 	%rd97, %r56, 152;
	add.s64 	%rd98, %rd1, %rd97;
	mul.wide.s32 	%rd99, %r57, 4;
	add.s64 	%rd100, %rd98, %rd99;
	ld.global.f32 	%f57, [%rd100+140];
	add.f32 	%f58, %f56, %f57;
	ld.global.u32 	%r58, [%rd84+16];
	ld.global.u32 	%r59, [%rd84+56];
	mul.wide.s32 	%rd101, %r58, 152;
	add.s64 	%rd102, %rd1, %rd101;
	mul.wide.s32 	%rd103, %r59, 4;
	add.s64 	%rd104, %rd102, %rd103;
	ld.global.f32 	%f59, [%rd104+140];
	add.f32 	%f60, %f58, %f59;
	ld.global.u32 	%r60, [%rd84+20];
	ld.global.u32 	%r61, [%rd84+60];
	mul.wide.s32 	%rd105, %r60, 152;
	add.s64 	%rd106, %rd1, %rd105;
	mul.wide.s32 	%rd107, %r61, 4;
	add.s64 	%rd108, %rd106, %rd107;
	ld.global.f32 	%f61, [%rd108+140];
	add.f32 	%f62, %f60, %f61;
	ld.global.u32 	%r62, [%rd84+24];
	ld.global.u32 	%r63, [%rd84+64];
	mul.wide.s32 	%rd109, %r62, 152;
	add.s64 	%rd110, %rd1, %rd109;
	mul.wide.s32 	%rd111, %r63, 4;
	add.s64 	%rd112, %rd110, %rd111;
	ld.global.f32 	%f63, [%rd112+140];
	add.f32 	%f64, %f62, %f63;
	ld.global.u32 	%r64, [%rd84+28];
	ld.global.u32 	%r65, [%rd84+68];
	mul.wide.s32 	%rd113, %r64, 152;
	add.s64 	%rd114, %rd1, %rd113;
	mul.wide.s32 	%rd115, %r65, 4;
	add.s64 	%rd116, %rd114, %rd115;
	ld.global.f32 	%f65, [%rd116+140];
	add.f32 	%f84, %f64, %f65;
	add.s32 	%r78, %r78, 8;
$L__BB14_9:
	setp.eq.s32 	%p8, %r9, 0;
	@%p8 bra 	$L__BB14_15;
	and.b32  	%r12, %r2, 3;
	setp.lt.u32 	%p9, %r9, 4;
	@%p9 bra 	$L__BB14_12;
	mul.wide.u32 	%rd117, %r78, 4;
	add.s64 	%rd118, %rd7, %rd117;
	ld.global.u32 	%r66, [%rd118];
	ld.global.u32 	%r67, [%rd118+40];
	mul.wide.s32 	%rd119, %r66, 152;
	add.s64 	%rd120, %rd1, %rd119;
	mul.wide.s32 	%rd121, %r67, 4;
	add.s64 	%rd122, %rd120, %rd121;
	ld.global.f32 	%f67, [%rd122+140];
	add.f32 	%f68, %f84, %f67;
	ld.global.u32 	%r68, [%rd118+4];
	ld.global.u32 	%r69, [%rd118+44];
	mul.wide.s32 	%rd123, %r68, 152;
	add.s64 	%rd124, %rd1, %rd123;
	mul.wide.s32 	%rd125, %r69, 4;
	add.s64 	%rd126, %rd124, %rd125;
	ld.global.f32 	%f69, [%rd126+140];
	add.f32 	%f70, %f68, %f69;
	ld.global.u32 	%r70, [%rd118+8];
	ld.global.u32 	%r71, [%rd118+48];
	mul.wide.s32 	%rd127, %r70, 152;
	add.s64 	%rd128, %rd1, %rd127;
	mul.wide.s32 	%rd129, %r71, 4;
	add.s64 	%rd130, %rd128, %rd129;
	ld.global.f32 	%f71, [%rd130+140];
	add.f32 	%f72, %f70, %f71;
	ld.global.u32 	%r72, [%rd118+12];
	ld.global.u32 	%r73, [%rd118+52];
	mul.wide.s32 	%rd131, %r72, 152;
	add.s64 	%rd132, %rd1, %rd131;
	mul.wide.s32 	%rd133, %r73, 4;
	add.s64 	%rd134, %rd132, %rd133;
	ld.global.f32 	%f73, [%rd134+140];
	add.f32 	%f84, %f72, %f73;
	add.s32 	%r78, %r78, 4;
$L__BB14_12:
	setp.eq.s32 	%p10, %r12, 0;
	@%p10 bra 	$L__BB14_15;
	mul.wide.u32 	%rd136, %r78, 4;
	add.s64 	%rd137, %rd15, %rd136;
	add.s64 	%rd138, %rd137, %rd2;
	add.s64 	%rd144, %rd138, 44;
	neg.s32 	%r80, %r12;
$L__BB14_14:
	.pragma "nounroll";
	ld.global.u32 	%r74, [%rd144+-40];
	ld.global.u32 	%r75, [%rd144];
	mul.wide.s32 	%rd139, %r74, 152;
	add.s64 	%rd140, %rd1, %rd139;
	mul.wide.s32 	%rd141, %r75, 4;
	add.s64 	%rd142, %rd140, %rd141;
	ld.global.f32 	%f74, [%rd142+140];
	add.f32 	%f84, %f84, %f74;
	add.s64 	%rd144, %rd144, 4;
	add.s32 	%r80, %r80, 1;
	setp.ne.s32 	%p11, %r80, 0;
	@%p11 bra 	$L__BB14_14;
$L__BB14_15:
	st.global.f32 	[%rd3+20], %f84;
$L__BB14_16:
	ret;

}
	// .globl	_Z25ElmentLocal_MtxDp_Dot_d_xP7FEMElemP7FEMNodePiPf
.visible .entry _Z25ElmentLocal_MtxDp_Dot_d_xP7FEMElemP7FEMNodePiPf(
	.param .u64 .ptr .align 1 _Z25ElmentLocal_MtxDp_Dot_d_xP7FEMElemP7FEMNodePiPf_param_0,
	.param .u64 .ptr .align 1 _Z25ElmentLocal_MtxDp_Dot_d_xP7FEMElemP7FEMNodePiPf_param_1,
	.param .u64 .ptr .align 1 _Z25ElmentLocal_MtxDp_Dot_d_xP7FEMElemP7FEMNodePiPf_param_2,
	.param .u64 .ptr .align 1 _Z25ElmentLocal_MtxDp_Dot_d_xP7FEMElemP7FEMNodePiPf_param_3
)
{
	.reg .pred 	%p<2>;
	.reg .b32 	%r<9>;
	.reg .b32 	%f<22>;
	.reg .b64 	%rd<15>;

	ld.param.u64 	%rd1, [_Z25ElmentLocal_MtxDp_Dot_d_xP7FEMElemP7FEMNodePiPf_param_0];
	ld.param.u64 	%rd3, [_Z25ElmentLocal_MtxDp_Dot_d_xP7FEMElemP7FEMNodePiPf_param_2];
	ld.param.u64 	%rd2, [_Z25ElmentLocal_MtxDp_Dot_d_xP7FEMElemP7FEMNodePiPf_param_3];
	cvta.to.global.u64 	%rd4, %rd3;
	mov.u32 	%r2, %tid.x;
	mov.u32 	%r3, %ctaid.x;
	mov.u32 	%r4, %ntid.x;
	mad.lo.s32 	%r1, %r3, %r4, %r2;
	ld.global.u32 	%r5, [%rd4];
	setp.ge.s32 	%p1, %r1, %r5;
	@%p1 bra 	$L__BB15_2;
	cvta.to.global.u64 	%rd5, %rd1;
	cvta.to.global.u64 	%rd6, %rd2;
	mul.wide.s32 	%rd7, %r1, 152;
	add.s64 	%rd8, %rd5, %rd7;
	ld.global.u32 	%r6, [%rd8];
	mul.wide.s32 	%rd9, %r6, 4;
	add.s64 	%rd10, %rd6, %rd9;
	ld.global.f32 	%f1, [%rd10];
	ld.global.u32 	%r7, [%rd8+4];
	mul.wide.s32 	%rd11, %r7, 4;
	add.s64 	%rd12, %rd6, %rd11;
	ld.global.f32 	%f2, [%rd12];
	ld.global.u32 	%r8, [%rd8+8];
	mul.wide.s32 	%rd13, %r8, 4;
	add.s64 	%rd14, %rd6, %rd13;
	ld.global.f32 	%f3, [%rd14];
	ld.global.f32 	%f4, [%rd8+56];
	fma.rn.f32 	%f5, %f4, %f1, 0f00000000;
	ld.global.f32 	%f6, [%rd8+60];
	fma.rn.f32 	%f7, %f6, %f2, %f5;
	ld.global.f32 	%f8, [%rd8+64];
	fma.rn.f32 	%f9, %f8, %f3, %f7;
	st.global.f32 	[%rd8+92], %f9;
	ld.global.f32 	%f10, [%rd8+68];
	fma.rn.f32 	%f11, %f10, %f1, 0f00000000;
	ld.global.f32 	%f12, [%rd8+72];
	fma.rn.f32 	%f13, %f12, %f2, %f11;
	ld.global.f32 	%f14, [%rd8+76];
	fma.rn.f32 	%f15, %f14, %f3, %f13;
	st.global.f32 	[%rd8+96], %f15;
	ld.global.f32 	%f16, [%rd8+80];
	fma.rn.f32 	%f17, %f16, %f1, 0f00000000;
	ld.global.f32 	%f18, [%rd8+84];
	fma.rn.f32 	%f19, %f18, %f2, %f17;
	ld.global.f32 	%f20, [%rd8+88];
	fma.rn.f32 	%f21, %f20, %f3, %f19;
	st.global.f32 	[%rd8+100], %f21;
$L__BB15_2:
	ret;

}
	// .globl	_Z37EachNodeExtractFromElemBuffInto_JeddyP7FEMElemP7FEMNodePfPi
.visible .entry _Z37EachNodeExtractFromElemBuffInto_JeddyP7FEMElemP7FEMNodePfPi(
	.param .u64 .ptr .align 1 _Z37EachNodeExtractFromElemBuffInto_JeddyP7FEMElemP7FEMNodePfPi_param_0,
	.param .u64 .ptr .align 1 _Z37EachNodeExtractFromElemBuffInto_JeddyP7FEMElemP7FEMNodePfPi_param_1,
	.param .u64 .ptr .align 1 _Z37EachNodeExtractFromElemBuffInto_JeddyP7FEMElemP7FEMNodePfPi_param_2,
	.param .u64 .ptr .align 1 _Z37EachNodeExtractFromElemBuffInto_JeddyP7FEMElemP7FEMNodePfPi_param_3
)
{
	.reg .pred 	%p<12>;
	.reg .b32 	%r<81>;
	.reg .b32 	%f<84>;
	.reg .b64 	%rd<149>;

	ld.param.u64 	%rd13, [_Z37EachNodeExtractFromElemBuffInto_JeddyP7FEMElemP7FEMNodePfPi_param_0];
	ld.param.u64 	%rd11, [_Z37EachNodeExtractFromElemBuffInto_JeddyP7FEMElemP7FEMNodePfPi_param_1];
	ld.param.u64 	%rd12, [_Z37EachNodeExtractFromElemBuffInto_JeddyP7FEMElemP7FEMNodePfPi_param_2];
	ld.param.u64 	%rd14, [_Z37EachNodeExtractFromElemBuffInto_JeddyP7FEMElemP7FEMNodePfPi_param_3];
	cvta.to.global.u64 	%rd1, %rd13;
	cvta.to.global.u64 	%rd15, %rd14;
	mov.u32 	%r18, %tid.x;
	mov.u32 	%r19, %ctaid.x;
	mov.u32 	%r20, %ntid.x;
	mad.lo.s32 	%r1, %r19, %r20, %r18;
	ld.global.u32 	%r21, [%rd15];
	setp.ge.s32 	%p1, %r1, %r21;
	@%p1 bra 	$L__BB16_16;
	cvta.to.global.u64 	%rd2, %rd11;
	mul.wide.s32 	%rd16, %r1, 108;
	add.s64 	%rd17, %rd2, %rd16;
	add.s64 	%rd3, %rd17, 84;
	ld.global.u32 	%r22, [%rd17+84];
	setp.ne.s32 	%p2, %r22, 0;
	@%p2 bra 	$L__BB16_17;
	ld.global.u32 	%r2, [%rd3+-84];
	setp.lt.s32 	%p3, %r2, 1;
	mov.f32 	%f83, 0f00000000;
	@%p3 bra 	$L__BB16_15;
	and.b32  	%r3, %r2, 15;
	setp.lt.u32 	%p4, %r2, 16;
	mov.b32 	%r78, 0;
	mov.f32 	%f83, 0f00000000;
	@%p4 bra 	$L__BB16_6;
	and.b32  	%r78, %r2, 2147483632;
	neg.s32 	%r76, %r78;
	add.s64 	%rd22, %rd16, %rd2;
	add.s64 	%rd147, %rd22, 52;
	mov.f32 	%f83, 0f00000000;
$L__BB16_5:
	.pragma "nounroll";
	ld.global.u32 	%r24, [%rd147+-48];
	ld.global.u32 	%r25, [%rd147+-8];
	mul.wide.s32 	%rd23, %r24, 152;
	add.s64 	%rd24, %rd1, %rd23;
	mul.wide.s32 	%rd25, %r25, 4;
	add.s64 	%rd26, %rd24, %rd25;
	ld.global.f32 	%f19, [%rd26+92];
	add.f32 	%f20, %f83, %f19;
	ld.global.u32 	%r26, [%rd147+-44];
	ld.global.u32 	%r27, [%rd147+-4];
	mul.wide.s32 	%rd27, %r26, 152;
	add.s64 	%rd28, %rd1, %rd27;
	mul.wide.s32 	%rd29, %r27, 4;
	add.s64 	%rd30, %rd28, %rd29;
	ld.global.f32 	%f21, [%rd30+92];
	add.f32 	%f22, %f20, %f21;
	ld.global.u32 	%r28, [%rd147+-40];
	ld.global.u32 	%r29, [%rd147];
	mul.wide.s32 	%rd31, %r28, 152;
	add.s64 	%rd32, %rd1, %rd31;
	mul.wide.s32 	%rd33, %r29, 4;
	add.s64 	%rd34, %rd32, %rd33;
	ld.global.f32 	%f23, [%rd34+92];
	add.f32 	%f24, %f22, %f23;
	ld.global.u32 	%r30, [%rd147+-36];
	ld.global.u32 	%r31, [%rd147+4];
	mul.wide.s32 	%rd35, %r30, 152;
	add.s64 	%rd36, %rd1, %rd35;
	mul.wide.s32 	%rd37, %r31, 4;
	add.s64 	%rd38, %rd36, %rd37;
	ld.global.f32 	%f25, [%rd38+92];
	add.f32 	%f26, %f24, %f25;
	ld.global.u32 	%r32, [%rd147+-32];
	ld.global.u32 	%r33, [%rd147+8];
	mul.wide.s32 	%rd39, %r32, 152;
	add.s64 	%rd40, %rd1, %rd39;
	mul.wide.s32 	%rd41, %r33, 4;
	add.s64 	%rd42, %rd40, %rd41;
	ld.global.f32 	%f27, [%rd42+92];
	add.f32 	%f28, %f26, %f27;
	ld.global.u32 	%r34, [%rd147+-28];
	ld.global.u32 	%r35, [%rd147+12];
	mul.wide.s32 	%rd43, %r34, 152;
	add.s64 	%rd44, %rd1, %rd43;
	mul.wide.s32 	%rd45, %r35, 4;
	add.s64 	%rd46, %rd44, %rd45;
	ld.global.f32 	%f29, [%rd46+92];
	add.f32 	%f30, %f28, %f29;
	ld.global.u32 	%r36, [%rd147+-24];
	ld.global.u32 	%r37, [%rd147+16];
	mul.wide.s32 	%rd47, %r36, 152;
	add.s64 	%rd48, %rd1, %rd47;
	mul.wide.s32 	%rd49, %r37, 4;
	add.s64 	%rd50, %rd48, %rd49;
	ld.global.f32 	%f31, [%rd50+92];
	add.f32 	%f32, %f30, %f31;
	ld.global.u32 	%r38, [%rd147+-20];
	ld.global.u32 	%r39, [%rd147+20];
	mul.wide.s32 	%rd51, %r38, 152;
	add.s64 	%rd52, %rd1, %rd51;
	mul.wide.s32 	%rd53, %r39, 4;
	add.s64 	%rd54, %rd52, %rd53;
	ld.global.f32 	%f33, [%rd54+92];
	add.f32 	%f34, %f32, %f33;
	ld.global.u32 	%r40, [%rd147+-16];
	ld.global.u32 	%r41, [%rd147+24];
	mul.wide.s32 	%rd55, %r40, 152;
	add.s64 	%rd56, %rd1, %rd55;
	mul.wide.s32 	%rd57, %r41, 4;
	add.s64 	%rd58, %rd56, %rd57;
	ld.global.f32 	%f35, [%rd58+92];
	add.f32 	%f36, %f34, %f35;
	ld.global.u32 	%r42, [%rd147+-12];
	ld.global.u32 	%r43, [%rd147+28];
	mul.wide.s32 	%rd59, %r42, 152;
	add.s64 	%rd60, %rd1, %rd59;
	mul.wide.s32 	%rd61, %r43, 4;
	add.s64 	%rd62, %rd60, %rd61;
	ld.global.f32 	%f37, [%rd62+92];
	add.f32 	%f38, %f36, %f37;
	ld.global.u32 	%r44, [%rd147+32];
	mul.wide.s32 	%rd63, %r25, 152;
	add.s64 	%rd64, %rd1, %rd63;
	mul.wide.s32 	%rd65, %r44, 4;
	add.s64 	%rd66, %rd64, %rd65;
	ld.global.f32 	%f39, [%rd66+92];
	add.f32 	%f40, %f38, %f39;
	ld.global.u32 	%r45, [%rd147+36];
	mul.wide.s32 	%rd67, %r27, 152;
	add.s64 	%rd68, %rd1, %rd67;
	mul.wide.s32 	%rd69, %r45, 4;
	add.s64 	%rd70, %rd68, %rd69;
	ld.global.f32 	%f41, [%rd70+92];
	add.f32 	%f42, %f40, %f41;
	ld.global.u32 	%r46, [%rd147+40];
	mul.wide.s32 	%rd71, %r29, 152;
	add.s64 	%rd72, %rd1, %rd71;
	mul.wide.s32 	%rd73, %r46, 4;
	add.s64 	%rd74, %rd72, %rd73;
	ld.global.f32 	%f43, [%rd74+92];
	add.f32 	%f44, %f42, %f43;
	ld.global.u32 	%r47, [%rd147+44];
	mul.wide.s32 	%rd75, %r31, 152;
	add.s64 	%rd76, %rd1, %rd75;
	mul.wide.s32 	%rd77, %r47, 4;
	add.s64 	%rd78, %rd76, %rd77;
	ld.global.f32 	%f45, [%rd78+92];
	add.f32 	%f46, %f44, %f45;
	ld.global.u32 	%r48, [%rd147+48];
	mul.wide.s32 	%rd79, %r33, 152;
	add.s64 	%rd80, %rd1, %rd79;
	mul.wide.s32 	%rd81, %r48, 4;
	add.s64 	%rd82, %rd80, %rd81;
	ld.global.f32 	%f47, [%rd82+92];
	add.f32 	%f48, %f46, %f47;
	ld.global.u32 	%r49, [%rd147+52];
	mul.wide.s32 	%rd83, %r35, 152;
	add.s64 	%rd84, %rd1, %rd83;
	mul.wide.s32 	%rd85, %r49, 4;
	add.s64 	%rd86, %rd84, %rd85;
	ld.global.f32 	%f49, [%rd86+92];
	add.f32 	%f83, %f48, %f49;
	add.s32 	%r76, %r76, 16;
	add.s64 	%rd147, %rd147, 64;
	setp.eq.s32 	%p5, %r76, 0;
	@%p5 bra 	$L__BB16_6;
	bra.uni 	$L__BB16_5;
$L__BB16_6:
	setp.eq.s32 	%p6, %r3, 0;
	@%p6 bra 	$L__BB16_15;
	add.s64 	%rd7, %rd3, -80;
	and.b32  	%r9, %r2, 7;
	setp.lt.u32 	%p7, %r3, 8;
	@%p7 bra 	$L__BB16_9;
	mul.wide.u32 	%rd87, %r78, 4;
	add.s64 	%rd88, %rd7, %rd87;
	ld.global.u32 	%r50, [%rd88];
	ld.global.u32 	%r51, [%rd88+40];
	mul.wide.s32 	%rd89, %r50, 152;
	add.s64 	%rd90, %rd1, %rd89;
	mul.wide.s32 	%rd91, %r51, 4;
	add.s64 	%rd92, %rd90, %rd91;
	ld.global.f32 	%f51, [%rd92+92];
	add.f32 	%f52, %f83, %f51;
	ld.global.u32 	%r52, [%rd88+4];
	ld.global.u32 	%r53, [%rd88+44];
	mul.wide.s32 	%rd93, %r52, 152;
	add.s64 	%rd94, %rd1, %rd93;
	mul.wide.s32 	%rd95, %r53, 4;
	add.s64 	%rd96, %rd94, %rd95;
	ld.global.f32 	%f53, [%rd96+92];
	add.f32 	%f54, %f52, %f53;
	ld.global.u32 	%r54, [%rd88+8];
	ld.global.u32 	%r55, [%rd88+48];
	mul.wide.s32 	%rd97, %r54, 152;
	add.s64 	%rd98, %rd1, %rd97;
	mul.wide.s32 	%rd99, %r55, 4;
	add.s64 	%rd100, %rd98, %rd99;
	ld.global.f32 	%f55, [%rd100+92];
	add.f32 	%f56, %f54, %f55;
	ld.global.u32 	%r56, [%rd88+12];
	ld.global.u32 	%r57, [%rd88+52];
	mul.wide.s32 	%rd101, %r56, 152;
	add.s64 	%rd102, %rd1, %rd101;
	mul.wide.s32 	%rd103, %r57, 4;
	add.s64 	%rd104, %rd102, %rd103;
	ld.global.f32 	%f57, [%rd104+92];
	add.f32 	%f58, %f56, %f57;
	ld.global.u32 	%r58, [%rd88+16];
	ld.global.u32 	%r59, [%rd88+56];
	mul.wide.s32 	%rd105, %r58, 152;
	add.s64 	%rd106, %rd1, %rd105;
	mul.wide.s32 	%rd107, %r59, 4;
	add.s64 	%rd108, %rd106, %rd107;
	ld.global.f32 	%f59, [%rd108+92];
	add.f32 	%f60, %f58, %f59;
	ld.global.u32 	%r60, [%rd88+20];
	ld.global.u32 	%r61, [%rd88+60];
	mul.wide.s32 	%rd109, %r60, 152;
	add.s64 	%rd110, %rd1, %rd109;
	mul.wide.s32 	%rd111, %r61, 4;
	add.s64 	%rd112, %rd110, %rd111;
	ld.global.f32 	%f61, [%rd112+92];
	add.f32 	%f62, %f60, %f61;
	ld.global.u32 	%r62, [%rd88+24];
	ld.global.u32 	%r63, [%rd88+64];
	mul.wide.s32 	%rd113, %r62, 152;
	add.s64 	%rd114, %rd1, %rd113;
	mul.wide.s32 	%rd115, %r63, 4;
	add.s64 	%rd116, %rd114, %rd115;
	ld.global.f32 	%f63, [%rd116+92];
	add.f32 	%f64, %f62, %f63;
	ld.global.u32 	%r64, [%rd88+28];
	ld.global.u32 	%r65, [%rd88+68];
	mul.wide.s32 	%rd117, %r64, 152;
	add.s64 	%rd118, %rd1, %rd117;
	mul.wide.s32 	%rd119, %r65, 4;
	add.s64 	%rd120, %rd118, %rd119;
	ld.global.f32 	%f65, [%rd120+92];
	add.f32 	%f83, %f64, %f65;
	add.s32 	%r78, %r78, 8;
$L__BB16_9:
	setp.eq.s32 	%p8, %r9, 0;
	@%p8 bra 	$L__BB16_15;
	and.b32  	%r12, %r2, 3;
	setp.lt.u32 	%p9, %r9, 4;
	@%p9 bra 	$L__BB16_12;
	mul.wide.u32 	%rd121, %r78, 4;
	add.s64 	%rd122, %rd7, %rd121;
	ld.global.u32 	%r66, [%rd122];
	ld.global.u32 	%r67, [%rd122+40];
	mul.wide.s32 	%rd123, %r66, 152;
	add.s64 	%rd124, %rd1, %rd123;
	mul.wide.s32 	%rd125, %r67, 4;
	add.s64 	%rd126, %rd124, %rd125;
	ld.global.f32 	%f67, [%rd126+92];
	add.f32 	%f68, %f83, %f67;
	ld.global.u32 	%r68, [%rd122+4];
	ld.global.u32 	%r69, [%rd122+44];
	mul.wide.s32 	%rd127, %r68, 152;
	add.s64 	%rd128, %rd1, %rd127;
	mul.wide.s32 	%rd129, %r69, 4;
	add.s64 	%rd130, %rd128, %rd129;
	ld.global.f32 	%f69, [%rd130+92];
	add.f32 	%f70, %f68, %f69;
	ld.global.u32 	%r70, [%rd122+8];
	ld.global.u32 	%r71, [%rd122+48];
	mul.wide.s32 	%rd131, %r70, 152;
	add.s64 	%rd132, %rd1, %rd131;
	mul.wide.s32 	%rd133, %r71, 4;
	add.s64 	%rd134, %rd132, %rd133;
	ld.global.f32 	%f71, [%rd134+92];
	add.f32 	%f72, %f70, %f71;
	ld.global.u32 	%r72, [%rd122+12];
	ld.global.u32 	%r73, [%rd122+52];
	mul.wide.s32 	%rd135, %r72, 152;
	add.s64 	%rd136, %rd1, %rd135;
	mul.wide.s32 	%rd137, %r73, 4;
	add.s64 	%rd138, %rd136, %rd137;
	ld.global.f32 	%f73, [%rd138+92];
	add.f32 	%f83, %f72, %f73;
	add.s32 	%r78, %r78, 4;
$L__BB16_12:
	setp.eq.s32 	%p10, %r12, 0;
	@%p10 bra 	$L__BB16_15;
	mul.wide.u32 	%rd140, %r78, 4;
	add.s64 	%rd141, %rd16, %rd140;
	add.s64 	%rd142, %rd141, %rd2;
	add.s64 	%rd148, %rd142, 44;
	neg.s32 	%r80, %r12;
$L__BB16_14:
	.pragma "nounroll";
	ld.global.u32 	%r74, [%rd148+-40];
	ld.global.u32 	%r75, [%rd148];
	mul.wide.s32 	%rd143, %r74, 152;
	add.s64 	%rd144, %rd1, %rd143;
	mul.wide.s32 	%rd145, %r75, 4;
	add.s64 	%rd146, %rd144, %rd145;
	ld.global.f32 	%f74, [%rd146+92];
	add.f32 	%f83, %f83, %f74;
	add.s64 	%rd148, %rd148, 4;
	add.s32 	%r80, %r80, 1;
	setp.ne.s32 	%p11, %r80, 0;
	@%p11 bra 	$L__BB16_14;
$L__BB16_15:
	st.global.f32 	[%rd3+8], %f83;
$L__BB16_16:
	ret;
$L__BB16_17:
	cvta.to.global.u64 	%rd18, %rd12;
	mul.wide.s32 	%rd19, %r1, 4;
	add.s64 	%rd20, %rd18, %rd19;
	ld.global.f32 	%f83, [%rd20];
	bra.uni 	$L__BB16_15;

}


// ===== COMPILED SASS (sm_100) =====

	.target	sm_100

	.elftype	@"ET_EXEC"


//--------------------- .note.nv.tkinfo           --------------------------
	.section	.note.nv.tkinfo,"",@"SHT_NOTE"
	.sectionflags	@"SHF_NOTE_NV_TKINFO"
	.tkinfo
        /*0018*/ 	.word	0x00000002
        /*0030*/ 	.string	""
        /*0030*/ 	.string	"ptxas"
        /*0030*/ 	.string	"Cuda compilation tools, release 13.0, V13.0.88"
        /*0030*/ 	.string	"Build cuda_13.0.r13.0/compiler.36424714_0"
        /*0030*/ 	.string	"-arch sm_100 -m 64 "



//--------------------- .note.nv.cuinfo           --------------------------
	.section	.note.nv.cuinfo,"",@"SHT_NOTE"
	.sectionflags	@"SHF_NOTE_NV_CUINFO"
        /*0018*/ 	.short	0x0002
        /*001a*/ 	.short	0x0064
        /*001c*/ 	.short	0x0082
	.zero		2


//--------------------- .nv.info                  --------------------------
	.section	.nv.info,"",@"SHT_CUDA_INFO"
	.align	4


	//----- nvinfo : EIATTR_REGCOUNT
	.align		4
        /*0000*/ 	.byte	0x04, 0x2f
        /*0002*/ 	.short	(.L_2 - .L_1)
	.align		4
.L_1:
        /*0004*/ 	.word	index@(_Z27ElmentLocal_MtxA_Dot_VectorP7FEMElemP7FEMNodePiPf)
        /*0008*/ 	.word	0x0000001c


	//----- nvinfo : EIATTR_FRAME_SIZE
	.align		4
.L_2:
        /*000c*/ 	.byte	0x04, 0x11
        /*000e*/ 	.short	(.L_4 - .L_3)
	.align		4
.L_3:
        /*0010*/ 	.word	index@(_Z27ElmentLocal_MtxA_Dot_VectorP7FEMElemP7FEMNodePiPf)
        /*0014*/ 	.word	0x00000000


	//----- nvinfo : EIATTR_REGCOUNT
	.align		4
.L_4:
        /*0018*/ 	.byte	0x04, 0x2f
        /*001a*/ 	.short	(.L_6 - .L_5)
	.align		4
.L_5:
        /*001c*/ 	.word	index@(_Z34EachNodeExtractFromElemBuffInto_ApP7FEMElemP7FEMNodeP6PcgVecPfPi)
        /*0020*/ 	.word	0x00000020


	//----- nvinfo : EIATTR_FRAME_SIZE
	.align		4
.L_6:
        /*0024*/ 	.byte	0x04, 0x11
        /*0026*/ 	.short	(.L_8 - .L_7)
	.align		4
.L_7:
        /*0028*/ 	.word	index@(_Z34EachNodeExtractFromElemBuffInto_ApP7FEMElemP7FEMNodeP6PcgVecPfPi)
        /*002c*/ 	.word	0x00000000


	//----- nvinfo : EIATTR_REGCOUNT
	.align		4
.L_8:
        /*0030*/ 	.byte	0x04, 0x2f
        /*0032*/ 	.short	(.L_10 - .L_9)
	.align		4
.L_9:
        /*0034*/ 	.word	index@(_Z23Num3isNum1dividedbyNum2PfS_S_)
        /*0038*/ 	.word	0x0000000f


	//----- nvinfo : EIATTR_FRAME_SIZE
	.align		4
.L_10:
        /*003c*/ 	.byte	0x04, 0x11
        /*003e*/ 	.short	(.L_12 - .L_11)
	.align		4
.L_11:
        /*0040*/ 	.word	index@($__internal_4_$__cuda_sm3x_div_rn_noftz_f32_slowpath)
        /*0044*/ 	.word	0x00000000


	//----- nvinfo : EIATTR_FRAME_SIZE
	.align		4
.L_12:
        /*0048*/ 	.byte	0x04, 0x11
        /*004a*/ 	.short	(.L_14 - .L_13)
	.align		4
.L_13:
        /*004c*/ 	.word	index@(_Z23Num3isNum1dividedbyNum2PfS_S_)
        /*0050*/ 	.word	0x00000000


	//----- nvinfo : EIATTR_REGCOUNT
	.align		4
.L_14:
        /*0054*/ 	.byte	0x04, 0x2f
        /*0056*/ 	.short	(.L_16 - .L_15)
	.align		4
.L_15:
        /*0058*/ 	.word	index@(_Z9reductionPfS_Pi)
        /*005c*/ 	.word	0x0000001a


	//----- nvinfo : EIATTR_FRAME_SIZE
	.align		4
.L_16:
        /*0060*/ 	.byte	0x04, 0x11
        /*0062*/ 	.short	(.L_18 - .L_17)
	.align		4
.L_17:
        /*0064*/ 	.word	index@(_Z9reductionPfS_Pi)
        /*0068*/ 	.word	0x00000000


	//----- nvinfo : EIATTR_REGCOUNT
	.align		4
.L_18:
        /*006c*/ 	.byte	0x04, 0x2f
        /*006e*/ 	.short	(.L_20 - .L_19)
	.align		4
.L_19:
        /*0070*/ 	.word	index@(_Z12reduction_2XPfS_S_S_Pi)
        /*0074*/ 	.word	0x00000028


	//----- nvinfo : EIATTR_FRAME_SIZE
	.align		4
.L_20:
        /*0078*/ 	.byte	0x04, 0x11
        /*007a*/ 	.short	(.L_22 - .L_21)
	.align		4
.L_21:
        /*007c*/ 	.word	index@(_Z12reduction_2XPfS_S_S_Pi)
        /*0080*/ 	.word	0x00000000


	//----- nvinfo : EIATTR_REGCOUNT
	.align		4
.L_22:
        /*0084*/ 	.byte	0x04, 0x2f
        /*0086*/ 	.short	(.L_24 - .L_23)
	.align		4
.L_23:
        /*0088*/ 	.word	index@(_Z31UpdateExcitationSumTo_PCGSolverP7FEMNodeP6PcgVecPi)
        /*008c*/ 	.word	0x0000000e


	//----- nvinfo : EIATTR_FRAME_SIZE
	.align		4
.L_24:
        /*0090*/ 	.byte	0x04, 0x11
        /*0092*/ 	.short	(.L_26 - .L_25)
	.align		4
.L_25:
        /*0094*/ 	.word	index@(_Z31UpdateExcitationSumTo_PCGSolverP7FEMNodeP6PcgVecPi)
        /*0098*/ 	.word	0x00000000


	//----- nvinfo : EIATTR_REGCOUNT
	.align		4
.L_26:
        /*009c*/ 	.byte	0x04, 0x2f
        /*009e*/ 	.short	(.L_28 - .L_27)
	.align		4
.L_27:
        /*00a0*/ 	.word	index@(_Z20GPUmakePreconditonerP7FEMElemP7FEMNodePiP6PcgVec)
        /*00a4*/ 	.word	0x00000020


	//----- nvinfo : EIATTR_FRAME_SIZE
	.align		4
.L_28:
        /*00a8*/ 	.byte	0x04, 0x11
        /*00aa*/ 	.short	(.L_30 - .L_29)
	.align		4
.L_29:
        /*00ac*/ 	.word	index@($__internal_3_$__cuda_sm20_rcp_rn_f32_slowpath)
        /*00b0*/ 	.word	0x00000000


	//----- nvinfo : EIATTR_FRAME_SIZE
	.align		4
.L_30:
        /*00b4*/ 	.byte	0x04, 0x11
        /*00b6*/ 	.short	(.L_32 - .L_31)
	.align		4
.L_31:
        /*00b8*/ 	.word	index@(_Z20GPUmakePreconditonerP7FEMElemP7FEMNodePiP6PcgVec)
        /*00bc*/ 	.word	0x00000000


	//----- nvinfo : EIATTR_REGCOUNT
	.align		4
.L_32:
        /*00c0*/ 	.byte	0x04, 0x2f
        /*00c2*/ 	.short	(.L_34 - .L_33)
	.align		4
.L_33:
        /*00c4*/ 	.word	index@(_Z15GPU_PCG_PreparePiPfP6PcgVec)
        /*00c8*/ 	.word	0x0000000e


	//----- nvinfo : EIATTR_FRAME_SIZE
	.align		4
.L_34:
        /*00cc*/ 	.byte	0x04, 0x11
        /*00ce*/ 	.short	(.L_36 - .L_35)
	.align		4
.L_35:
        /*00d0*/ 	.word	index@(_Z15GPU_PCG_PreparePiPfP6PcgVec)
        /*00d4*/ 	.word	0x00000000


	//----- nvinfo : EIATTR_REGCOUNT
	.align		4
.L_36:
        /*00d8*/ 	.byte	0x04, 0x2f
        /*00da*/ 	.short	(.L_38 - .L_37)
	.align		4
.L_37:
        /*00dc*/ 	.word	index@(_Z11Set0the_d_xPfPi)
        /*00e0*/ 	.word	0x00000008


	//----- nvinfo : EIATTR_FRAME_SIZE
	.align		4
.L_38:
        /*00e4*/ 	.byte	0x04, 0x11
        /*00e6*/ 	.short	(.L_40 - .L_39)
	.align		4
.L_39:
        /*00e8*/ 	.word	index@(_Z11Set0the_d_xPfPi)
        /*00ec*/ 	.word	0x00000000


	//----- nvinfo : EIATTR_REGCOUNT
	.align		4
.L_40:
        /*00f0*/ 	.byte	0x04, 0x2f
        /*00f2*/ 	.short	(.L_42 - .L_41)
	.align		4
.L_41:
        /*00f4*/ 	.word	index@(_Z38pAp_into_Buffer1_And_r0z0_into_Buffer2P6PcgVecPiPfS2_S2_)
        /*00f8*/ 	.word	0x00000012


	//----- nvinfo : EIATTR_FRAME_SIZE
	.align		4
.L_42:
        /*00fc*/ 	.byte	0x04, 0x11
        /*00fe*/ 	.short	(.L_44 - .L_43)
	.align		4
.L_43:
        /*0100*/ 	.word	index@(_Z38pAp_into_Buffer1_And_r0z0_into_Buffer2P6PcgVecPiPfS2_S2_)
        /*0104*/ 	.word	0x00000000


	//----- nvinfo : EIATTR_REGCOUNT
	.align		4
.L_44:
        /*0108*/ 	.byte	0x04, 0x2f
        /*010a*/ 	.short	(.L_46 - .L_45)
	.align		4
.L_45:
        /*010c*/ 	.word	index@(_Z17r1z1_into_Buffer1P6PcgVecPiPf)
        /*0110*/ 	.word	0x0000000c


	//----- nvinfo : EIATTR_FRAME_SIZE
	.align		4
.L_46:
        /*0114*/ 	.byte	0x04, 0x11
        /*0116*/ 	.short	(.L_48 - .L_47)
	.align		4
.L_47:
        /*0118*/ 	.word	index@(_Z17r1z1_into_Buffer1P6PcgVecPiPf)
        /*011c*/ 	.word	0x00000000


	//----- nvinfo : EIATTR_REGCOUNT
	.align		4
.L_48:
        /*0120*/ 	.byte	0x04, 0x2f
        /*0122*/ 	.short	(.L_50 - .L_49)
	.align		4
.L_49:
        /*0124*/ 	.word	index@(_Z16GPU_PCG_Process1P6PcgVecPfS1_S1_Pi)
        /*0128*/ 	.word	0x00000010


	//----- nvinfo : EIATTR_FRAME_SIZE
	.align		4
.L_50:
        /*012c*/ 	.byte	0x04, 0x11
        /*012e*/ 	.short	(.L_52 - .L_51)
	.align		4
.L_51:
        /*0130*/ 	.word	index@(_Z16GPU_PCG_Process1P6PcgVecPfS1_S1_Pi)
        /*0134*/ 	.word	0x00000000


	//----- nvinfo : EIATTR_REGCOUNT
	.align		4
.L_52:
        /*0138*/ 	.byte	0x04, 0x2f
        /*013a*/ 	.short	(.L_54 - .L_53)
	.align		4
.L_53:
        /*013c*/ 	.word	index@(_Z16GPU_PCG_Process2P6PcgVecPfS1_S1_Pi)
        /*0140*/ 	.word	0x00000010


	//----- nvinfo : EIATTR_FRAME_SIZE
	.align		4
.L_54:
        /*0144*/ 	.byte	0x04, 0x11
        /*0146*/ 	.short	(.L_56 - .L_55)
	.align		4
.L_55:
        /*0148*/ 	.word	index@(_Z16GPU_PCG_Process2P6PcgVecPfS1_S1_Pi)
        /*014c*/ 	.word	0x00000000


	//----- nvinfo : EIATTR_REGCOUNT
	.align		4
.L_56:
        /*0150*/ 	.byte	0x04, 0x2f
        /*0152*/ 	.short	(.L_58 - .L_57)
	.align		4
.L_57:
        /*0154*/ 	.word	index@(_Z42NonlinearElementsUpdate_Ve_And_EquvJSourceP7FEMElemPiPfS1_)
        /*0158*/ 	.word	0x00000034


	//----- nvinfo : EIATTR_FRAME_SIZE
	.align		4
.L_58:
        /*015c*/ 	.byte	0x04, 0x11
        /*015e*/ 	.short	(.L_60 - .L_59)
	.align		4
.L_59:
        /*0160*/ 	.word	index@($__internal_2_$__cuda_sm3x_div_rn_noftz_f32_slowpath)
        /*0164*/ 	.word	0x00000000


	//----- nvinfo : EIATTR_FRAME_SIZE
	.align		4
.L_60:
        /*0168*/ 	.byte	0x04, 0x11
        /*016a*/ 	.short	(.L_62 - .L_61)
	.align		4
.L_61:
        /*016c*/ 	.word	index@($__internal_1_$__cuda_sm20_sqrt_rn_f32_slowpath)
        /*0170*/ 	.word	0x00000000


	//----- nvinfo : EIATTR_FRAME_SIZE
	.align		4
.L_62:
        /*0174*/ 	.byte	0x04, 0x11
        /*0176*/ 	.short	(.L_64 - .L_63)
	.align		4
.L_63:
        /*0178*/ 	.word	index@($__internal_0_$__cuda_sm20_div_rn_f64_full)
        /*017c*/ 	.word	0x00000000


	//----- nvinfo : EIATTR_FRAME_SIZE
	.align		4
.L_64:
        /*0180*/ 	.byte	0x04, 0x11
        /*0182*/ 	.short	(.L_66 - .L_65)
	.align		4
.L_65:
        /*0184*/ 	.word	index@(_Z42NonlinearElementsUpdate_Ve_And_EquvJSourceP7FEMElemPiPfS1_)
        /*0188*/ 	.word	0x00000000


	//----- nvinfo : EIATTR_REGCOUNT
	.align		4
.L_66:
        /*018c*/ 	.byte	0x04, 0x2f
        /*018e*/ 	.short	(.L_68 - .L_67)
	.align		4
.L_67:
        /*0190*/ 	.word	index@(_Z38EachNodeExtractFromElemIeqInto_NodeIeqP7FEMElemP7FEMNodePi)
        /*0194*/ 	.word	0x00000020


	//----- nvinfo : EIATTR_FRAME_SIZE
	.align		4
.L_68:
        /*0198*/ 	.byte	0x04, 0x11
        /*019a*/ 	.short	(.L_70 - .L_69)
	.align		4
.L_69:
        /*019c*/ 	.word	index@(_Z38EachNodeExtractFromElemIeqInto_NodeIeqP7FEMElemP7FEMNodePi)
        /*01a0*/ 	.word	0x00000000


	//----- nvinfo : EIATTR_REGCOUNT
	.align		4
.L_70:
        /*01a4*/ 	.byte	0x04, 0x2f
        /*01a6*/ 	.short	(.L_72 - .L_71)
	.align		4
.L_71:
        /*01a8*/ 	.word	index@(_Z25ElmentLocal_MtxDp_Dot_d_xP7FEMElemP7FEMNodePiPf)
        /*01ac*/ 	.word	0x00000015


	//----- nvinfo : EIATTR_FRAME_SIZE
	.align		4
.L_72:
        /*01b0*/ 	.byte	0x04, 0x11
        /*01b2*/ 	.short	(.L_74 - .L_73)
	.align		4
.L_73:
        /*01b4*/ 	.word	index@(_Z25ElmentLocal_MtxDp_Dot_d_xP7FEMElemP7FEMNodePiPf)
        /*01b8*/ 	.word	0x00000000


	//----- nvinfo : EIATTR_REGCOUNT
	.align		4
.L_74:
        /*01bc*/ 	.byte	0x04, 0x2f
        /*01be*/ 	.short	(.L_76 - .L_75)
	.align		4
.L_75:
        /*01c0*/ 	.word	index@(_Z37EachNodeExtractFromElemBuffInto_JeddyP7FEMElemP7FEMNodePfPi)
        /*01c4*/ 	.word	0x00000020


	//----- nvinfo : EIATTR_FRAME_SIZE
	.align		4
.L_76:
        /*01c8*/ 	.byte	0x04, 0x11
        /*01ca*/ 	.short	(.L_78 - .L_77)
	.align		4
.L_77:
        /*01cc*/ 	.word	index@(_Z37EachNodeExtractFromElemBuffInto_JeddyP7FEMElemP7FEMNodePfPi)
        /*01d0*/ 	.word	0x00000000


	//----- nvinfo : EIATTR_MIN_STACK_SIZE
	.align		4
.L_78:
        /*01d4*/ 	.byte	0x04, 0x12
        /*01d6*/ 	.short	(.L_80 - .L_79)
	.align		4
.L_79:
        /*01d8*/ 	.word	index@(_Z37EachNodeExtractFromElemBuffInto_JeddyP7FEMElemP7FEMNodePfPi)
        /*01dc*/ 	.word	0x00000000


	//----- nvinfo : EIATTR_MIN_STACK_SIZE
	.align		4
.L_80:
        /*01e0*/ 	.byte	0x04, 0x12
        /*01e2*/ 	.short	(.L_82 - .L_81)
	.align		4
.L_81:
        /*01e4*/ 	.word	index@(_Z25ElmentLocal_MtxDp_Dot_d_xP7FEMElemP7FEMNodePiPf)
        /*01e8*/ 	.word	0x00000000


	//----- nvinfo : EIATTR_MIN_STACK_SIZE
	.align		4
.L_82:
        /*01ec*/ 	.byte	0x04, 0x12
        /*01ee*/ 	.short	(.L_84 - .L_83)
	.align		4
.L_83:
        /*01f0*/ 	.word	index@(_Z38EachNodeExtractFromElemIeqInto_NodeIeqP7FEMElemP7FEMNodePi)
        /*01f4*/ 	.word	0x00000000


	//----- nvinfo : EIATTR_MIN_STACK_SIZE
	.align		4
.L_84:
        /*01f8*/ 	.byte	0x04, 0x12
        /*01fa*/ 	.short	(.L_86 - .L_85)
	.align		4
.L_85:
        /*01fc*/ 	.word	index@(_Z42NonlinearElementsUpdate_Ve_And_EquvJSourceP7FEMElemPiPfS1_)
        /*0200*/ 	.word	0x00000000


	//----- nvinfo : EIATTR_MIN_STACK_SIZE
	.align		4
.L_86:
        /*0204*/ 	.byte	0x04, 0x12
        /*0206*/ 	.short	(.L_88 - .L_87)
	.align		4
.L_87:
        /*0208*/ 	.word	index@(_Z16GPU_PCG_Process2P6PcgVecPfS1_S1_Pi)
        /*020c*/ 	.word	0x00000000


	//----- nvinfo : EIATTR_MIN_STACK_SIZE
	.align		4
.L_88:
        /*0210*/ 	.byte	0x04, 0x12
        /*0212*/ 	.short	(.L_90 - .L_89)
	.align		4
.L_89:
        /*0214*/ 	.word	index@(_Z16GPU_PCG_Process1P6PcgVecPfS1_S1_Pi)
        /*0218*/ 	.word	0x00000000


	//----- nvinfo : EIATTR_MIN_STACK_SIZE
	.align		4
.L_90:
        /*021c*/ 	.byte	0x04, 0x12
        /*021e*/ 	.short	(.L_92 - .L_91)
	.align		4
.L_91:
        /*0220*/ 	.word	index@(_Z17r1z1_into_Buffer1P6PcgVecPiPf)
        /*0224*/ 	.word	0x00000000


	//----- nvinfo : EIATTR_MIN_STACK_SIZE
	.align		4
.L_92:
        /*0228*/ 	.byte	0x04, 0x12
        /*022a*/ 	.short	(.L_94 - .L_93)
	.align		4
.L_93:
        /*022c*/ 	.word	index@(_Z38pAp_into_Buffer1_And_r0z0_into_Buffer2P6PcgVecPiPfS2_S2_)
        /*0230*/ 	.word	0x00000000


	//----- nvinfo : EIATTR_MIN_STACK_SIZE
	.align		4
.L_94:
        /*0234*/ 	.byte	0x04, 0x12
        /*0236*/ 	.short	(.L_96 - .L_95)
	.align		4
.L_95:
        /*0238*/ 	.word	index@(_Z11Set0the_d_xPfPi)
        /*023c*/ 	.word	0x00000000


	//----- nvinfo : EIATTR_MIN_STACK_SIZE
	.align		4
.L_96:
        /*0240*/ 	.byte	0x04, 0x12
        /*0242*/ 	.short	(.L_98 - .L_97)
	.align		4
.L_97:
        /*0244*/ 	.word	index@(_Z15GPU_PCG_PreparePiPfP6PcgVec)
        /*0248*/ 	.word	0x00000000


	//----- nvinfo : EIATTR_MIN_STACK_SIZE
	.align		4
.L_98:
        /*024c*/ 	.byte	0x04, 0x12
        /*024e*/ 	.short	(.L_100 - .L_99)
	.align		4
.L_99:
        /*0250*/ 	.word	index@(_Z20GPUmakePreconditonerP7FEMElemP7FEMNodePiP6PcgVec)
        /*0254*/ 	.word	0x00000000


	//----- nvinfo : EIATTR_MIN_STACK_SIZE
	.align		4
.L_100:
        /*0258*/ 	.byte	0x04, 0x12
        /*025a*/ 	.short	(.L_102 - .L_101)
	.align		4
.L_101:
        /*025c*/ 	.word	index@(_Z31UpdateExcitationSumTo_PCGSolverP7FEMNodeP6PcgVecPi)
        /*0260*/ 	.word	0x00000000


	//----- nvinfo : EIATTR_MIN_STACK_SIZE
	.align		4
.L_102:
        /*0264*/ 	.byte	0x04, 0x12
        /*0266*/ 	.short	(.L_104 - .L_103)
	.align		4
.L_103:
        /*0268*/ 	.word	index@(_Z12reduction_2XPfS_S_S_Pi)
        /*026c*/ 	.word	0x00000000


	//----- nvinfo : EIATTR_MIN_STACK_SIZE
	.align		4
.L_104:
        /*0270*/ 	.byte	0x04, 0x12
        /*0272*/ 	.short	(.L_106 - .L_105)
	.align		4
.L_105:
        /*0274*/ 	.word	index@(_Z9reductionPfS_Pi)
        /*0278*/ 	.word	0x00000000


	//----- nvinfo : EIATTR_MIN_STACK_SIZE
	.align		4
.L_106:
        /*027c*/ 	.byte	0x04, 0x12
        /*027e*/ 	.short	(.L_108 - .L_107)
	.align		4
.L_107:
        /*0280*/ 	.word	index@(_Z23Num3isNum1dividedbyNum2PfS_S_)
        /*0284*/ 	.word	0x00000000


	//----- nvinfo : EIATTR_MIN_STACK_SIZE
	.align		4
.L_108:
        /*0288*/ 	.byte	0x04, 0x12
        /*028a*/ 	.short	(.L_110 - .L_109)
	.align		4
.L_109:
        /*028c*/ 	.word	index@(_Z34EachNodeExtractFromElemBuffInto_ApP7FEMElemP7FEMNodeP6PcgVecPfPi)
        /*0290*/ 	.word	0x00000000


	//----- nvinfo : EIATTR_MIN_STACK_SIZE
	.align		4
.L_110:
        /*0294*/ 	.byte	0x04, 0x12
        /*0296*/ 	.short	(.L_112 - .L_111)
	.align		4
.L_111:
        /*0298*/ 	.word	index@(_Z27ElmentLocal_MtxA_Dot_VectorP7FEMElemP7FEMNodePiPf)
        /*029c*/ 	.word	0x00000000
.L_112:


//--------------------- .nv.compat                --------------------------
	.section	.nv.compat,"",@"SHT_CUDA_COMPAT_INFO"
	.align	4
        /*0000*/ 	.byte	0x02, 0x09, 0x00, 0x00, 0x02, 0x02, 0x01, 0x00, 0x02, 0x05, 0x05, 0x00, 0x03, 0x07, 0x01, 0x01
        /*0010*/ 	.byte	0x02, 0x03, 0x00, 0x00, 0x02, 0x06, 0x01, 0x00, 0x04, 0x0b, 0x08, 0x00, 0x01, 0x00, 0x00, 0x00
        /*0020*/ 	.byte	0x00, 0x00, 0x00, 0x00


//--------------------- .nv.info._Z37EachNodeExtractFromElemBuffInto_JeddyP7FEMElemP7FEMNodePfPi --------------------------
	.section	.nv.info._Z37EachNodeExtractFromElemBuffInto_JeddyP7FEMElemP7FEMNodePfPi,"",@"SHT_CUDA_INFO"
	.sectionflags	@""
	.align	4


	//----- nvinfo : EIATTR_CUDA_API_VERSION
	.align		4
        /*0000*/ 	.byte	0x04, 0x37
        /*0002*/ 	.short	(.L_114 - .L_113)
.L_113:
        /*0004*/ 	.word	0x00000082


	//----- nvinfo : EIATTR_KPARAM_INFO
	.align		4
.L_114:
        /*0008*/ 	.byte	0x04, 0x17
        /*000a*/ 	.short	(.L_116 - .L_115)
.L_115:
        /*000c*/ 	.word	0x00000000
        /*0010*/ 	.short	0x0003
        /*0012*/ 	.short	0x0018
        /*0014*/ 	.byte	0x00, 0xf5, 0x21, 0x00


	//----- nvinfo : EIATTR_KPARAM_INFO
	.align		4
.L_116:
        /*0018*/ 	.byte	0x04, 0x17
        /*001a*/ 	.short	(.L_118 - .L_117)
.L_117:
        /*001c*/ 	.word	0x00000000
        /*0020*/ 	.short	0x0002
        /*0022*/ 	.short	0x0010
        /*0024*/ 	.byte	0x00, 0xf5, 0x21, 0x00


	//----- nvinfo : EIATTR_KPARAM_INFO
	.align		4
.L_118:
        /*0028*/ 	.byte	0x04, 0x17
        /*002a*/ 	.short	(.L_120 - .L_119)
.L_119:
        /*002c*/ 	.word	0x00000000
        /*0030*/ 	.short	0x0001
        /*0032*/ 	.short	0x0008
        /*0034*/ 	.byte	0x00, 0xf5, 0x21, 0x00


	//----- nvinfo : EIATTR_KPARAM_INFO
	.align		4
.L_120:
        /*0038*/ 	.byte	0x04, 0x17
        /*003a*/ 	.short	(.L_122 - .L_121)
.L_121:
        /*003c*/ 	.word	0x00000000
        /*0040*/ 	.short	0x0000
        /*0042*/ 	.short	0x0000
        /*0044*/ 	.byte	0x00, 0xf5, 0x21, 0x00


	//----- nvinfo : EIATTR_SPARSE_MMA_MASK
	.align		4
.L_122:
        /*0048*/ 	.byte	0x03, 0x50
        /*004a*/ 	.short	0x0000


	//----- nvinfo : EIATTR_MAXREG_COUNT
	.align		4
        /*004c*/ 	.byte	0x03, 0x1b
        /*004e*/ 	.short	0x00ff


	//----- nvinfo : EIATTR_MERCURY_ISA_VERSION
	.align		4
        /*0050*/ 	.byte	0x03, 0x5f
        /*0052*/ 	.short	0x0101


	//----- nvinfo : EIATTR_VRC_CTA_INIT_COUNT
	.align		4
        /*0054*/ 	.byte	0x02, 0x4a
	.zero		1
	.zero		1


	//----- nvinfo : EIATTR_EXIT_INSTR_OFFSETS
	.align		4
        /*0058*/ 	.byte	0x04, 0x1c
        /*005a*/ 	.short	(.L_124 - .L_123)


	//   ....[0]....
.L_123:
        /*005c*/ 	.word	0x00000090


	//   ....[1]....
        /*0060*/ 	.word	0x00000fc0


	//----- nvinfo : EIATTR_CRS_STACK_SIZE
	.align		4
.L_124:
        /*0064*/ 	.byte	0x04, 0x1e
        /*0066*/ 	.short	(.L_126 - .L_125)
.L_125:
        /*0068*/ 	.word	0x00000000


	//----- nvinfo : EIATTR_CBANK_PARAM_SIZE
	.align		4
.L_126:
        /*006c*/ 	.byte	0x03, 0x19
        /*006e*/ 	.short	0x0020


	//----- nvinfo : EIATTR_PARAM_CBANK
	.align		4
        /*0070*/ 	.byte	0x04, 0x0a
        /*0072*/ 	.short	(.L_128 - .L_127)
	.align		4
.L_127:
        /*0074*/ 	.word	index@(.nv.constant0._Z37EachNodeExtractFromElemBuffInto_JeddyP7FEMElemP7FEMNodePfPi)
        /*0078*/ 	.short	0x0380
        /*007a*/ 	.short	0x0020


	//----- nvinfo : EIATTR_SW_WAR
	.align		4
.L_128:
        /*007c*/ 	.byte	0x04, 0x36
        /*007e*/ 	.short	(.L_130 - .L_129)
.L_129:
        /*0080*/ 	.word	0x00000008
.L_130:


//--------------------- .nv.info._Z25ElmentLocal_MtxDp_Dot_d_xP7FEMElemP7FEMNodePiPf --------------------------
	.section	.nv.info._Z25ElmentLocal_MtxDp_Dot_d_xP7FEMElemP7FEMNodePiPf,"",@"SHT_CUDA_INFO"
	.sectionflags	@""
	.align	4


	//----- nvinfo : EIATTR_CUDA_API_VERSION
	.align		4
        /*0000*/ 	.byte	0x04, 0x37
        /*0002*/ 	.short	(.L_132 - .L_131)
.L_131:
        /*0004*/ 	.word	0x00000082


	//----- nvinfo : EIATTR_KPARAM_INFO
	.align		4
.L_132:
        /*0008*/ 	.byte	0x04, 0x17
        /*000a*/ 	.short	(.L_134 - .L_133)
.L_133:
        /*000c*/ 	.word	0x00000000
        /*0010*/ 	.short	0x0003
        /*0012*/ 	.short	0x0018
        /*0014*/ 	.byte	0x00, 0xf5, 0x21, 0x00


	//----- nvinfo : EIATTR_KPARAM_INFO
	.align		4
.L_134:
        /*0018*/ 	.byte	0x04, 0x17
        /*001a*/ 	.short	(.L_136 - .L_135)
.L_135:
        /*001c*/ 	.word	0x00000000
        /*0020*/ 	.short	0x0002
        /*0022*/ 	.short	0x0010
        /*0024*/ 	.byte	0x00, 0xf5, 0x21, 0x00


	//----- nvinfo : EIATTR_KPARAM_INFO
	.align		4
.L_136:
        /*0028*/ 	.byte	0x04, 0x17
        /*002a*/ 	.short	(.L_138 - .L_137)
.L_137:
        /*002c*/ 	.word	0x00000000
        /*0030*/ 	.short	0x0001
        /*0032*/ 	.short	0x0008
        /*0034*/ 	.byte	0x00, 0xf5, 0x21, 0x00


	//----- nvinfo : EIATTR_KPARAM_INFO
	.align		4
.L_138:
        /*0038*/ 	.byte	0x04, 0x17
        /*003a*/ 	.short	(.L_140 - .L_139)
.L_139:
        /*003c*/ 	.word	0x00000000
        /*0040*/ 	.short	0x0000
        /*0042*/ 	.short	0x0000
        /*0044*/ 	.byte	0x00, 0xf5, 0x21, 0x00


	//----- nvinfo : EIATTR_SPARSE_MMA_MASK
	.align		4
.L_140:
        /*0048*/ 	.byte	0x03, 0x50
        /*004a*/ 	.short	0x0000


	//----- nvinfo : EIATTR_MAXREG_COUNT
	.align		4
        /*004c*/ 	.byte	0x03, 0x1b
        /*004e*/ 	.short	0x00ff


	//----- nvinfo : EIATTR_MERCURY_ISA_VERSION
	.align		4
        /*0050*/ 	.byte	0x03, 0x5f
        /*0052*/ 	.short	0x0101


	//----- nvinfo : EIATTR_VRC_CTA_INIT_COUNT
	.align		4
        /*0054*/ 	.byte	0x02, 0x4a
	.zero		1
	.zero		1


	//----- nvinfo : EIATTR_EXIT_INSTR_OFFSETS
	.align		4
        /*0058*/ 	.byte	0x04, 0x1c
        /*005a*/ 	.short	(.L_142 - .L_141)


	//   ....[0]....
.L_141:
        /*005c*/ 	.word	0x00000090


	//   ....[1]....
        /*0060*/ 	.word	0x000002b0


	//----- nvinfo : EIATTR_CBANK_PARAM_SIZE
	.align		4
.L_142:
        /*0064*/ 	.byte	0x03, 0x19
        /*0066*/ 	.short	0x0020


	//----- nvinfo : EIATTR_PARAM_CBANK
	.align		4
        /*0068*/ 	.byte	0x04, 0x0a
        /*006a*/ 	.short	(.L_144 - .L_143)
	.align		4
.L_143:
        /*006c*/ 	.word	index@(.nv.constant0._Z25ElmentLocal_MtxDp_Dot_d_xP7FEMElemP7FEMNodePiPf)
        /*0070*/ 	.short	0x0380
        /*0072*/ 	.short	0x0020


	//----- nvinfo : EIATTR_SW_WAR
	.align		4
.L_144:
        /*0074*/ 	.byte	0x04, 0x36
        /*0076*/ 	.short	(.L_146 - .L_145)
.L_145:
        /*0078*/ 	.word	0x00000008
.L_146:


//--------------------- .nv.info._Z38EachNodeExtractFromElemIeqInto_NodeIeqP7FEMElemP7FEMNodePi --------------------------
	.section	.nv.info._Z38EachNodeExtractFromElemIeqInto_NodeIeqP7FEMElemP7FEMNodePi,"",@"SHT_CUDA_INFO"
	.sectionflags	@""
	.align	4


	//----- nvinfo : EIATTR_CUDA_API_VERSION
	.align		4
        /*0000*/ 	.byte	0x04, 0x37
        /*0002*/ 	.short	(.L_148 - .L_147)
.L_147:
        /*0004*/ 	.word	0x00000082


	//----- nvinfo : EIATTR_KPARAM_INFO
	.align		4
.L_148:
        /*0008*/ 	.byte	0x04, 0x17
        /*000a*/ 	.short	(.L_150 - .L_149)
.L_149:
        /*000c*/ 	.word	0x00000000
        /*0010*/ 	.short	0x0002
        /*0012*/ 	.short	0x0010
        /*0014*/ 	.byte	0x00, 0xf5, 0x21, 0x00


	//----- nvinfo : EIATTR_KPARAM_INFO
	.align		4
.L_150:
        /*0018*/ 	.byte	0x04, 0x17
        /*001a*/ 	.short	(.L_152 - .L_151)
.L_151:
        /*001c*/ 	.word	0x00000000
        /*0020*/ 	.short	0x0001
        /*0022*/ 	.short	0x0008
        /*0024*/ 	.byte	0x00, 0xf5, 0x21, 0x00


	//----- nvinfo : EIATTR_KPARAM_INFO
	.align		4
.L_152:
        /*0028*/ 	.byte	0x04, 0x17
        /*002a*/ 	.short	(.L_154 - .L_153)
.L_153:
        /*002c*/ 	.word	0x00000000
        /*0030*/ 	.short	0x0000
        /*0032*/ 	.short	0x0000
        /*0034*/ 	.byte	0x00, 0xf5, 0x21, 0x00


	//----- nvinfo : EIATTR_SPARSE_MMA_MASK
	.align		4
.L_154:
        /*0038*/ 	.byte	0x03, 0x50
        /*003a*/ 	.short	0x0000


	//----- nvinfo : EIATTR_MAXREG_COUNT
	.align		4
        /*003c*/ 	.byte	0x03, 0x1b
        /*003e*/ 	.short	0x00ff


	//----- nvinfo : EIATTR_MERCURY_ISA_VERSION
	.align		4
        /*0040*/ 	.byte	0x03, 0x5f
        /*0042*/ 	.short	0x0101


	//----- nvinfo : EIATTR_VRC_CTA_INIT_COUNT
	.align		4
        /*0044*/ 	.byte	0x02, 0x4a
	.zero		1
	.zero		1


	//----- nvinfo : EIATTR_EXIT_INSTR_OFFSETS
	.align		4
        /*0048*/ 	.byte	0x04, 0x1c
        /*004a*/ 	.short	(.L_156 - .L_155)


	//   ....[0]....
.L_155:
        /*004c*/ 	.word	0x00000090


	//   ....[1]....
        /*0050*/ 	.word	0x00000f70


	//----- nvinfo : EIATTR_CRS_STACK_SIZE
	.align		4
.L_156:
        /*0054*/ 	.byte	0x04, 0x1e
        /*0056*/ 	.short	(.L_158 - .L_157)
.L_157:
        /*0058*/ 	.word	0x00000000


	//----- nvinfo : EIATTR_CBANK_PARAM_SIZE
	.align		4
.L_158:
        /*005c*/ 	.byte	0x03, 0x19
        /*005e*/ 	.short	0x0018


	//----- nvinfo : EIATTR_PARAM_CBANK
	.align		4
        /*0060*/ 	.byte	0x04, 0x0a
        /*0062*/ 	.short	(.L_160 - .L_159)
	.align		4
.L_159:
        /*0064*/ 	.word	index@(.nv.constant0._Z38EachNodeExtractFromElemIeqInto_NodeIeqP7FEMElemP7FEMNodePi)
        /*0068*/ 	.short	0x0380
        /*006a*/ 	.short	0x0018


	//----- nvinfo : EIATTR_SW_WAR
	.align		4
.L_160:
        /*006c*/ 	.byte	0x04, 0x36
        /*006e*/ 	.short	(.L_162 - .L_161)
.L_161:
        /*0070*/ 	.word	0x00000008
.L_162:


//--------------------- .nv.info._Z42NonlinearElementsUpdate_Ve_And_EquvJSourceP7FEMElemPiPfS1_ --------------------------
	.section	.nv.info._Z42NonlinearElementsUpdate_Ve_And_EquvJSourceP7FEMElemPiPfS1_,"",@"SHT_CUDA_INFO"
	.sectionflags	@""
	.align	4


	//----- nvinfo : EIATTR_CUDA_API_VERSION
	.align		4
        /*0000*/ 	.byte	0x04, 0x37
        /*0002*/ 	.short	(.L_164 - .L_163)
.L_163:
        /*0004*/ 	.word	0x00000082


	//----- nvinfo : EIATTR_KPARAM_INFO
	.align		4
.L_164:
        /*0008*/ 	.byte	0x04, 0x17
        /*000a*/ 	.short	(.L_166 - .L_165)
.L_165:
        /*000c*/ 	.word	0x00000000
        /*0010*/ 	.short	0x0003
        /*0012*/ 	.short	0x0018
        /*0014*/ 	.byte	0x00, 0xf5, 0x21, 0x00


	//----- nvinfo : EIATTR_KPARAM_INFO
	.align		4
.L_166:
        /*0018*/ 	.byte	0x04, 0x17
        /*001a*/ 	.short	(.L_168 - .L_167)
.L_167:
        /*001c*/ 	.word	0x00000000
        /*0020*/ 	.short	0x0002
        /*0022*/ 	.short	0x0010
        /*0024*/ 	.byte	0x00, 0xf5, 0x21, 0x00


	//----- nvinfo : EIATTR_KPARAM_INFO
	.align		4
.L_168:
        /*0028*/ 	.byte	0x04, 0x17
        /*002a*/ 	.short	(.L_170 - .L_169)
.L_169:
        /*002c*/ 	.word	0x00000000
        /*0030*/ 	.short	0x0001
        /*0032*/ 	.short	0x0008
        /*0034*/ 	.byte	0x00, 0xf5, 0x21, 0x00


	//----- nvinfo : EIATTR_KPARAM_INFO
	.align		4
.L_170:
        /*0038*/ 	.byte	0x04, 0x17
        /*003a*/ 	.short	(.L_172 - .L_171)
.L_171:
        /*003c*/ 	.word	0x00000000
        /*0040*/ 	.short	0x0000
        /*0042*/ 	.short	0x0000
        /*0044*/ 	.byte	0x00, 0xf5, 0x21, 0x00


	//----- nvinfo : EIATTR_SPARSE_MMA_MASK
	.align		4
.L_172:
        /*0048*/ 	.byte	0x03, 0x50
        /*004a*/ 	.short	0x0000


	//----- nvinfo : EIATTR_MAXREG_COUNT
	.align		4
        /*004c*/ 	.byte	0x03, 0x1b
        /*004e*/ 	.short	0x00ff


	//----- nvinfo : EIATTR_EXTERNS
	.align		4
        /*0050*/ 	.byte	0x04, 0x0f
        /*0052*/ 	.short	(.L_174 - .L_173)


	//   ....[0]....
	.align		4
.L_173:
        /*0054*/ 	.word	index@(vprintf)


	//----- nvinfo : EIATTR_MERCURY_ISA_VERSION
	.align		4
.L_174:
        /*0058*/ 	.byte	0x03, 0x5f
        /*005a*/ 	.short	0x0101


	//----- nvinfo : EIATTR_VRC_CTA_INIT_COUNT
	.align		4
        /*005c*/ 	.byte	0x02, 0x4a
	.zero		1
	.zero		1


	//----- nvinfo : EIATTR_SYSCALL_OFFSETS
	.align		4
        /*0060*/ 	.byte	0x04, 0x46
        /*0062*/ 	.short	(.L_176 - .L_175)


	//   ....[0]....
.L_175:
        /*0064*/ 	.word	0x00001130


	//   ....[1]....
        /*0068*/ 	.word	0x00001420


	//----- nvinfo : EIATTR_EXIT_INSTR_OFFSETS
	.align		4
.L_176:
        /*006c*/ 	.byte	0x04, 0x1c
        /*006e*/ 	.short	(.L_178 - .L_177)


	//   ....[0]....
.L_177:
        /*0070*/ 	.word	0x00000090


	//   ....[1]....
        /*0074*/ 	.word	0x00001a20


	//   ....[2]....
        /*0078*/ 	.word	0x00001a40


	//----- nvinfo : EIATTR_CRS_STACK_SIZE
	.align		4
.L_178:
        /*007c*/ 	.byte	0x04, 0x1e
        /*007e*/ 	.short	(.L_180 - .L_179)
.L_179:
        /*0080*/ 	.word	0x00000000


	//----- nvinfo : EIATTR_CBANK_PARAM_SIZE
	.align		4
.L_180:
        /*0084*/ 	.byte	0x03, 0x19
        /*0086*/ 	.short	0x0020


	//----- nvinfo : EIATTR_PARAM_CBANK
	.align		4
        /*0088*/ 	.byte	0x04, 0x0a
        /*008a*/ 	.short	(.L_182 - .L_181)
	.align		4
.L_181:
        /*008c*/ 	.word	index@(.nv.constant0._Z42NonlinearElementsUpdate_Ve_And_EquvJSourceP7FEMElemPiPfS1_)
        /*0090*/ 	.short	0x0380
        /*0092*/ 	.short	0x0020


	//----- nvinfo : EIATTR_SW_WAR
	.align		4
.L_182:
        /*0094*/ 	.byte	0x04, 0x36
        /*0096*/ 	.short	(.L_184 - .L_183)
.L_183:
        /*0098*/ 	.word	0x00000008
.L_184:


//--------------------- .nv.info._Z16GPU_PCG_Process2P6PcgVecPfS1_S1_Pi --------------------------
	.section	.nv.info._Z16GPU_PCG_Process2P6PcgVecPfS1_S1_Pi,"",@"SHT_CUDA_INFO"
	.sectionflags	@""
	.align	4


	//----- nvinfo : EIATTR_CUDA_API_VERSION
	.align		4
        /*0000*/ 	.byte	0x04, 0x37
        /*0002*/ 	.short	(.L_186 - .L_185)
.L_185:
        /*0004*/ 	.word	0x00000082


	//----- nvinfo : EIATTR_KPARAM_INFO
	.align		4
.L_186:
        /*0008*/ 	.byte	0x04, 0x17
        /*000a*/ 	.short	(.L_188 - .L_187)
.L_187:
        /*000c*/ 	.word	0x00000000
        /*0010*/ 	.short	0x0004
        /*0012*/ 	.short	0x0020
        /*0014*/ 	.byte	0x00, 0xf5, 0x21, 0x00


	//----- nvinfo : EIATTR_KPARAM_INFO
	.align		4
.L_188:
        /*0018*/ 	.byte	0x04, 0x17
        /*001a*/ 	.short	(.L_190 - .L_189)
.L_189:
        /*001c*/ 	.word	0x00000000
        /*0020*/ 	.short	0x0003
        /*0022*/ 	.short	0x0018
        /*0024*/ 	.byte	0x00, 0xf5, 0x21, 0x00


	//----- nvinfo : EIATTR_KPARAM_INFO
	.align		4
.L_190:
        /*0028*/ 	.byte	0x04, 0x17
        /*002a*/ 	.short	(.L_192 - .L_191)
.L_191:
        /*002c*/ 	.word	0x00000000
        /*0030*/ 	.short	0x0002
        /*0032*/ 	.short	0x0010
        /*0034*/ 	.byte	0x00, 0xf5, 0x21, 0x00


	//----- nvinfo : EIATTR_KPARAM_INFO
	.align		4
.L_192:
        /*0038*/ 	.byte	0x04, 0x17
        /*003a*/ 	.short	(.L_194 - .L_193)
.L_193:
        /*003c*/ 	.word	0x00000000
        /*0040*/ 	.short	0x0001
        /*0042*/ 	.short	0x0008
        /*0044*/ 	.byte	0x00, 0xf5, 0x21, 0x00


	//----- nvinfo : EIATTR_KPARAM_INFO
	.align		4
.L_194:
        /*0048*/ 	.byte	0x04, 0x17
        /*004a*/ 	.short	(.L_196 - .L_195)
.L_195:
        /*004c*/ 	.word	0x00000000
        /*0050*/ 	.short	0x0000
        /*0052*/ 	.short	0x0000
        /*0054*/ 	.byte	0x00, 0xf5, 0x21, 0x00


	//----- nvinfo : EIATTR_SPARSE_MMA_MASK
	.align		4
.L_196:
        /*0058*/ 	.byte	0x03, 0x50
        /*005a*/ 	.short	0x0000


	//----- nvinfo : EIATTR_MAXREG_COUNT
	.align		4
        /*005c*/ 	.byte	0x03, 0x1b
        /*005e*/ 	.short	0x00ff


	//----- nvinfo : EIATTR_MERCURY_ISA_VERSION
	.align		4
        /*0060*/ 	.byte	0x03, 0x5f
        /*0062*/ 	.short	0x0101


	//----- nvinfo : EIATTR_VRC_CTA_INIT_COUNT
	.align		4
        /*0064*/ 	.byte	0x02, 0x4a
	.zero		1
	.zero		1


	//----- nvinfo : EIATTR_EXIT_INSTR_OFFSETS
	.align		4
        /*0068*/ 	.byte	0x04, 0x1c
        /*006a*/ 	.short	(.L_198 - .L_197)


	//   ....[0]....
.L_197:
        /*006c*/ 	.word	0x00000090


	//   ....[1]....
        /*0070*/ 	.word	0x00000180


	//----- nvinfo : EIATTR_CBANK_PARAM_SIZE
	.align		4
.L_198:
        /*0074*/ 	.byte	0x03, 0x19
        /*0076*/ 	.short	0x0028


	//----- nvinfo : EIATTR_PARAM_CBANK
	.align		4
        /*0078*/ 	.byte	0x04, 0x0a
        /*007a*/ 	.short	(.L_200 - .L_199)
	.align		4
.L_199:
        /*007c*/ 	.word	index@(.nv.constant0._Z16GPU_PCG_Process2P6PcgVecPfS1_S1_Pi)
        /*0080*/ 	.short	0x0380
        /*0082*/ 	.short	0x0028


	//----- nvinfo : EIATTR_SW_WAR
	.align		4
.L_200:
        /*0084*/ 	.byte	0x04, 0x36
        /*0086*/ 	.short	(.L_202 - .L_201)
.L_201:
        /*0088*/ 	.word	0x00000008
.L_202:


//--------------------- .nv.info._Z16GPU_PCG_Process1P6PcgVecPfS1_S1_Pi --------------------------
	.section	.nv.info._Z16GPU_PCG_Process1P6PcgVecPfS1_S1_Pi,"",@"SHT_CUDA_INFO"
	.sectionflags	@""
	.align	4


	//----- nvinfo : EIATTR_CUDA_API_VERSION
	.align		4
        /*0000*/ 	.byte	0x04, 0x37
        /*0002*/ 	.short	(.L_204 - .L_203)
.L_203:
        /*0004*/ 	.word	0x00000082


	//----- nvinfo : EIATTR_KPARAM_INFO
	.align		4
.L_204:
        /*0008*/ 	.byte	0x04, 0x17
        /*000a*/ 	.short	(.L_206 - .L_205)
.L_205:
        /*000c*/ 	.word	0x00000000
        /*0010*/ 	.short	0x0004
        /*0012*/ 	.short	0x0020
        /*0014*/ 	.byte	0x00, 0xf5, 0x21, 0x00


	//----- nvinfo : EIATTR_KPARAM_INFO
	.align		4
.L_206:
        /*0018*/ 	.byte	0x04, 0x17
        /*001a*/ 	.short	(.L_208 - .L_207)
.L_207:
        /*001c*/ 	.word	0x00000000
        /*0020*/ 	.short	0x0003
        /*0022*/ 	.short	0x0018
        /*0024*/ 	.byte	0x00, 0xf5, 0x21, 0x00


	//----- nvinfo : EIATTR_KPARAM_INFO
	.align		4
.L_208:
        /*0028*/ 	.byte	0x04, 0x17
        /*002a*/ 	.short	(.L_210 - .L_209)
.L_209:
        /*002c*/ 	.word	0x00000000
        /*0030*/ 	.short	0x0002
        /*0032*/ 	.short	0x0010
        /*0034*/ 	.byte	0x00, 0xf5, 0x21, 0x00


	//----- nvinfo : EIATTR_KPARAM_INFO
	.align		4
.L_210:
        /*0038*/ 	.byte	0x04, 0x17
        /*003a*/ 	.short	(.L_212 - .L_211)
.L_211:
        /*003c*/ 	.word	0x00000000
        /*0040*/ 	.short	0x0001
        /*0042*/ 	.short	0x0008
        /*0044*/ 	.byte	0x00, 0xf5, 0x21, 0x00


	//----- nvinfo : EIATTR_KPARAM_INFO
	.align		4
.L_212:
        /*0048*/ 	.byte	0x04, 0x17
        /*004a*/ 	.short	(.L_214 - .L_213)
.L_213:
        /*004c*/ 	.word	0x00000000
        /*0050*/ 	.short	0x0000
        /*0052*/ 	.short	0x0000
        /*0054*/ 	.byte	0x00, 0xf5, 0x21, 0x00


	//----- nvinfo : EIATTR_SPARSE_MMA_MASK
	.align		4
.L_214:
        /*0058*/ 	.byte	0x03, 0x50
        /*005a*/ 	.short	0x0000


	//----- nvinfo : EIATTR_MAXREG_COUNT
	.align		4
        /*005c*/ 	.byte	0x03, 0x1b
        /*005e*/ 	.short	0x00ff


	//----- nvinfo : EIATTR_MERCURY_ISA_VERSION
	.align		4
        /*0060*/ 	.byte	0x03, 0x5f
        /*0062*/ 	.short	0x0101


	//----- nvinfo : EIATTR_VRC_CTA_INIT_COUNT
	.align		4
        /*0064*/ 	.byte	0x02, 0x4a
	.zero		1
	.zero		1


	//----- nvinfo : EIATTR_EXIT_INSTR_OFFSETS
	.align		4
        /*0068*/ 	.byte	0x04, 0x1c
        /*006a*/ 	.short	(.L_216 - .L_215)


	//   ....[0]....
.L_215:
        /*006c*/ 	.word	0x00000090


	//   ....[1]....
        /*0070*/ 	.word	0x000001e0


	//----- nvinfo : EIATTR_CBANK_PARAM_SIZE
	.align		4
.L_216:
        /*0074*/ 	.byte	0x03, 0x19
        /*0076*/ 	.short	0x0028


	//----- nvinfo : EIATTR_PARAM_CBANK
	.align		4
        /*0078*/ 	.byte	0x04, 0x0a
        /*007a*/ 	.short	(.L_218 - .L_217)
	.align		4
.L_217:
        /*007c*/ 	.word	index@(.nv.constant0._Z16GPU_PCG_Process1P6PcgVecPfS1_S1_Pi)
        /*0080*/ 	.short	0x0380
        /*0082*/ 	.short	0x0028


	//----- nvinfo : EIATTR_SW_WAR
	.align		4
.L_218:
        /*0084*/ 	.byte	0x04, 0x36
        /*0086*/ 	.short	(.L_220 - .L_219)
.L_219:
        /*0088*/ 	.word	0x00000008
.L_220:


//--------------------- .nv.info._Z17r1z1_into_Buffer1P6PcgVecPiPf --------------------------
	.section	.nv.info._Z17r1z1_into_Buffer1P6PcgVecPiPf,"",@"SHT_CUDA_INFO"
	.sectionflags	@""
	.align	4


	//----- nvinfo : EIATTR_CUDA_API_VERSION
	.align		4
        /*0000*/ 	.byte	0x04, 0x37
        /*0002*/ 	.short	(.L_222 - .L_221)
.L_221:
        /*0004*/ 	.word	0x00000082


	//----- nvinfo : EIATTR_KPARAM_INFO
	.align		4
.L_222:
        /*0008*/ 	.byte	0x04, 0x17
        /*000a*/ 	.short	(.L_224 - .L_223)
.L_223:
        /*000c*/ 	.word	0x00000000
        /*0010*/ 	.short	0x0002
        /*0012*/ 	.short	0x0010
        /*0014*/ 	.byte	0x00, 0xf5, 0x21, 0x00


	//----- nvinfo : EIATTR_KPARAM_INFO
	.align		4
.L_224:
        /*0018*/ 	.byte	0x04, 0x17
        /*001a*/ 	.short	(.L_226 - .L_225)
.L_225:
        /*001c*/ 	.word	0x00000000
        /*0020*/ 	.short	0x0001
        /*0022*/ 	.short	0x0008
        /*0024*/ 	.byte	0x00, 0xf5, 0x21, 0x00


	//----- nvinfo : EIATTR_KPARAM_INFO
	.align		4
.L_226:
        /*0028*/ 	.byte	0x04, 0x17
        /*002a*/ 	.short	(.L_228 - .L_227)
.L_227:
        /*002c*/ 	.word	0x00000000
        /*0030*/ 	.short	0x0000
        /*0032*/ 	.short	0x0000
        /*0034*/ 	.byte	0x00, 0xf5, 0x21, 0x00


	//----- nvinfo : EIATTR_SPARSE_MMA_MASK
	.align		4
.L_228:
        /*0038*/ 	.byte	0x03, 0x50
        /*003a*/ 	.short	0x0000


	//----- nvinfo : EIATTR_MAXREG_COUNT
	.align		4
        /*003c*/ 	.byte	0x03, 0x1b
        /*003e*/ 	.short	0x00ff


	//----- nvinfo : EIATTR_MERCURY_ISA_VERSION
	.align		4
        /*0040*/ 	.byte	0x03, 0x5f
        /*0042*/ 	.short	0x0101


	//----- nvinfo : EIATTR_VRC_CTA_INIT_COUNT
	.align		4
        /*0044*/ 	.byte	0x02, 0x4a
	.zero		1
	.zero		1


	//----- nvinfo : EIATTR_EXIT_INSTR_OFFSETS
	.align		4
        /*0048*/ 	.byte	0x04, 0x1c
        /*004a*/ 	.short	(.L_230 - .L_229)


	//   ....[0]....
.L_229:
        /*004c*/ 	.word	0x00000090


	//   ....[1]....
        /*0050*/ 	.word	0x00000120


	//----- nvinfo : EIATTR_CBANK_PARAM_SIZE
	.align		4
.L_230:
        /*0054*/ 	.byte	0x03, 0x19
        /*0056*/ 	.short	0x0018


	//----- nvinfo : EIATTR_PARAM_CBANK
	.align		4
        /*0058*/ 	.byte	0x04, 0x0a
        /*005a*/ 	.short	(.L_232 - .L_231)
	.align		4
.L_231:
        /*005c*/ 	.word	index@(.nv.constant0._Z17r1z1_into_Buffer1P6PcgVecPiPf)
        /*0060*/ 	.short	0x0380
        /*0062*/ 	.short	0x0018


	//----- nvinfo : EIATTR_SW_WAR
	.align		4
.L_232:
        /*0064*/ 	.byte	0x04, 0x36
        /*0066*/ 	.short	(.L_234 - .L_233)
.L_233:
        /*0068*/ 	.word	0x00000008
.L_234:


//--------------------- .nv.info._Z38pAp_into_Buffer1_And_r0z0_into_Buffer2P6PcgVecPiPfS2_S2_ --------------------------
	.section	.nv.info._Z38pAp_into_Buffer1_And_r0z0_into_Buffer2P6PcgVecPiPfS2_S2_,"",@"SHT_CUDA_INFO"
	.sectionflags	@""
	.align	4


	//----- nvinfo : EIATTR_CUDA_API_VERSION
	.align		4
        /*0000*/ 	.byte	0x04, 0x37
        /*0002*/ 	.short	(.L_236 - .L_235)
.L_235:
        /*0004*/ 	.word	0x00000082


	//----- nvinfo : EIATTR_KPARAM_INFO
	.align		4
.L_236:
        /*0008*/ 	.byte	0x04, 0x17
        /*000a*/ 	.short	(.L_238 - .L_237)
.L_237:
        /*000c*/ 	.word	0x00000000
        /*0010*/ 	.short	0x0004
        /*0012*/ 	.short	0x0020
        /*0014*/ 	.byte	0x00, 0xf5, 0x21, 0x00


	//----- nvinfo : EIATTR_KPARAM_INFO
	.align		4
.L_238:
        /*0018*/ 	.byte	0x04, 0x17
        /*001a*/ 	.short	(.L_240 - .L_239)
.L_239:
        /*001c*/ 	.word	0x00000000
        /*0020*/ 	.short	0x0003
        /*0022*/ 	.short	0x0018
        /*0024*/ 	.byte	0x00, 0xf5, 0x21, 0x00


	//----- nvinfo : EIATTR_KPARAM_INFO
	.align		4
.L_240:
        /*0028*/ 	.byte	0x04, 0x17
        /*002a*/ 	.short	(.L_242 - .L_241)
.L_241:
        /*002c*/ 	.word	0x00000000
        /*0030*/ 	.short	0x0002
        /*0032*/ 	.short	0x0010
        /*0034*/ 	.byte	0x00, 0xf5, 0x21, 0x00


	//----- nvinfo : EIATTR_KPARAM_INFO
	.align		4
.L_242:
        /*0038*/ 	.byte	0x04, 0x17
        /*003a*/ 	.short	(.L_244 - .L_243)
.L_243:
        /*003c*/ 	.word	0x00000000
        /*0040*/ 	.short	0x0001
        /*0042*/ 	.short	0x0008
        /*0044*/ 	.byte	0x00, 0xf5, 0x21, 0x00


	//----- nvinfo : EIATTR_KPARAM_INFO
	.align		4
.L_244:
        /*0048*/ 	.byte	0x04, 0x17
        /*004a*/ 	.short	(.L_246 - .L_245)
.L_245:
        /*004c*/ 	.word	0x00000000
        /*0050*/ 	.short	0x0000
        /*0052*/ 	.short	0x0000
        /*0054*/ 	.byte	0x00, 0xf5, 0x21, 0x00


	//----- nvinfo : EIATTR_SPARSE_MMA_MASK
	.align		4
.L_246:
        /*0058*/ 	.byte	0x03, 0x50
        /*005a*/ 	.short	0x0000


	//----- nvinfo : EIATTR_MAXREG_COUNT
	.align		4
        /*005c*/ 	.byte	0x03, 0x1b
        /*005e*/ 	.short	0x00ff


	//----- nvinfo : EIATTR_MERCURY_ISA_VERSION
	.align		4
        /*0060*/ 	.byte	0x03, 0x5f
        /*0062*/ 	.short	0x0101


	//----- nvinfo : EIATTR_VRC_CTA_INIT_COUNT
	.align		4
        /*0064*/ 	.byte	0x02, 0x4a
	.zero		1
	.zero		1


	//----- nvinfo : EIATTR_EXIT_INSTR_OFFSETS
	.align		4
        /*0068*/ 	.byte	0x04, 0x1c
        /*006a*/ 	.short	(.L_248 - .L_247)


	//   ....[0]....
.L_247:
        /*006c*/ 	.word	0x00000090


	//   ....[1]....
        /*0070*/ 	.word	0x000001a0


	//----- nvinfo : EIATTR_CBANK_PARAM_SIZE
	.align		4
.L_248:
        /*0074*/ 	.byte	0x03, 0x19
        /*0076*/ 	.short	0x0028


	//----- nvinfo : EIATTR_PARAM_CBANK
	.align		4
        /*0078*/ 	.byte	0x04, 0x0a
        /*007a*/ 	.short	(.L_250 - .L_249)
	.align		4
.L_249:
        /*007c*/ 	.word	index@(.nv.constant0._Z38pAp_into_Buffer1_And_r0z0_into_Buffer2P6PcgVecPiPfS2_S2_)
        /*0080*/ 	.short	0x0380
        /*0082*/ 	.short	0x0028


	//----- nvinfo : EIATTR_SW_WAR
	.align		4
.L_250:
        /*0084*/ 	.byte	0x04, 0x36
        /*0086*/ 	.short	(.L_252 - .L_251)
.L_251:
        /*0088*/ 	.word	0x00000008
.L_252:


//--------------------- .nv.info._Z11Set0the_d_xPfPi --------------------------
	.section	.nv.info._Z11Set0the_d_xPfPi,"",@"SHT_CUDA_INFO"
	.sectionflags	@""
	.align	4


	//----- nvinfo : EIATTR_CUDA_API_VERSION
	.align		4
        /*0000*/ 	.byte	0x04, 0x37
        /*0002*/ 	.short	(.L_254 - .L_253)
.L_253:
        /*0004*/ 	.word	0x00000082


	//----- nvinfo : EIATTR_KPARAM_INFO
	.align		4
.L_254:
        /*0008*/ 	.byte	0x04, 0x17
        /*000a*/ 	.short	(.L_256 - .L_255)
.L_255:
        /*000c*/ 	.word	0x00000000
        /*0010*/ 	.short	0x0001
        /*0012*/ 	.short	0x0008
        /*0014*/ 	.byte	0x00, 0xf5, 0x21, 0x00


	//----- nvinfo : EIATTR_KPARAM_INFO
	.align		4
.L_256:
        /*0018*/ 	.byte	0x04, 0x17
        /*001a*/ 	.short	(.L_258 - .L_257)
.L_257:
        /*001c*/ 	.word	0x00000000
        /*0020*/ 	.short	0x0000
        /*0022*/ 	.short	0x0000
        /*0024*/ 	.byte	0x00, 0xf5, 0x21, 0x00


	//----- nvinfo : EIATTR_SPARSE_MMA_MASK
	.align		4
.L_258:
        /*0028*/ 	.byte	0x03, 0x50
        /*002a*/ 	.short	0x0000


	//----- nvinfo : EIATTR_MAXREG_COUNT
	.align		4
        /*002c*/ 	.byte	0x03, 0x1b
        /*002e*/ 	.short	0x00ff


	//----- nvinfo : EIATTR_MERCURY_ISA_VERSION
	.align		4
        /*0030*/ 	.byte	0x03, 0x5f
        /*0032*/ 	.short	0x0101


	//----- nvinfo : EIATTR_VRC_CTA_INIT_COUNT
	.align		4
        /*0034*/ 	.byte	0x02, 0x4a
	.zero		1
	.zero		1


	//----- nvinfo : EIATTR_EXIT_INSTR_OFFSETS
	.align		4
        /*0038*/ 	.byte	0x04, 0x1c
        /*003a*/ 	.short	(.L_260 - .L_259)


	//   ....[0]....
.L_259:
        /*003c*/ 	.word	0x00000090


	//   ....[1]....
        /*0040*/ 	.word	0x000000d0


	//----- nvinfo : EIATTR_CBANK_PARAM_SIZE
	.align		4
.L_260:
        /*0044*/ 	.byte	0x03, 0x19
        /*0046*/ 	.short	0x0010


	//----- nvinfo : EIATTR_PARAM_CBANK
	.align		4
        /*0048*/ 	.byte	0x04, 0x0a
        /*004a*/ 	.short	(.L_262 - .L_261)
	.align		4
.L_261:
        /*004c*/ 	.word	index@(.nv.constant0._Z11Set0the_d_xPfPi)
        /*0050*/ 	.short	0x0380
        /*0052*/ 	.short	0x0010


	//----- nvinfo : EIATTR_SW_WAR
	.align		4
.L_262:
        /*0054*/ 	.byte	0x04, 0x36
        /*0056*/ 	.short	(.L_264 - .L_263)
.L_263:
        /*0058*/ 	.word	0x00000008
.L_264:


//--------------------- .nv.info._Z15GPU_PCG_PreparePiPfP6PcgVec --------------------------
	.section	.nv.info._Z15GPU_PCG_PreparePiPfP6PcgVec,"",@"SHT_CUDA_INFO"
	.sectionflags	@""
	.align	4


	//----- nvinfo : EIATTR_CUDA_API_VERSION
	.align		4
        /*0000*/ 	.byte	0x04, 0x37
        /*0002*/ 	.short	(.L_266 - .L_265)
.L_265:
        /*0004*/ 	.word	0x00000082


	//----- nvinfo : EIATTR_KPARAM_INFO
	.align		4
.L_266:
        /*0008*/ 	.byte	0x04, 0x17
        /*000a*/ 	.short	(.L_268 - .L_267)
.L_267:
        /*000c*/ 	.word	0x00000000
        /*0010*/ 	.short	0x0002
        /*0012*/ 	.short	0x0010
        /*0014*/ 	.byte	0x00, 0xf5, 0x21, 0x00


	//----- nvinfo : EIATTR_KPARAM_INFO
	.align		4
.L_268:
        /*0018*/ 	.byte	0x04, 0x17
        /*001a*/ 	.short	(.L_270 - .L_269)
.L_269:
        /*001c*/ 	.word	0x00000000
        /*0020*/ 	.short	0x0001
        /*0022*/ 	.short	0x0008
        /*0024*/ 	.byte	0x00, 0xf5, 0x21, 0x00


	//----- nvinfo : EIATTR_KPARAM_INFO
	.align		4
.L_270:
        /*0028*/ 	.byte	0x04, 0x17
        /*002a*/ 	.short	(.L_272 - .L_271)
.L_271:
        /*002c*/ 	.word	0x00000000
        /*0030*/ 	.short	0x0000
        /*0032*/ 	.short	0x0000
        /*0034*/ 	.byte	0x00, 0xf5, 0x21, 0x00


	//----- nvinfo : EIATTR_SPARSE_MMA_MASK
	.align		4
.L_272:
        /*0038*/ 	.byte	0x03, 0x50
        /*003a*/ 	.short	0x0000


	//----- nvinfo : EIATTR_MAXREG_COUNT
	.align		4
        /*003c*/ 	.byte	0x03, 0x1b
        /*003e*/ 	.short	0x00ff


	//----- nvinfo : EIATTR_MERCURY_ISA_VERSION
	.align		4
        /*0040*/ 	.byte	0x03, 0x5f
        /*0042*/ 	.short	0x0101


	//----- nvinfo : EIATTR_VRC_CTA_INIT_COUNT
	.align		4
        /*0044*/ 	.byte	0x02, 0x4a
	.zero		1
	.zero		1


	//----- nvinfo : EIATTR_EXIT_INSTR_OFFSETS
	.align		4
        /*0048*/ 	.byte	0x04, 0x1c
        /*004a*/ 	.short	(.L_274 - .L_273)


	//   ....[0]....
.L_273:
        /*004c*/ 	.word	0x00000090


	//   ....[1]....
        /*0050*/ 	.word	0x00000180


	//----- nvinfo : EIATTR_CBANK_PARAM_SIZE
	.align		4
.L_274:
        /*0054*/ 	.byte	0x03, 0x19
        /*0056*/ 	.short	0x0018


	//----- nvinfo : EIATTR_PARAM_CBANK
	.align		4
        /*0058*/ 	.byte	0x04, 0x0a
        /*005a*/ 	.short	(.L_276 - .L_275)
	.align		4
.L_275:
        /*005c*/ 	.word	index@(.nv.constant0._Z15GPU_PCG_PreparePiPfP6PcgVec)
        /*0060*/ 	.short	0x0380
        /*0062*/ 	.short	0x0018


	//----- nvinfo : EIATTR_SW_WAR
	.align		4
.L_276:
        /*0064*/ 	.byte	0x04, 0x36
        /*0066*/ 	.short	(.L_278 - .L_277)
.L_277:
        /*0068*/ 	.word	0x00000008
.L_278:


//--------------------- .nv.info._Z20GPUmakePreconditonerP7FEMElemP7FEMNodePiP6PcgVec --------------------------
	.section	.nv.info._Z20GPUmakePreconditonerP7FEMElemP7FEMNodePiP6PcgVec,"",@"SHT_CUDA_INFO"
	.sectionflags	@""
	.align	4


	//----- nvinfo : EIATTR_CUDA_API_VERSION
	.align		4
        /*0000*/ 	.byte	0x04, 0x37
        /*0002*/ 	.short	(.L_280 - .L_279)
.L_279:
        /*0004*/ 	.word	0x00000082


	//----- nvinfo : EIATTR_KPARAM_INFO
	.align		4
.L_280:
        /*0008*/ 	.byte	0x04, 0x17
        /*000a*/ 	.short	(.L_282 - .L_281)
.L_281:
        /*000c*/ 	.word	0x00000000
        /*0010*/ 	.short	0x0003
        /*0012*/ 	.short	0x0018
        /*0014*/ 	.byte	0x00, 0xf5, 0x21, 0x00


	//----- nvinfo : EIATTR_KPARAM_INFO
	.align		4
.L_282:
        /*0018*/ 	.byte	0x04, 0x17
        /*001a*/ 	.short	(.L_284 - .L_283)
.L_283:
        /*001c*/ 	.word	0x00000000
        /*0020*/ 	.short	0x0002
        /*0022*/ 	.short	0x0010
        /*0024*/ 	.byte	0x00, 0xf5, 0x21, 0x00


	//----- nvinfo : EIATTR_KPARAM_INFO
	.align		4
.L_284:
        /*0028*/ 	.byte	0x04, 0x17
        /*002a*/ 	.short	(.L_286 - .L_285)
.L_285:
        /*002c*/ 	.word	0x00000000
        /*0030*/ 	.short	0x0001
        /*0032*/ 	.short	0x0008
        /*0034*/ 	.byte	0x00, 0xf5, 0x21, 0x00


	//----- nvinfo : EIATTR_KPARAM_INFO
	.align		4
.L_286:
        /*0038*/ 	.byte	0x04, 0x17
        /*003a*/ 	.short	(.L_288 - .L_287)
.L_287:
        /*003c*/ 	.word	0x00000000
        /*0040*/ 	.short	0x0000
        /*0042*/ 	.short	0x0000
        /*0044*/ 	.byte	0x00, 0xf5, 0x21, 0x00


	//----- nvinfo : EIATTR_SPARSE_MMA_MASK
	.align		4
.L_288:
        /*0048*/ 	.byte	0x03, 0x50
        /*004a*/ 	.short	0x0000


	//----- nvinfo : EIATTR_MAXREG_COUNT
	.align		4
        /*004c*/ 	.byte	0x03, 0x1b
        /*004e*/ 	.short	0x00ff


	//----- nvinfo : EIATTR_MERCURY_ISA_VERSION
	.align		4
        /*0050*/ 	.byte	0x03, 0x5f
        /*0052*/ 	.short	0x0101


	//----- nvinfo : EIATTR_VRC_CTA_INIT_COUNT
	.align		4
        /*0054*/ 	.byte	0x02, 0x4a
	.zero		1
	.zero		1


	//----- nvinfo : EIATTR_EXIT_INSTR_OFFSETS
	.align		4
        /*0058*/ 	.byte	0x04, 0x1c
        /*005a*/ 	.short	(.L_290 - .L_289)


	//   ....[0]....
.L_289:
        /*005c*/ 	.word	0x00000090


	//   ....[1]....
        /*0060*/ 	.word	0x000000e0


	//   ....[2]....
        /*0064*/ 	.word	0x00000e80


	//----- nvinfo : EIATTR_CRS_STACK_SIZE
	.align		4
.L_290:
        /*0068*/ 	.byte	0x04, 0x1e
        /*006a*/ 	.short	(.L_292 - .L_291)
.L_291:
        /*006c*/ 	.word	0x00000000


	//----- nvinfo : EIATTR_CBANK_PARAM_SIZE
	.align		4
.L_292:
        /*0070*/ 	.byte	0x03, 0x19
        /*0072*/ 	.short	0x0020


	//----- nvinfo : EIATTR_PARAM_CBANK
	.align		4
        /*0074*/ 	.byte	0x04, 0x0a
        /*0076*/ 	.short	(.L_294 - .L_293)
	.align		4
.L_293:
        /*0078*/ 	.word	index@(.nv.constant0._Z20GPUmakePreconditonerP7FEMElemP7FEMNodePiP6PcgVec)
        /*007c*/ 	.short	0x0380
        /*007e*/ 	.short	0x0020


	//----- nvinfo : EIATTR_SW_WAR
	.align		4
.L_294:
        /*0080*/ 	.byte	0x04, 0x36
        /*0082*/ 	.short	(.L_296 - .L_295)
.L_295:
        /*0084*/ 	.word	0x00000008
.L_296:


//--------------------- .nv.info._Z31UpdateExcitationSumTo_PCGSolverP7FEMNodeP6PcgVecPi --------------------------
	.section	.nv.info._Z31UpdateExcitationSumTo_PCGSolverP7FEMNodeP6PcgVecPi,"",@"SHT_CUDA_INFO"
	.sectionflags	@""
	.align	4


	//----- nvinfo : EIATTR_CUDA_API_VERSION
	.align		4
        /*0000*/ 	.byte	0x04, 0x37
        /*0002*/ 	.short	(.L_298 - .L_297)
.L_297:
        /*0004*/ 	.word	0x00000082


	//----- nvinfo : EIATTR_KPARAM_INFO
	.align		4
.L_298:
        /*0008*/ 	.byte	0x04, 0x17
        /*000a*/ 	.short	(.L_300 - .L_299)
.L_299:
        /*000c*/ 	.word	0x00000000
        /*0010*/ 	.short	0x0002
        /*0012*/ 	.short	0x0010
        /*0014*/ 	.byte	0x00, 0xf5, 0x21, 0x00


	//----- nvinfo : EIATTR_KPARAM_INFO
	.align		4
.L_300:
        /*0018*/ 	.byte	0x04, 0x17
        /*001a*/ 	.short	(.L_302 - .L_301)
.L_301:
        /*001c*/ 	.word	0x00000000
        /*0020*/ 	.short	0x0001
        /*0022*/ 	.short	0x0008
        /*0024*/ 	.byte	0x00, 0xf5, 0x21, 0x00


	//----- nvinfo : EIATTR_KPARAM_INFO
	.align		4
.L_302:
        /*0028*/ 	.byte	0x04, 0x17
        /*002a*/ 	.short	(.L_304 - .L_303)
.L_303:
        /*002c*/ 	.word	0x00000000
        /*0030*/ 	.short	0x0000
        /*0032*/ 	.short	0x0000
        /*0034*/ 	.byte	0x00, 0xf5, 0x21, 0x00


	//----- nvinfo : EIATTR_SPARSE_MMA_MASK
	.align		4
.L_304:
        /*0038*/ 	.byte	0x03, 0x50
        /*003a*/ 	.short	0x0000


	//----- nvinfo : EIATTR_MAXREG_COUNT
	.align		4
        /*003c*/ 	.byte	0x03, 0x1b
        /*003e*/ 	.short	0x00ff


	//----- nvinfo : EIATTR_MERCURY_ISA_VERSION
	.align		4
        /*0040*/ 	.byte	0x03, 0x5f
        /*0042*/ 	.short	0x0101


	//----- nvinfo : EIATTR_VRC_CTA_INIT_COUNT
	.align		4
        /*0044*/ 	.byte	0x02, 0x4a
	.zero		1
	.zero		1


	//----- nvinfo : EIATTR_EXIT_INSTR_OFFSETS
	.align		4
        /*0048*/ 	.byte	0x04, 0x1c
        /*004a*/ 	.short	(.L_306 - .L_305)


	//   ....[0]....
.L_305:
        /*004c*/ 	.word	0x00000090


	//   ....[1]....
        /*0050*/ 	.word	0x00000140


	//----- nvinfo : EIATTR_CBANK_PARAM_SIZE
	.align		4
.L_306:
        /*0054*/ 	.byte	0x03, 0x19
        /*0056*/ 	.short	0x0018


	//----- nvinfo : EIATTR_PARAM_CBANK
	.align		4
        /*0058*/ 	.byte	0x04, 0x0a
        /*005a*/ 	.short	(.L_308 - .L_307)
	.align		4
.L_307:
        /*005c*/ 	.word	index@(.nv.constant0._Z31UpdateExcitationSumTo_PCGSolverP7FEMNodeP6PcgVecPi)
        /*0060*/ 	.short	0x0380
        /*0062*/ 	.short	0x0018


	//----- nvinfo : EIATTR_SW_WAR
	.align		4
.L_308:
        /*0064*/ 	.byte	0x04, 0x36
        /*0066*/ 	.short	(.L_310 - .L_309)
.L_309:
        /*0068*/ 	.word	0x00000008
.L_310:


//--------------------- .nv.info._Z12reduction_2XPfS_S_S_Pi --------------------------
	.section	.nv.info._Z12reduction_2XPfS_S_S_Pi,"",@"SHT_CUDA_INFO"
	.sectionflags	@""
	.align	4


	//----- nvinfo : EIATTR_CUDA_API_VERSION
	.align		4
        /*0000*/ 	.byte	0x04, 0x37
        /*0002*/ 	.short	(.L_312 - .L_311)
.L_311:
        /*0004*/ 	.word	0x00000082


	//----- nvinfo : EIATTR_KPARAM_INFO
	.align		4
.L_312:
        /*0008*/ 	.byte	0x04, 0x17
        /*000a*/ 	.short	(.L_314 - .L_313)
.L_313:
        /*000c*/ 	.word	0x00000000
        /*0010*/ 	.short	0x0004
        /*0012*/ 	.short	0x0020
        /*0014*/ 	.byte	0x00, 0xf5, 0x21, 0x00


	//----- nvinfo : EIATTR_KPARAM_INFO
	.align		4
.L_314:
        /*0018*/ 	.byte	0x04, 0x17
        /*001a*/ 	.short	(.L_316 - .L_315)
.L_315:
        /*001c*/ 	.word	0x00000000
        /*0020*/ 	.short	0x0003
        /*0022*/ 	.short	0x0018
        /*0024*/ 	.byte	0x00, 0xf5, 0x21, 0x00


	//----- nvinfo : EIATTR_KPARAM_INFO
	.align		4
.L_316:
        /*0028*/ 	.byte	0x04, 0x17
        /*002a*/ 	.short	(.L_318 - .L_317)
.L_317:
        /*002c*/ 	.word	0x00000000
        /*0030*/ 	.short	0x0002
        /*0032*/ 	.short	0x0010
        /*0034*/ 	.byte	0x00, 0xf5, 0x21, 0x00


	//----- nvinfo : EIATTR_KPARAM_INFO
	.align		4
.L_318:
        /*0038*/ 	.byte	0x04, 0x17
        /*003a*/ 	.short	(.L_320 - .L_319)
.L_319:
        /*003c*/ 	.word	0x00000000
        /*0040*/ 	.short	0x0001
        /*0042*/ 	.short	0x0008
        /*0044*/ 	.byte	0x00, 0xf5, 0x21, 0x00


	//----- nvinfo : EIATTR_KPARAM_INFO
	.align		4
.L_320:
        /*0048*/ 	.byte	0x04, 0x17
        /*004a*/ 	.short	(.L_322 - .L_321)
.L_321:
        /*004c*/ 	.word	0x00000000
        /*0050*/ 	.short	0x0000
        /*0052*/ 	.short	0x0000
        /*0054*/ 	.byte	0x00, 0xf5, 0x21, 0x00


	//----- nvinfo : EIATTR_SPARSE_MMA_MASK
	.align		4
.L_322:
        /*0058*/ 	.byte	0x03, 0x50
        /*005a*/ 	.short	0x0000


	//----- nvinfo : EIATTR_MAXREG_COUNT
	.align		4
        /*005c*/ 	.byte	0x03, 0x1b
        /*005e*/ 	.short	0x00ff


	//----- nvinfo : EIATTR_NUM_BARRIERS
	.align		4
        /*0060*/ 	.byte	0x02, 0x4c
        /*0062*/ 	.byte	0x01
	.zero		1


	//----- nvinfo : EIATTR_MERCURY_ISA_VERSION
	.align		4
        /*0064*/ 	.byte	0x03, 0x5f
        /*0066*/ 	.short	0x0101


	//----- nvinfo : EIATTR_VRC_CTA_INIT_COUNT
	.align		4
        /*0068*/ 	.byte	0x02, 0x4a
	.zero		1
	.zero		1


	//----- nvinfo : EIATTR_EXIT_INSTR_OFFSETS
	.align		4
        /*006c*/ 	.byte	0x04, 0x1c
        /*006e*/ 	.short	(.L_324 - .L_323)


	//   ....[0]....
.L_323:
        /*0070*/ 	.word	0x000020f0


	//   ....[1]....
        /*0074*/ 	.word	0x00002640


	//----- nvinfo : EIATTR_CRS_STACK_SIZE
	.align		4
.L_324:
        /*0078*/ 	.byte	0x04, 0x1e
        /*007a*/ 	.short	(.L_326 - .L_325)
.L_325:
        /*007c*/ 	.word	0x00000000


	//----- nvinfo : EIATTR_CBANK_PARAM_SIZE
	.align		4
.L_326:
        /*0080*/ 	.byte	0x03, 0x19
        /*0082*/ 	.short	0x0028


	//----- nvinfo : EIATTR_PARAM_CBANK
	.align		4
        /*0084*/ 	.byte	0x04, 0x0a
        /*0086*/ 	.short	(.L_328 - .L_327)
	.align		4
.L_327:
        /*0088*/ 	.word	index@(.nv.constant0._Z12reduction_2XPfS_S_S_Pi)
        /*008c*/ 	.short	0x0380
        /*008e*/ 	.short	0x0028


	//----- nvinfo : EIATTR_SW_WAR
	.align		4
.L_328:
        /*0090*/ 	.byte	0x04, 0x36
        /*0092*/ 	.short	(.L_330 - .L_329)
.L_329:
        /*0094*/ 	.word	0x00000008
.L_330:


//--------------------- .nv.info._Z9reductionPfS_Pi --------------------------
	.section	.nv.info._Z9reductionPfS_Pi,"",@"SHT_CUDA_INFO"
	.sectionflags	@""
	.align	4


	//----- nvinfo : EIATTR_CUDA_API_VERSION
	.align		4
        /*0000*/ 	.byte	0x04, 0x37
        /*0002*/ 	.short	(.L_332 - .L_331)
.L_331:
        /*0004*/ 	.word	0x00000082


	//----- nvinfo : EIATTR_KPARAM_INFO
	.align		4
.L_332:
        /*0008*/ 	.byte	0x04, 0x17
        /*000a*/ 	.short	(.L_334 - .L_333)
.L_333:
        /*000c*/ 	.word	0x00000000
        /*0010*/ 	.short	0x0002
        /*0012*/ 	.short	0x0010
        /*0014*/ 	.byte	0x00, 0xf5, 0x21, 0x00


	//----- nvinfo : EIATTR_KPARAM_INFO
	.align		4
.L_334:
        /*0018*/ 	.byte	0x04, 0x17
        /*001a*/ 	.short	(.L_336 - .L_335)
.L_335:
        /*001c*/ 	.word	0x00000000
        /*0020*/ 	.short	0x0001
        /*0022*/ 	.short	0x0008
        /*0024*/ 	.byte	0x00, 0xf5, 0x21, 0x00


	//----- nvinfo : EIATTR_KPARAM_INFO
	.align		4
.L_336:
        /*0028*/ 	.byte	0x04, 0x17
        /*002a*/ 	.short	(.L_338 - .L_337)
.L_337:
        /*002c*/ 	.word	0x00000000
        /*0030*/ 	.short	0x0000
        /*0032*/ 	.short	0x0000
        /*0034*/ 	.byte	0x00, 0xf5, 0x21, 0x00


	//----- nvinfo : EIATTR_SPARSE_MMA_MASK
	.align		4
.L_338:
        /*0038*/ 	.byte	0x03, 0x50
        /*003a*/ 	.short	0x0000


	//----- nvinfo : EIATTR_MAXREG_COUNT
	.align		4
        /*003c*/ 	.byte	0x03, 0x1b
        /*003e*/ 	.short	0x00ff


	//----- nvinfo : EIATTR_NUM_BARRIERS
	.align		4
        /*0040*/ 	.byte	0x02, 0x4c
        /*0042*/ 	.byte	0x01
	.zero		1


	//----- nvinfo : EIATTR_MERCURY_ISA_VERSION
	.align		4
        /*0044*/ 	.byte	0x03, 0x5f
        /*0046*/ 	.short	0x0101


	//----- nvinfo : EIATTR_VRC_CTA_INIT_COUNT
	.align		4
        /*0048*/ 	.byte	0x02, 0x4a
	.zero		1
	.zero		1


	//----- nvinfo : EIATTR_EXIT_INSTR_OFFSETS
	.align		4
        /*004c*/ 	.byte	0x04, 0x1c
        /*004e*/ 	.short	(.L_340 - .L_339)


	//   ....[0]....
.L_339:
        /*0050*/ 	.word	0x000012f0


	//   ....[1]....
        /*0054*/ 	.word	0x000015a0


	//----- nvinfo : EIATTR_CBANK_PARAM_SIZE
	.align		4
.L_340:
        /*0058*/ 	.byte	0x03, 0x19
        /*005a*/ 	.short	0x0018


	//----- nvinfo : EIATTR_PARAM_CBANK
	.align		4
        /*005c*/ 	.byte	0x04, 0x0a
        /*005e*/ 	.short	(.L_342 - .L_341)
	.align		4
.L_341:
        /*0060*/ 	.word	index@(.nv.constant0._Z9reductionPfS_Pi)
        /*0064*/ 	.short	0x0380
        /*0066*/ 	.short	0x0018


	//----- nvinfo : EIATTR_SW_WAR
	.align		4
.L_342:
        /*0068*/ 	.byte	0x04, 0x36
        /*006a*/ 	.short	(.L_344 - .L_343)
.L_343:
        /*006c*/ 	.word	0x00000008
.L_344:


//--------------------- .nv.info._Z23Num3isNum1dividedbyNum2PfS_S_ --------------------------
	.section	.nv.info._Z23Num3isNum1dividedbyNum2PfS_S_,"",@"SHT_CUDA_INFO"
	.sectionflags	@""
	.align	4


	//----- nvinfo : EIATTR_CUDA_API_VERSION
	.align		4
        /*0000*/ 	.byte	0x04, 0x37
        /*0002*/ 	.short	(.L_346 - .L_345)
.L_345:
        /*0004*/ 	.word	0x00000082


	//----- nvinfo : EIATTR_KPARAM_INFO
	.align		4
.L_346:
        /*0008*/ 	.byte	0x04, 0x17
        /*000a*/ 	.short	(.L_348 - .L_347)
.L_347:
        /*000c*/ 	.word	0x00000000
        /*0010*/ 	.short	0x0002
        /*0012*/ 	.short	0x0010
        /*0014*/ 	.byte	0x00, 0xf5, 0x21, 0x00


	//----- nvinfo : EIATTR_KPARAM_INFO
	.align		4
.L_348:
        /*0018*/ 	.byte	0x04, 0x17
        /*001a*/ 	.short	(.L_350 - .L_349)
.L_349:
        /*001c*/ 	.word	0x00000000
        /*0020*/ 	.short	0x0001
        /*0022*/ 	.short	0x0008
        /*0024*/ 	.byte	0x00, 0xf5, 0x21, 0x00


	//----- nvinfo : EIATTR_KPARAM_INFO
	.align		4
.L_350:
        /*0028*/ 	.byte	0x04, 0x17
        /*002a*/ 	.short	(.L_352 - .L_351)
.L_351:
        /*002c*/ 	.word	0x00000000
        /*0030*/ 	.short	0x0000
        /*0032*/ 	.short	0x0000
        /*0034*/ 	.byte	0x00, 0xf5, 0x21, 0x00


	//----- nvinfo : EIATTR_SPARSE_MMA_MASK
	.align		4
.L_352:
        /*0038*/ 	.byte	0x03, 0x50
        /*003a*/ 	.short	0x0000


	//----- nvinfo : EIATTR_MAXREG_COUNT
	.align		4
        /*003c*/ 	.byte	0x03, 0x1b
        /*003e*/ 	.short	0x00ff


	//----- nvinfo : EIATTR_MERCURY_ISA_VERSION
	.align		4
        /*0040*/ 	.byte	0x03, 0x5f
        /*0042*/ 	.short	0x0101


	//----- nvinfo : EIATTR_VRC_CTA_INIT_COUNT
	.align		4
        /*0044*/ 	.byte	0x02, 0x4a
	.zero		1
	.zero		1


	//----- nvinfo : EIATTR_EXIT_INSTR_OFFSETS
	.align		4
        /*0048*/ 	.byte	0x04, 0x1c
        /*004a*/ 	.short	(.L_354 - .L_353)


	//   ....[0]....
.L_353:
        /*004c*/ 	.word	0x00000120


	//----- nvinfo : EIATTR_CRS_STACK_SIZE
	.align		4
.L_354:
        /*0050*/ 	.byte	0x04, 0x1e
        /*0052*/ 	.short	(.L_356 - .L_355)
.L_355:
        /*0054*/ 	.word	0x00000000


	//----- nvinfo : EIATTR_CBANK_PARAM_SIZE
	.align		4
.L_356:
        /*0058*/ 	.byte	0x03, 0x19
        /*005a*/ 	.short	0x0018


	//----- nvinfo : EIATTR_PARAM_CBANK
	.align		4
        /*005c*/ 	.byte	0x04, 0x0a
        /*005e*/ 	.short	(.L_358 - .L_357)
	.align		4
.L_357:
        /*0060*/ 	.word	index@(.nv.constant0._Z23Num3isNum1dividedbyNum2PfS_S_)
        /*0064*/ 	.short	0x0380
        /*0066*/ 	.short	0x0018


	//----- nvinfo : EIATTR_SW_WAR
	.align		4
.L_358:
        /*0068*/ 	.byte	0x04, 0x36
        /*006a*/ 	.short	(.L_360 - .L_359)
.L_359:
        /*006c*/ 	.word	0x00000008
.L_360:


//--------------------- .nv.info._Z34EachNodeExtractFromElemBuffInto_ApP7FEMElemP7FEMNodeP6PcgVecPfPi --------------------------
	.section	.nv.info._Z34EachNodeExtractFromElemBuffInto_ApP7FEMElemP7FEMNodeP6PcgVecPfPi,"",@"SHT_CUDA_INFO"
	.sectionflags	@""
	.align	4


	//----- nvinfo : EIATTR_CUDA_API_VERSION
	.align		4
        /*0000*/ 	.byte	0x04, 0x37
        /*0002*/ 	.short	(.L_362 - .L_361)
.L_361:
        /*0004*/ 	.word	0x00000082


	//----- nvinfo : EIATTR_KPARAM_INFO
	.align		4
.L_362:
        /*0008*/ 	.byte	0x04, 0x17
        /*000a*/ 	.short	(.L_364 - .L_363)
.L_363:
        /*000c*/ 	.word	0x00000000
        /*0010*/ 	.short	0x0004
        /*0012*/ 	.short	0x0020
        /*0014*/ 	.byte	0x00, 0xf5, 0x21, 0x00


	//----- nvinfo : EIATTR_KPARAM_INFO
	.align		4
.L_364:
        /*0018*/ 	.byte	0x04, 0x17
        /*001a*/ 	.short	(.L_366 - .L_365)
.L_365:
        /*001c*/ 	.word	0x00000000
        /*0020*/ 	.short	0x0003
        /*0022*/ 	.short	0x0018
        /*0024*/ 	.byte	0x00, 0xf5, 0x21, 0x00


	//----- nvinfo : EIATTR_KPARAM_INFO
	.align		4
.L_366:
        /*0028*/ 	.byte	0x04, 0x17
        /*002a*/ 	.short	(.L_368 - .L_367)
.L_367:
        /*002c*/ 	.word	0x00000000
        /*0030*/ 	.short	0x0002
        /*0032*/ 	.short	0x0010
        /*0034*/ 	.byte	0x00, 0xf5, 0x21, 0x00


	//----- nvinfo : EIATTR_KPARAM_INFO
	.align		4
.L_368:
        /*0038*/ 	.byte	0x04, 0x17
        /*003a*/ 	.short	(.L_370 - .L_369)
.L_369:
        /*003c*/ 	.word	0x00000000
        /*0040*/ 	.short	0x0001
        /*0042*/ 	.short	0x0008
        /*0044*/ 	.byte	0x00, 0xf5, 0x21, 0x00


	//----- nvinfo : EIATTR_KPARAM_INFO
	.align		4
.L_370:
        /*0048*/ 	.byte	0x04, 0x17
        /*004a*/ 	.short	(.L_372 - .L_371)
.L_371:
        /*004c*/ 	.word	0x00000000
        /*0050*/ 	.short	0x0000
        /*0052*/ 	.short	0x0000
        /*0054*/ 	.byte	0x00, 0xf5, 0x21, 0x00


	//----- nvinfo : EIATTR_SPARSE_MMA_MASK
	.align		4
.L_372:
        /*0058*/ 	.byte	0x03, 0x50
        /*005a*/ 	.short	0x0000


	//----- nvinfo : EIATTR_MAXREG_COUNT
	.align		4
        /*005c*/ 	.byte	0x03, 0x1b
        /*005e*/ 	.short	0x00ff


	//----- nvinfo : EIATTR_MERCURY_ISA_VERSION
	.align		4
        /*0060*/ 	.byte	0x03, 0x5f
        /*0062*/ 	.short	0x0101


	//----- nvinfo : EIATTR_VRC_CTA_INIT_COUNT
	.align		4
        /*0064*/ 	.byte	0x02, 0x4a
	.zero		1
	.zero		1


	//----- nvinfo : EIATTR_EXIT_INSTR_OFFSETS
	.align		4
        /*0068*/ 	.byte	0x04, 0x1c
        /*006a*/ 	.short	(.L_374 - .L_373)


	//   ....[0]....
.L_373:
        /*006c*/ 	.word	0x00000090


	//   ....[1]....
        /*0070*/ 	.word	0x00000fd0


	//----- nvinfo : EIATTR_CRS_STACK_SIZE
	.align		4
.L_374:
        /*0074*/ 	.byte	0x04, 0x1e
        /*0076*/ 	.short	(.L_376 - .L_375)
.L_375:
        /*0078*/ 	.word	0x00000000


	//----- nvinfo : EIATTR_CBANK_PARAM_SIZE
	.align		4
.L_376:
        /*007c*/ 	.byte	0x03, 0x19
        /*007e*/ 	.short	0x0028


	//----- nvinfo : EIATTR_PARAM_CBANK
	.align		4
        /*0080*/ 	.byte	0x04, 0x0a
        /*0082*/ 	.short	(.L_378 - .L_377)
	.align		4
.L_377:
        /*0084*/ 	.word	index@(.nv.constant0._Z34EachNodeExtractFromElemBuffInto_ApP7FEMElemP7FEMNodeP6PcgVecPfPi)
        /*0088*/ 	.short	0x0380
        /*008a*/ 	.short	0x0028


	//----- nvinfo : EIATTR_SW_WAR
	.align		4
.L_378:
        /*008c*/ 	.byte	0x04, 0x36
        /*008e*/ 	.short	(.L_380 - .L_379)
.L_379:
        /*0090*/ 	.word	0x00000008
.L_380:


//--------------------- .nv.info._Z27ElmentLocal_MtxA_Dot_VectorP7FEMElemP7FEMNodePiPf --------------------------
	.section	.nv.info._Z27ElmentLocal_MtxA_Dot_VectorP7FEMElemP7FEMNodePiPf,"",@"SHT_CUDA_INFO"
	.sectionflags	@""
	.align	4


	//----- nvinfo : EIATTR_CUDA_API_VERSION
	.align		4
        /*0000*/ 	.byte	0x04, 0x37
        /*0002*/ 	.short	(.L_382 - .L_381)
.L_381:
        /*0004*/ 	.word	0x00000082


	//----- nvinfo : EIATTR_KPARAM_INFO
	.align		4
.L_382:
        /*0008*/ 	.byte	0x04, 0x17
        /*000a*/ 	.short	(.L_384 - .L_383)
.L_383:
        /*000c*/ 	.word	0x00000000
        /*0010*/ 	.short	0x0003
        /*0012*/ 	.short	0x0018
        /*0014*/ 	.byte	0x00, 0xf5, 0x21, 0x00


	//----- nvinfo : EIATTR_KPARAM_INFO
	.align		4
.L_384:
        /*0018*/ 	.byte	0x04, 0x17
        /*001a*/ 	.short	(.L_386 - .L_385)
.L_385:
        /*001c*/ 	.word	0x00000000
        /*0020*/ 	.short	0x0002
        /*0022*/ 	.short	0x0010
        /*0024*/ 	.byte	0x00, 0xf5, 0x21, 0x00


	//----- nvinfo : EIATTR_KPARAM_INFO
	.align		4
.L_386:
        /*0028*/ 	.byte	0x04, 0x17
        /*002a*/ 	.short	(.L_388 - .L_387)
.L_387:
        /*002c*/ 	.word	0x00000000
        /*0030*/ 	.short	0x0001
        /*0032*/ 	.short	0x0008
        /*0034*/ 	.byte	0x00, 0xf5, 0x21, 0x00


	//----- nvinfo : EIATTR_KPARAM_INFO
	.align		4
.L_388:
        /*0038*/ 	.byte	0x04, 0x17
        /*003a*/ 	.short	(.L_390 - .L_389)
.L_389:
        /*003c*/ 	.word	0x00000000
        /*0040*/ 	.short	0x0000
        /*0042*/ 	.short	0x0000
        /*0044*/ 	.byte	0x00, 0xf5, 0x21, 0x00


	//----- nvinfo : EIATTR_SPARSE_MMA_MASK
	.align		4
.L_390:
        /*0048*/ 	.byte	0x03, 0x50
        /*004a*/ 	.short	0x0000


	//----- nvinfo : EIATTR_MAXREG_COUNT
	.align		4
        /*004c*/ 	.byte	0x03, 0x1b
        /*004e*/ 	.short	0x00ff


	//----- nvinfo : EIATTR_MERCURY_ISA_VERSION
	.align		4
        /*0050*/ 	.byte	0x03, 0x5f
        /*0052*/ 	.short	0x0101


	//----- nvinfo : EIATTR_VRC_CTA_INIT_COUNT
	.align		4
        /*0054*/ 	.byte	0x02, 0x4a
	.zero		1
	.zero		1


	//----- nvinfo : EIATTR_EXIT_INSTR_OFFSETS
	.align		4
        /*0058*/ 	.byte	0x04, 0x1c
        /*005a*/ 	.short	(.L_392 - .L_391)


	//   ....[0]....
.L_391:
        /*005c*/ 	.word	0x00000090


	//   ....[1]....
        /*0060*/ 	.word	0x000003e0


	//----- nvinfo : EIATTR_CBANK_PARAM_SIZE
	.align		4
.L_392:
        /*0064*/ 	.byte	0x03, 0x19
        /*0066*/ 	.short	0x0020


	//----- nvinfo : EIATTR_PARAM_CBANK
	.align		4
        /*0068*/ 	.byte	0x04, 0x0a
        /*006a*/ 	.short	(.L_394 - .L_393)
	.align		4
.L_393:
        /*006c*/ 	.word	index@(.nv.constant0._Z27ElmentLocal_MtxA_Dot_VectorP7FEMElemP7FEMNodePiPf)
        /*0070*/ 	.short	0x0380
        /*0072*/ 	.short	0x0020


	//----- nvinfo : EIATTR_SW_WAR
	.align		4
.L_394:
        /*0074*/ 	.byte	0x04, 0x36
        /*0076*/ 	.short	(.L_396 - .L_395)
.L_395:
        /*0078*/ 	.word	0x00000008
.L_396:


//--------------------- .nv.callgraph             --------------------------
	.section	.nv.callgraph,"",@"SHT_CUDA_CALLGRAPH"
	.align	4
	.sectionentsize	8
	.align		4
        /*0000*/ 	.word	0x00000000
	.align		4
        /*0004*/ 	.word	0xffffffff
	.align		4
        /*0008*/ 	.word	index@(_Z42NonlinearElementsUpdate_Ve_And_EquvJSourceP7FEMElemPiPfS1_)
	.align		4
        /*000c*/ 	.word	index@(vprintf)
	.align		4
        /*0010*/ 	.word	0x00000000
	.align		4
        /*0014*/ 	.word	0xfffffffe
	.align		4
        /*0018*/ 	.word	0x00000000
	.align		4
        /*001c*/ 	.word	0xfffffffd
	.align		4
        /*0020*/ 	.word	0x00000000
	.align		4
        /*0024*/ 	.word	0xfffffffc


//--------------------- .nv.constant4             --------------------------
	.section	.nv.constant4,"a",@progbits
	.align	8
	.align		8
.nv.constant4:
        /*0000*/ 	.dword	$str
	.align		8
        /*0008*/ 	.dword	vprintf


//--------------------- .text._Z37EachNodeExtractFromElemBuffInto_JeddyP7FEMElemP7FEMNodePfPi --------------------------
	.section	.text._Z37EachNodeExtractFromElemBuffInto_JeddyP7FEMElemP7FEMNodePfPi,"ax",@progbits
	.align	128
        .global         _Z37EachNodeExtractFromElemBuffInto_JeddyP7FEMElemP7FEMNodePfPi
        .type           _Z37EachNodeExtractFromElemBuffInto_JeddyP7FEMElemP7FEMNodePfPi,@function
        .size           _Z37EachNodeExtractFromElemBuffInto_JeddyP7FEMElemP7FEMNodePfPi,(.L_x_137 - _Z37EachNodeExtractFromElemBuffInto_JeddyP7FEMElemP7FEMNodePfPi)
        .other          _Z37EachNodeExtractFromElemBuffInto_JeddyP7FEMElemP7FEMNodePfPi,@"STO_CUDA_ENTRY STV_DEFAULT"
_Z37EachNodeExtractFromElemBuffInto_JeddyP7FEMElemP7FEMNodePfPi:
.text._Z37EachNodeExtractFromElemBuffInto_JeddyP7FEMElemP7FEMNodePfPi:
[----:B------:R-:W-:Y:S08]  /*0000*/  LDC R1, c[0x0][0x37c] ;  /* 0x0000df00ff017b82 */ /* 0x000ff00000000800 */
[----:B------:R-:W0:Y:S01]  /*0010*/  LDC.64 R2, c[0x0][0x398] ;  /* 0x0000e600ff027b82 */ /* 0x000e220000000a00 */
[----:B------:R-:W0:Y:S02]  /*0020*/  LDCU.64 UR4, c[0x0][0x358] ;  /* 0x00006b00ff0477ac */ /* 0x000e240008000a00 */
[----:B0-----:R-:W2:Y:S05]  /*0030*/  LDG.E R2, desc[UR4][R2.64] ;  /* 0x0000000402027981 */ /* 0x001eaa000c1e1900 */
[----:B------:R-:W0:Y:S01]  /*0040*/  S2UR UR6, SR_CTAID.X ;  /* 0x00000000000679c3 */ /* 0x000e220000002500 */
[----:B------:R-:W0:Y:S07]  /*0050*/  S2R R5, SR_TID.X ;  /* 0x0000000000057919 */ /* 0x000e2e0000002100 */
[----:B------:R-:W0:Y:S02]  /*0060*/  LDC R0, c[0x0][0x360] ;  /* 0x0000d800ff007b82 */ /* 0x000e240000000800 */
[----:B0-----:R-:W-:-:S05]  /*0070*/  IMAD R5, R0, UR6, R5 ;  /* 0x0000000600057c24 */ /* 0x001fca000f8e0205 */
[----:B--2---:R-:W-:-:S13]  /*0080*/  ISETP.GE.AND P0, PT, R5, R2, PT ;  /* 0x000000020500720c */ /* 0x004fda0003f06270 */
[----:B------:R-:W-:Y:S05]  /*0090*/  @P0 EXIT ;  /* 0x000000000000094d */ /* 0x000fea0003800000 */
[----:B------:R-:W0:Y:S01]  /*00a0*/  LDCU.64 UR6, c[0x0][0x388] ;  /* 0x00007100ff0677ac */ /* 0x000e220008000a00 */
[----:B------:R-:W-:-:S03]  /*00b0*/  IMAD.WIDE R10, R5, 0x6c, RZ ;  /* 0x0000006c050a7825 */ /* 0x000fc600078e02ff */
[----:B0-----:R-:W-:-:S04]  /*00c0*/  IADD3 R12, P0, PT, R10, UR6, RZ ;  /* 0x000000060a0c7c10 */ /* 0x001fc8000ff1e0ff */
[----:B------:R-:W-:-:S05]  /*00d0*/  IADD3.X R13, PT, PT, R11, UR7, RZ, P0, !PT ;  /* 0x000000070b0d7c10 */ /* 0x000fca00087fe4ff */
[----:B------:R-:W2:Y:S01]  /*00e0*/  LDG.E R0, desc[UR4][R12.64+0x54] ;  /* 0x000054040c007981 */ /* 0x000ea2000c1e1900 */
[----:B------:R-:W-:Y:S01]  /*00f0*/  BSSY.RECONVERGENT B0, `(.L_x_0) ;  /* 0x00000eb000007945 */ /* 0x000fe20003800200 */
[----:B--2---:R-:W-:-:S13]  /*0100*/  ISETP.NE.AND P0, PT, R0, RZ, PT ;  /* 0x000000ff0000720c */ /* 0x004fda0003f05270 */
[----:B------:R-:W-:Y:S05]  /*0110*/  @!P0 BRA `(.L_x_1) ;  /* 0x0000000000108947 */ /* 0x000fea0003800000 */
[----:B------:R-:W0:Y:S02]  /*0120*/  LDC.64 R2, c[0x0][0x390] ;  /* 0x0000e400ff027b82 */ /* 0x000e240000000a00 */
[----:B0-----:R-:W-:-:S05]  /*0130*/  IMAD.WIDE R2, R5, 0x4, R2 ;  /* 0x0000000405027825 */ /* 0x001fca00078e0202 */
[----:B------:R0:W5:Y:S01]  /*0140*/  LDG.E R27, desc[UR4][R2.64] ;  /* 0x00000004021b7981 */ /* 0x000162000c1e1900 */
[----:B------:R-:W-:Y:S05]  /*0150*/  BRA `(.L_x_2) ;  /* 0x0000000c00907947 */ /* 0x000fea0003800000 */
.L_x_1:
[----:B------:R-:W2:Y:S01]  /*0160*/  LDG.E R2, desc[UR4][R12.64] ;  /* 0x000000040c027981 */ /* 0x000ea2000c1e1900 */
[----:B------:R-:W-:Y:S01]  /*0170*/  HFMA2 R27, -RZ, RZ, 0, 0 ;  /* 0x00000000ff1b7431 */ /* 0x000fe200000001ff */
[----:B--2---:R-:W-:-:S13]  /*0180*/  ISETP.GE.AND P0, PT, R2, 0x1, PT ;  /* 0x000000010200780c */ /* 0x004fda0003f06270 */
[----:B------:R-:W-:Y:S05]  /*0190*/  @!P0 BRA `(.L_x_2) ;  /* 0x0000000c00808947 */ /* 0x000fea0003800000 */
[C---:B------:R-:W-:Y:S01]  /*01a0*/  ISETP.GE.U32.AND P1, PT, R2.reuse, 0x10, PT ;  /* 0x000000100200780c */ /* 0x040fe20003f26070 */
[----:B------:R-:W-:Y:S01]  /*01b0*/  BSSY.RECONVERGENT B1, `(.L_x_3) ;  /* 0x000006b000017945 */ /* 0x000fe20003800200 */
[----:B------:R-:W-:Y:S02]  /*01c0*/  LOP3.LUT R3, R2, 0xf, RZ, 0xc0, !PT ;  /* 0x0000000f02037812 */ /* 0x000fe400078ec0ff */
[----:B------:R-:W-:Y:S02]  /*01d0*/  MOV R4, RZ ;  /* 0x000000ff00047202 */ /* 0x000fe40000000f00 */
[----:B------:R-:W-:Y:S02]  /*01e0*/  ISETP.NE.AND P0, PT, R3, RZ, PT ;  /* 0x000000ff0300720c */ /* 0x000fe40003f05270 */
[----:B------:R-:W-:-:S05]  /*01f0*/  MOV R27, RZ ;  /* 0x000000ff001b7202 */ /* 0x000fca0000000f00 */
[----:B------:R-:W-:Y:S06]  /*0200*/  @!P1 BRA `(.L_x_4) ;  /* 0x0000000400949947 */ /* 0x000fec0003800000 */
[----:B------:R-:W-:Y:S02]  /*0210*/  IADD3 R14, P1, PT, R12, 0x34, RZ ;  /* 0x000000340c0e7810 */ /* 0x000fe40007f3e0ff */
[----:B------:R-:W-:Y:S02]  /*0220*/  LOP3.LUT R4, R2, 0x7ffffff0, RZ, 0xc0, !PT ;  /* 0x7ffffff002047812 */ /* 0x000fe400078ec0ff */
[----:B------:R-:W-:Y:S02]  /*0230*/  MOV R27, RZ ;  /* 0x000000ff001b7202 */ /* 0x000fe40000000f00 */
[----:B------:R-:W-:Y:S02]  /*0240*/  IADD3.X R15, PT, PT, RZ, R13, RZ, P1, !PT ;  /* 0x0000000dff0f7210 */ /* 0x000fe40000ffe4ff */
[----:B------:R-:W-:-:S07]  /*0250*/  IADD3 R7, PT, PT, -R4, RZ, RZ ;  /* 0x000000ff04077210 */ /* 0x000fce0007ffe1ff */
.L_x_5:
[----:B------:R-:W2:Y:S01]  /*0260*/  LDG.E R25, desc[UR4][R14.64+-0x30] ;  /* 0xffffd0040e197981 */ /* 0x000ea2000c1e1900 */
[----:B------:R-:W2:Y:S03]  /*0270*/  LDC.64 R16, c[0x0][0x380] ;  /* 0x0000e000ff107b82 */ /* 0x000ea60000000a00 */
[----:B------:R-:W3:Y:S04]  /*0280*/  LDG.E R23, desc[UR4][R14.64+-0x8] ;  /* 0xfffff8040e177981 */ /* 0x000ee8000c1e1900 */
[----:B------:R-:W4:Y:S04]  /*0290*/  LDG.E R29, desc[UR4][R14.64+-0x2c] ;  /* 0xffffd4040e1d7981 */ /* 0x000f28000c1e1900 */
[----:B------:R-:W5:Y:S04]  /*02a0*/  LDG.E R19, desc[UR4][R14.64+-0x28] ;  /* 0xffffd8040e137981 */ /* 0x000f68000c1e1900 */
[----:B------:R-:W5:Y:S04]  /*02b0*/  LDG.E R22, desc[UR4][R14.64+-0x4] ;  /* 0xfffffc040e167981 */ /* 0x000f68000c1e1900 */
[----:B------:R-:W5:Y:S04]  /*02c0*/  LDG.E R20, desc[UR4][R14.64+-0x24] ;  /* 0xffffdc040e147981 */ /* 0x000f68000c1e1900 */
[----:B------:R-:W5:Y:S04]  /*02d0*/  LDG.E R9, desc[UR4][R14.64] ;  /* 0x000000040e097981 */ /* 0x000f68000c1e1900 */
[----:B------:R-:W5:Y:S04]  /*02e0*/  LDG.E R8, desc[UR4][R14.64+0x4] ;  /* 0x000004040e087981 */ /* 0x000f68000c1e1900 */
[----:B------:R-:W5:Y:S04]  /*02f0*/  LDG.E R18, desc[UR4][R14.64+-0x20] ;  /* 0xffffe0040e127981 */ /* 0x000f68000c1e1900 */
[----:B------:R-:W5:Y:S04]  /*0300*/  LDG.E R5, desc[UR4][R14.64+0x8] ;  /* 0x000008040e057981 */ /* 0x000f68000c1e1900 */
[----:B------:R-:W5:Y:S01]  /*0310*/  LDG.E R0, desc[UR4][R14.64+0xc] ;  /* 0x00000c040e007981 */ /* 0x000f62000c1e1900 */
[----:B--2---:R-:W-:-:S04]  /*0320*/  IMAD.WIDE R24, R25, 0x98, R16 ;  /* 0x0000009819187825 */ /* 0x004fc800078e0210 */
[----:B---3--:R-:W-:-:S04]  /*0330*/  IMAD.WIDE R24, R23, 0x4, R24 ;  /* 0x0000000417187825 */ /* 0x008fc800078e0218 */
[----:B----4-:R-:W-:Y:S01]  /*0340*/  IMAD.WIDE R28, R29, 0x98, R16 ;  /* 0x000000981d1c7825 */ /* 0x010fe200078e0210 */
[----:B------:R0:W2:Y:S03]  /*0350*/  LDG.E R26, desc[UR4][R24.64+0x5c] ;  /* 0x00005c04181a7981 */ /* 0x0000a6000c1e1900 */
[----:B-----5:R-:W-:-:S04]  /*0360*/  IMAD.WIDE R28, R22, 0x4, R28 ;  /* 0x00000004161c7825 */ /* 0x020fc800078e021c */
[--C-:B0-----:R-:W-:Y:S01]  /*0370*/  IMAD.WIDE R24, R19, 0x98, R16.reuse ;  /* 0x0000009813187825 */ /* 0x101fe200078e0210 */
[----:B------:R-:W3:Y:S03]  /*0380*/  LDG.E R6, desc[UR4][R28.64+0x5c] ;  /* 0x00005c041c067981 */ /* 0x000ee6000c1e1900 */
[----:B------:R-:W-:-:S04]  /*0390*/  IMAD.WIDE R20, R20, 0x98, R16 ;  /* 0x0000009814147825 */ /* 0x000fc800078e0210 */
[----:B------:R-:W-:Y:S01]  /*03a0*/  IMAD.WIDE R24, R9, 0x4, R24 ;  /* 0x0000000409187825 */ /* 0x000fe200078e0218 */
[----:B------:R-:W4:Y:S03]  /*03b0*/  LDG.E R29, desc[UR4][R14.64+-0x1c] ;  /* 0xffffe4040e1d7981 */ /* 0x000f26000c1e1900 */
[----:B------:R-:W-:Y:S02]  /*03c0*/  IMAD.WIDE R20, R8, 0x4, R20 ;  /* 0x0000000408147825 */ /* 0x000fe400078e0214 */
[----:B------:R-:W5:Y:S02]  /*03d0*/  LDG.E R24, desc[UR4][R24.64+0x5c] ;  /* 0x00005c0418187981 */ /* 0x000f64000c1e1900 */
[----:B------:R-:W-:Y:S02]  /*03e0*/  IMAD.WIDE R18, R18, 0x98, R16 ;  /* 0x0000009812127825 */ /* 0x000fe400078e0210 */
[----:B------:R-:W4:Y:S02]  /*03f0*/  LDG.E R20, desc[UR4][R20.64+0x5c] ;  /* 0x00005c0414147981 */ /* 0x000f24000c1e1900 */
[----:B------:R-:W-:-:S02]  /*0400*/  IMAD.WIDE R18, R5, 0x4, R18 ;  /* 0x0000000405127825 */ /* 0x000fc400078e0212 */
[----:B------:R-:W4:Y:S04]  /*0410*/  LDG.E R25, desc[UR4][R14.64+-0x18] ;  /* 0xffffe8040e197981 */ /* 0x000f28000c1e1900 */
[----:B------:R-:W4:Y:S04]  /*0420*/  LDG.E R28, desc[UR4][R18.64+0x5c] ;  /* 0x00005c04121c7981 */ /* 0x000f28000c1e1900 */
[----:B------:R-:W4:Y:S01]  /*0430*/  LDG.E R21, desc[UR4][R14.64+0x10] ;  /* 0x000010040e157981 */ /* 0x000f22000c1e1900 */
[----:B--2---:R-:W-:-:S03]  /*0440*/  FADD R27, R26, R27 ;  /* 0x0000001b1a1b7221 */ /* 0x004fc60000000000 */
[----:B------:R-:W2:Y:S01]  /*0450*/  LDG.E R26, desc[UR4][R14.64+0x14] ;  /* 0x000014040e1a7981 */ /* 0x000ea2000c1e1900 */
[----:B---3--:R-:W-:-:S04]  /*0460*/  FADD R27, R27, R6 ;  /* 0x000000061b1b7221 */ /* 0x008fc80000000000 */
[----:B-----5:R-:W-:-:S04]  /*0470*/  FADD R27, R27, R24 ;  /* 0x000000181b1b7221 */ /* 0x020fc80000000000 */
[----:B----4-:R-:W-:Y:S02]  /*0480*/  FADD R27, R27, R20 ;  /* 0x000000141b1b7221 */ /* 0x010fe40000000000 */
[----:B------:R-:W3:Y:S02]  /*0490*/  LDG.E R20, desc[UR4][R14.64+-0x14] ;  /* 0xffffec040e147981 */ /* 0x000ee4000c1e1900 */
[----:B------:R-:W-:Y:S02]  /*04a0*/  FADD R24, R27, R28 ;  /* 0x0000001c1b187221 */ /* 0x000fe40000000000 */
[----:B------:R-:W4:Y:S01]  /*04b0*/  LDG.E R27, desc[UR4][R14.64+-0x10] ;  /* 0xfffff0040e1b7981 */ /* 0x000f22000c1e1900 */
[----:B------:R-:W-:-:S04]  /*04c0*/  IMAD.WIDE R18, R29, 0x98, R16 ;  /* 0x000000981d127825 */ /* 0x000fc800078e0210 */
[----:B------:R-:W-:-:S05]  /*04d0*/  IMAD.WIDE R18, R0, 0x4, R18 ;  /* 0x0000000400127825 */ /* 0x000fca00078e0212 */
[----:B------:R0:W5:Y:S02]  /*04e0*/  LDG.E R6, desc[UR4][R18.64+0x5c] ;  /* 0x00005c0412067981 */ /* 0x000164000c1e1900 */
[----:B0-----:R-:W-:Y:S02]  /*04f0*/  IMAD.WIDE R18, R25, 0x98, R16 ;  /* 0x0000009819127825 */ /* 0x001fe400078e0210 */
[----:B------:R-:W5:Y:S02]  /*0500*/  LDG.E R25, desc[UR4][R14.64+0x18] ;  /* 0x000018040e197981 */ /* 0x000f64000c1e1900 */
[----:B------:R-:W-:-:S04]  /*0510*/  IMAD.WIDE R18, R21, 0x4, R18 ;  /* 0x0000000415127825 */ /* 0x000fc800078e0212 */
[----:B---3--:R-:W-:-:S04]  /*0520*/  IMAD.WIDE R20, R20, 0x98, R16 ;  /* 0x0000009814147825 */ /* 0x008fc800078e0210 */
[----:B--2---:R-:W-:Y:S02]  /*0530*/  IMAD.WIDE R20, R26, 0x4, R20 ;  /* 0x000000041a147825 */ /* 0x004fe400078e0214 */
[----:B------:R4:W2:Y:S04]  /*0540*/  LDG.E R26, desc[UR4][R18.64+0x5c] ;  /* 0x00005c04121a7981 */ /* 0x0008a8000c1e1900 */
[----:B------:R-:W3:Y:S01]  /*0550*/  LDG.E R20, desc[UR4][R20.64+0x5c] ;  /* 0x00005c0414147981 */ /* 0x000ee2000c1e1900 */
[----:B----4-:R-:W-:-:S03]  /*0560*/  IMAD.WIDE R18, R27, 0x98, R16 ;  /* 0x000000981b127825 */ /* 0x010fc600078e0210 */
[----:B------:R-:W4:Y:S01]  /*0570*/  LDG.E R27, desc[UR4][R14.64+-0xc] ;  /* 0xfffff4040e1b7981 */ /* 0x000f22000c1e1900 */
[----:B-----5:R-:W-:-:S03]  /*0580*/  IMAD.WIDE R18, R25, 0x4, R18 ;  /* 0x0000000419127825 */ /* 0x020fc600078e0212 */
[----:B------:R-:W5:Y:S04]  /*0590*/  LDG.E R25, desc[UR4][R14.64+0x1c] ;  /* 0x00001c040e197981 */ /* 0x000f68000c1e1900 */
[----:B------:R4:W3:Y:S02]  /*05a0*/  LDG.E R21, desc[UR4][R18.64+0x5c] ;  /* 0x00005c0412157981 */ /* 0x0008e4000c1e1900 */
[----:B----4-:R-:W-:Y:S02]  /*05b0*/  IMAD.WIDE R18, R27, 0x98, R16 ;  /* 0x000000981b127825 */ /* 0x010fe400078e0210 */
[----:B------:R-:W4:Y:S02]  /*05c0*/  LDG.E R27, desc[UR4][R14.64+0x20] ;  /* 0x000020040e1b7981 */ /* 0x000f24000c1e1900 */
[----:B-----5:R-:W-:-:S05]  /*05d0*/  IMAD.WIDE R18, R25, 0x4, R18 ;  /* 0x0000000419127825 */ /* 0x020fca00078e0212 */
[----:B------:R0:W5:Y:S02]  /*05e0*/  LDG.E R25, desc[UR4][R18.64+0x5c] ;  /* 0x00005c0412197981 */ /* 0x000164000c1e1900 */
[----:B0-----:R-:W-:-:S04]  /*05f0*/  IMAD.WIDE R18, R23, 0x98, R16 ;  /* 0x0000009817127825 */ /* 0x001fc800078e0210 */
[----:B----4-:R-:W-:Y:S02]  /*0600*/  IMAD.WIDE R18, R27, 0x4, R18 ;  /* 0x000000041b127825 */ /* 0x010fe400078e0212 */
[----:B------:R-:W4:Y:S04]  /*0610*/  LDG.E R27, desc[UR4][R14.64+0x24] ;  /* 0x000024040e1b7981 */ /* 0x000f28000c1e1900 */
[----:B------:R0:W5:Y:S02]  /*0620*/  LDG.E R23, desc[UR4][R18.64+0x5c] ;  /* 0x00005c0412177981 */ /* 0x000164000c1e1900 */
[----:B0-----:R-:W-:-:S04]  /*0630*/  IMAD.WIDE R18, R22, 0x98, R16 ;  /* 0x0000009816127825 */ /* 0x001fc800078e0210 */
[----:B----4-:R-:W-:Y:S02]  /*0640*/  IMAD.WIDE R18, R27, 0x4, R18 ;  /* 0x000000041b127825 */ /* 0x010fe400078e0212 */
[----:B------:R-:W4:Y:S04]  /*0650*/  LDG.E R27, desc[UR4][R14.64+0x28] ;  /* 0x000028040e1b7981 */ /* 0x000f28000c1e1900 */
[----:B------:R0:W5:Y:S02]  /*0660*/  LDG.E R22, desc[UR4][R18.64+0x5c] ;  /* 0x00005c0412167981 */ /* 0x000164000c1e1900 */
[----:B0-----:R-:W-:-:S04]  /*0670*/  IMAD.WIDE R18, R9, 0x98, R16 ;  /* 0x0000009809127825 */ /* 0x001fc800078e0210 */
[----:B----4-:R-:W-:Y:S02]  /*0680*/  IMAD.WIDE R18, R27, 0x4, R18 ;  /* 0x000000041b127825 */ /* 0x010fe400078e0212 */
[----:B------:R-:W4:Y:S02]  /*0690*/  LDG.E R27, desc[UR4][R14.64+0x2c] ;  /* 0x00002c040e1b7981 */ /* 0x000f24000c1e1900 */
[----:B------:R-:W-:Y:S02]  /*06a0*/  IMAD.WIDE R8, R8, 0x98, R16 ;  /* 0x0000009808087825 */ /* 0x000fe400078e0210 */
[----:B------:R-:W5:Y:S02]  /*06b0*/  LDG.E R18, desc[UR4][R18.64+0x5c] ;  /* 0x00005c0412127981 */ /* 0x000f64000c1e1900 */
[----:B----4-:R-:W-:Y:S02]  /*06c0*/  IMAD.WIDE R8, R27, 0x4, R8 ;  /* 0x000000041b087825 */ /* 0x010fe400078e0208 */
[----:B------:R-:W4:Y:S04]  /*06d0*/  LDG.E R27, desc[UR4][R14.64+0x30] ;  /* 0x000030040e1b7981 */ /* 0x000f28000c1e1900 */
[----:B------:R0:W5:Y:S02]  /*06e0*/  LDG.E R19, desc[UR4][R8.64+0x5c] ;  /* 0x00005c0408137981 */ /* 0x000164000c1e1900 */
[----:B0-----:R-:W-:-:S02]  /*06f0*/  IMAD.WIDE R8, R5, 0x98, R16 ;  /* 0x0000009805087825 */ /* 0x001fc400078e0210 */
[----:B------:R-:W2:Y:S02]  /*0700*/  LDG.E R5, desc[UR4][R14.64+0x34] ;  /* 0x000034040e057981 */ /* 0x000ea4000c1e1900 */
[----:B------:R-:W-:-:S04]  /*0710*/  IMAD.WIDE R16, R0, 0x98, R16 ;  /* 0x0000009800107825 */ /* 0x000fc800078e0210 */
[----:B----4-:R-:W-:-:S05]  /*0720*/  IMAD.WIDE R8, R27, 0x4, R8 ;  /* 0x000000041b087825 */ /* 0x010fca00078e0208 */
[----:B------:R-:W4:Y:S01]  /*0730*/  LDG.E R0, desc[UR4][R8.64+0x5c] ;  /* 0x00005c0408007981 */ /* 0x000f22000c1e1900 */
[----:B--2---:R-:W-:-:S06]  /*0740*/  IMAD.WIDE R16, R5, 0x4, R16 ;  /* 0x0000000405107825 */ /* 0x004fcc00078e0210 */
[----:B------:R-:W2:Y:S01]  /*0750*/  LDG.E R16, desc[UR4][R16.64+0x5c] ;  /* 0x00005c0410107981 */ /* 0x000ea2000c1e1900 */
[----:B------:R-:W-:-:S04]  /*0760*/  FADD R5, R24, R6 ;  /* 0x0000000618057221 */ /* 0x000fc80000000000 */
[----:B------:R-:W-:-:S04]  /*0770*/  FADD R5, R5, R26 ;  /* 0x0000001a05057221 */ /* 0x000fc80000000000 */
[----:B---3--:R-:W-:-:S04]  /*0780*/  FADD R20, R5, R20 ;  /* 0x0000001405147221 */ /* 0x008fc80000000000 */
[----:B------:R-:W-:-:S04]  /*0790*/  FADD R20, R20, R21 ;  /* 0x0000001514147221 */ /* 0x000fc80000000000 */
[----:B-----5:R-:W-:Y:S01]  /*07a0*/  FADD R20, R20, R25 ;  /* 0x0000001914147221 */ /* 0x020fe20000000000 */
[----:B------:R-:W-:-:S03]  /*07b0*/  IADD3 R7, PT, PT, R7, 0x10, RZ ;  /* 0x0000001007077810 */ /* 0x000fc60007ffe0ff */
[----:B------:R-:W-:Y:S01]  /*07c0*/  FADD R23, R20, R23 ;  /* 0x0000001714177221 */ /* 0x000fe20000000000 */
[----:B------:R-:W-:-:S03]  /*07d0*/  ISETP.NE.AND P1, PT, R7, RZ, PT ;  /* 0x000000ff0700720c */ /* 0x000fc60003f25270 */
[----:B------:R-:W-:-:S04]  /*07e0*/  FADD R23, R23, R22 ;  /* 0x0000001617177221 */ /* 0x000fc80000000000 */
[----:B------:R-:W-:-:S04]  /*07f0*/  FADD R18, R23, R18 ;  /* 0x0000001217127221 */ /* 0x000fc80000000000 */
[----:B------:R-:W-:Y:S01]  /*0800*/  FADD R19, R18, R19 ;  /* 0x0000001312137221 */ /* 0x000fe20000000000 */
[----:B------:R-:W-:-:S04]  /*0810*/  IADD3 R14, P2, PT, R14, 0x40, RZ ;  /* 0x000000400e0e7810 */ /* 0x000fc80007f5e0ff */
[----:B------:R-:W-:Y:S01]  /*0820*/  IADD3.X R15, PT, PT, RZ, R15, RZ, P2, !PT ;  /* 0x0000000fff0f7210 */ /* 0x000fe200017fe4ff */
[----:B----4-:R-:W-:-:S04]  /*0830*/  FADD R19, R19, R0 ;  /* 0x0000000013137221 */ /* 0x010fc80000000000 */
[----:B--2---:R-:W-:Y:S01]  /*0840*/  FADD R27, R19, R16 ;  /* 0x00000010131b7221 */ /* 0x004fe20000000000 */
[----:B------:R-:W-:Y:S06]  /*0850*/  @P1 BRA `(.L_x_5) ;  /* 0xfffffff800801947 */ /* 0x000fec000383ffff */
.L_x_4:
[----:B------:R-:W-:Y:S05]  /*0860*/  BSYNC.RECONVERGENT B1 ;  /* 0x0000000000017941 */ /* 0x000fea0003800200 */
.L_x_3:
[----:B------:R-:W-:Y:S05]  /*0870*/  @!P0 BRA `(.L_x_2) ;  /* 0x0000000400c88947 */ /* 0x000fea0003800000 */
[----:B------:R-:W-:Y:S01]  /*0880*/  ISETP.GE.U32.AND P0, PT, R3, 0x8, PT ;  /* 0x000000080300780c */ /* 0x000fe20003f06070 */
[----:B------:R-:W-:Y:S01]  /*0890*/  BSSY.RECONVERGENT B1, `(.L_x_6) ;  /* 0x0000039000017945 */ /* 0x000fe20003800200 */
[----:B------:R-:W-:Y:S02]  /*08a0*/  LOP3.LUT R0, R2, 0x7, RZ, 0xc0, !PT ;  /* 0x0000000702007812 */ /* 0x000fe400078ec0ff */
[----:B------:R-:W-:Y:S02]  /*08b0*/  IADD3 R8, P2, PT, R12, 0x4, RZ ;  /* 0x000000040c087810 */ /* 0x000fe40007f5e0ff */
[----:B------:R-:W-:Y:S02]  /*08c0*/  ISETP.NE.AND P1, PT, R0, RZ, PT ;  /* 0x000000ff0000720c */ /* 0x000fe40003f25270 */
[----:B------:R-:W-:-:S05]  /*08d0*/  IADD3.X R9, PT, PT, RZ, R13, RZ, P2, !PT ;  /* 0x0000000dff097210 */ /* 0x000fca00017fe4ff */
[----:B------:R-:W-:Y:S06]  /*08e0*/  @!P0 BRA `(.L_x_7) ;  /* 0x0000000000cc8947 */ /* 0x000fec0003800000 */
[----:B------:R-:W-:Y:S01]  /*08f0*/  IMAD.WIDE.U32 R28, R4, 0x4, R8 ;  /* 0x00000004041c7825 */ /* 0x000fe200078e0008 */
[----:B------:R-:W0:Y:S04]  /*0900*/  LDC.64 R14, c[0x0][0x380] ;  /* 0x0000e000ff0e7b82 */ /* 0x000e280000000a00 */
[----:B------:R-:W0:Y:S04]  /*0910*/  LDG.E R23, desc[UR4][R28.64] ;  /* 0x000000041c177981 */ /* 0x000e28000c1e1900 */
[----:B------:R-:W2:Y:S04]  /*0920*/  LDG.E R21, desc[UR4][R28.64+0x8] ;  /* 0x000008041c157981 */ /* 0x000ea8000c1e1900 */
[----:B------:R-:W3:Y:S04]  /*0930*/  LDG.E R7, desc[UR4][R28.64+0x4] ;  /* 0x000004041c077981 */ /* 0x000ee8000c1e1900 */
[----:B------:R-:W4:Y:S04]  /*0940*/  LDG.E R19, desc[UR4][R28.64+0x28] ;  /* 0x000028041c137981 */ /* 0x000f28000c1e1900 */
[----:B------:R-:W5:Y:S04]  /*0950*/  LDG.E R3, desc[UR4][R28.64+0x30] ;  /* 0x000030041c037981 */ /* 0x000f68000c1e1900 */
[----:B------:R-:W5:Y:S04]  /*0960*/  LDG.E R5, desc[UR4][R28.64+0x2c] ;  /* 0x00002c041c057981 */ /* 0x000f68000c1e1900 */
[----:B------:R-:W5:Y:S04]  /*0970*/  LDG.E R24, desc[UR4][R28.64+0xc] ;  /* 0x00000c041c187981 */ /* 0x000f68000c1e1900 */
[----:B------:R-:W5:Y:S04]  /*0980*/  LDG.E R17, desc[UR4][R28.64+0x34] ;  /* 0x000034041c117981 */ /* 0x000f68000c1e1900 */
[----:B------:R-:W5:Y:S04]  /*0990*/  LDG.E R16, desc[UR4][R28.64+0x10] ;  /* 0x000010041c107981 */ /* 0x000f68000c1e1900 */
[----:B------:R-:W5:Y:S01]  /*09a0*/  LDG.E R18, desc[UR4][R28.64+0x14] ;  /* 0x000014041c127981 */ /* 0x000f62000c1e1900 */
[----:B0-----:R-:W-:-:S04]  /*09b0*/  IMAD.WIDE R22, R23, 0x98, R14 ;  /* 0x0000009817167825 */ /* 0x001fc800078e020e */
[----:B--2---:R-:W-:-:S04]  /*09c0*/  IMAD.WIDE R20, R21, 0x98, R14 ;  /* 0x0000009815147825 */ /* 0x004fc800078e020e */
[----:B---3--:R-:W-:-:S04]  /*09d0*/  IMAD.WIDE R6, R7, 0x98, R14 ;  /* 0x0000009807067825 */ /* 0x008fc800078e020e */
[----:B----4-:R-:W-:Y:S02]  /*09e0*/  IMAD.WIDE R22, R19, 0x4, R22 ;  /* 0x0000000413167825 */ /* 0x010fe400078e0216 */
[----:B------:R-:W2:Y:S02]  /*09f0*/  LDG.E R19, desc[UR4][R28.64+0x38] ;  /* 0x000038041c137981 */ /* 0x000ea4000c1e1900 */
[----:B-----5:R-:W-:Y:S02]  /*0a00*/  IMAD.WIDE R20, R3, 0x4, R20 ;  /* 0x0000000403147825 */ /* 0x020fe400078e0214 */
[----:B------:R-:W3:Y:S02]  /*0a10*/  LDG.E R3, desc[UR4][R22.64+0x5c] ;  /* 0x00005c0416037981 */ /* 0x000ee4000c1e1900 */
[----:B------:R-:W-:Y:S02]  /*0a20*/  IMAD.WIDE R6, R5, 0x4, R6 ;  /* 0x0000000405067825 */ /* 0x000fe400078e0206 */
[----:B------:R0:W4:Y:S04]  /*0a30*/  LDG.E R5, desc[UR4][R20.64+0x5c] ;  /* 0x00005c0414057981 */ /* 0x000128000c1e1900 */
[----:B------:R-:W5:Y:S04]  /*0a40*/  LDG.E R6, desc[UR4][R6.64+0x5c] ;  /* 0x00005c0406067981 */ /* 0x000f68000c1e1900 */
[----:B------:R-:W3:Y:S04]  /*0a50*/  LDG.E R22, desc[UR4][R28.64+0x40] ;  /* 0x000040041c167981 */ /* 0x000ee8000c1e1900 */
[----:B------:R-:W4:Y:S04]  /*0a60*/  LDG.E R21, desc[UR4][R28.64+0x3c] ;  /* 0x00003c041c157981 */ /* 0x000f28000c1e1900 */
[----:B------:R-:W0:Y:S04]  /*0a70*/  LDG.E R20, desc[UR4][R28.64+0x18] ;  /* 0x000018041c147981 */ /* 0x000e28000c1e1900 */
[----:B------:R-:W5:Y:S04]  /*0a80*/  LDG.E R7, desc[UR4][R28.64+0x1c] ;  /* 0x00001c041c077981 */ /* 0x000f68000c1e1900 */
[----:B------:R-:W3:Y:S01]  /*0a90*/  LDG.E R23, desc[UR4][R28.64+0x44] ;  /* 0x000044041c177981 */ /* 0x000ee2000c1e1900 */
[----:B------:R-:W-:-:S04]  /*0aa0*/  IMAD.WIDE R24, R24, 0x98, R14 ;  /* 0x0000009818187825 */ /* 0x000fc800078e020e */
[----:B------:R-:W-:-:S04]  /*0ab0*/  IMAD.WIDE R24, R17, 0x4, R24 ;  /* 0x0000000411187825 */ /* 0x000fc800078e0218 */
[----:B------:R-:W-:Y:S02]  /*0ac0*/  IMAD.WIDE R16, R16, 0x98, R14 ;  /* 0x0000009810107825 */ /* 0x000fe400078e020e */
[----:B------:R-:W3:Y:S02]  /*0ad0*/  LDG.E R24, desc[UR4][R24.64+0x5c] ;  /* 0x00005c0418187981 */ /* 0x000ee4000c1e1900 */
[----:B--2---:R-:W-:-:S04]  /*0ae0*/  IMAD.WIDE R16, R19, 0x4, R16 ;  /* 0x0000000413107825 */ /* 0x004fc800078e0210 */
[----:B------:R-:W-:Y:S02]  /*0af0*/  IMAD.WIDE R18, R18, 0x98, R14 ;  /* 0x0000009812127825 */ /* 0x000fe400078e020e */
[----:B------:R-:W2:Y:S02]  /*0b00*/  LDG.E R16, desc[UR4][R16.64+0x5c] ;  /* 0x00005c0410107981 */ /* 0x000ea4000c1e1900 */
[----:B----4-:R-:W-:-:S04]  /*0b10*/  IMAD.WIDE R18, R21, 0x4, R18 ;  /* 0x0000000415127825 */ /* 0x010fc800078e0212 */
[--C-:B0-----:R-:W-:Y:S02]  /*0b20*/  IMAD.WIDE R20, R20, 0x98, R14.reuse ;  /* 0x0000009814147825 */ /* 0x101fe400078e020e */
[----:B------:R-:W4:Y:S02]  /*0b30*/  LDG.E R18, desc[UR4][R18.64+0x5c] ;  /* 0x00005c0412127981 */ /* 0x000f24000c1e1900 */
[----:B-----5:R-:W-:-:S04]  /*0b40*/  IMAD.WIDE R14, R7, 0x98, R14 ;  /* 0x00000098070e7825 */ /* 0x020fc800078e020e */
[----:B---3--:R-:W-:-:S04]  /*0b50*/  IMAD.WIDE R20, R22, 0x4, R20 ;  /* 0x0000000416147825 */ /* 0x008fc800078e0214 */
[----:B------:R-:W-:Y:S02]  /*0b60*/  IMAD.WIDE R14, R23, 0x4, R14 ;  /* 0x00000004170e7825 */ /* 0x000fe400078e020e */
[----:B------:R-:W3:Y:S04]  /*0b70*/  LDG.E R20, desc[UR4][R20.64+0x5c] ;  /* 0x00005c0414147981 */ /* 0x000ee8000c1e1900 */
[----:B------:R-:W5:Y:S01]  /*0b80*/  LDG.E R14, desc[UR4][R14.64+0x5c] ;  /* 0x00005c040e0e7981 */ /* 0x000f62000c1e1900 */
[----:B------:R-:W-:-:S04]  /*0b90*/  FADD R3, R27, R3 ;  /* 0x000000031b037221 */ /* 0x000fc80000000000 */
[----:B------:R-:W-:-:S04]  /*0ba0*/  FADD R6, R3, R6 ;  /* 0x0000000603067221 */ /* 0x000fc80000000000 */
[----:B------:R-:W-:-:S04]  /*0bb0*/  FADD R5, R6, R5 ;  /* 0x0000000506057221 */ /* 0x000fc80000000000 */
[----:B------:R-:W-:Y:S01]  /*0bc0*/  FADD R5, R5, R24 ;  /* 0x0000001805057221 */ /* 0x000fe20000000000 */
[----:B------:R-:W-:-:S03]  /*0bd0*/  IADD3 R4, PT, PT, R4, 0x8, RZ ;  /* 0x0000000804047810 */ /* 0x000fc60007ffe0ff */
[----:B--2---:R-:W-:-:S04]  /*0be0*/  FADD R5, R5, R16 ;  /* 0x0000001005057221 */ /* 0x004fc80000000000 */
[----:B----4-:R-:W-:-:S04]  /*0bf0*/  FADD R5, R5, R18 ;  /* 0x0000001205057221 */ /* 0x010fc80000000000 */
[----:B---3--:R-:W-:-:S04]  /*0c00*/  FADD R5, R5, R20 ;  /* 0x0000001405057221 */ /* 0x008fc80000000000 */
[----:B-----5:R-:W-:-:S07]  /*0c10*/  FADD R27, R5, R14 ;  /* 0x0000000e051b7221 */ /* 0x020fce0000000000 */
.L_x_7:
[----:B------:R-:W-:Y:S05]  /*0c20*/  BSYNC.RECONVERGENT B1 ;  /* 0x0000000000017941 */ /* 0x000fea0003800200 */
.L_x_6:
[----:B------:R-:W-:Y:S05]  /*0c30*/  @!P1 BRA `(.L_x_2) ;  /* 0x0000000000d89947 */ /* 0x000fea0003800000 */
[----:B------:R-:W-:Y:S01]  /*0c40*/  ISETP.GE.U32.AND P0, PT, R0, 0x4, PT ;  /* 0x000000040000780c */ /* 0x000fe20003f06070 */
[----:B------:R-:W-:Y:S01]  /*0c50*/  BSSY.RECONVERGENT B1, `(.L_x_8) ;  /* 0x000001f000017945 */ /* 0x000fe20003800200 */
[----:B------:R-:W-:-:S04]  /*0c60*/  LOP3.LUT R2, R2, 0x3, RZ, 0xc0, !PT ;  /* 0x0000000302027812 */ /* 0x000fc800078ec0ff */
[----:B------:R-:W-:-:S07]  /*0c70*/  ISETP.NE.AND P1, PT, R2, RZ, PT ;  /* 0x000000ff0200720c */ /* 0x000fce0003f25270 */
        /* <DEDUP_REMOVED lines=16> */
[----:B-----5:R-:W-:-:S04]  /*0d80*/  IMAD.WIDE R8, R21, 0x4, R8 ;  /* 0x0000000415087825 */ /* 0x020fc800078e0208 */
[----:B------:R-:W-:Y:S02]  /*0d90*/  IMAD.WIDE R6, R5, 0x98, R6 ;  /* 0x0000009805067825 */ /* 0x000fe400078e0206 */
[----:B------:R-:W3:Y:S02]  /*0da0*/  LDG.E R8, desc[UR4][R8.64+0x5c] ;  /* 0x00005c0408087981 */ /* 0x000ee4000c1e1900 */
[----:B------:R-:W-:-:S04]  /*0db0*/  IMAD.WIDE R14, R3, 0x4, R14 ;  /* 0x00000004030e7825 */ /* 0x000fc800078e020e */
[----:B------:R-:W-:Y:S02]  /*0dc0*/  IMAD.WIDE R6, R0, 0x4, R6 ;  /* 0x0000000400067825 */ /* 0x000fe400078e0206 */
[----:B------:R-:W4:Y:S04]  /*0dd0*/  LDG.E R14, desc[UR4][R14.64+0x5c] ;  /* 0x00005c040e0e7981 */ /* 0x000f28000c1e1900 */
[----:B------:R-:W5:Y:S01]  /*0de0*/  LDG.E R6, desc[UR4][R6.64+0x5c] ;  /* 0x00005c0406067981 */ /* 0x000f62000c1e1900 */
[----:B------:R-:W-:Y:S01]  /*0df0*/  IADD3 R4, PT, PT, R4, 0x4, RZ ;  /* 0x0000000404047810 */ /* 0x000fe20007ffe0ff */
[----:B--2---:R-:W-:-:S04]  /*0e00*/  FADD R27, R27, R16 ;  /* 0x000000101b1b7221 */ /* 0x004fc80000000000 */
[----:B---3--:R-:W-:-:S04]  /*0e10*/  FADD R27, R27, R8 ;  /* 0x000000081b1b7221 */ /* 0x008fc80000000000 */
[----:B----4-:R-:W-:-:S04]  /*0e20*/  FADD R27, R27, R14 ;  /* 0x0000000e1b1b7221 */ /* 0x010fc80000000000 */
[----:B-----5:R-:W-:-:S07]  /*0e30*/  FADD R27, R27, R6 ;  /* 0x000000061b1b7221 */ /* 0x020fce0000000000 */
.L_x_9:
[----:B------:R-:W-:Y:S05]  /*0e40*/  BSYNC.RECONVERGENT B1 ;  /* 0x0000000000017941 */ /* 0x000fea0003800200 */
.L_x_8:
[----:B------:R-:W-:Y:S05]  /*0e50*/  @!P1 BRA `(.L_x_2) ;  /* 0x0000000000509947 */ /* 0x000fea0003800000 */
[----:B------:R-:W0:Y:S01]  /*0e60*/  LDCU.64 UR6, c[0x0][0x388] ;  /* 0x00007100ff0677ac */ /* 0x000e220008000a00 */
[----:B------:R-:W1:Y:S01]  /*0e70*/  LDC.64 R6, c[0x0][0x380] ;  /* 0x0000e000ff067b82 */ /* 0x000e620000000a00 */
[----:B------:R-:W-:Y:S01]  /*0e80*/  IMAD.WIDE.U32 R4, R4, 0x4, R10 ;  /* 0x0000000404047825 */ /* 0x000fe200078e000a */
[----:B------:R-:W-:Y:S02]  /*0e90*/  IADD3 R0, PT, PT, -R2, RZ, RZ ;  /* 0x000000ff02007210 */ /* 0x000fe40007ffe1ff */
[----:B0-----:R-:W-:-:S04]  /*0ea0*/  IADD3 R8, P0, PT, R4, UR6, RZ ;  /* 0x0000000604087c10 */ /* 0x001fc8000ff1e0ff */
[----:B------:R-:W-:-:S04]  /*0eb0*/  IADD3 R8, P1, PT, R8, 0x2c, RZ ;  /* 0x0000002c08087810 */ /* 0x000fc80007f3e0ff */
[----:B------:R-:W-:-:S09]  /*0ec0*/  IADD3.X R9, PT, PT, RZ, UR7, R5, P1, P0 ;  /* 0x00000007ff097c10 */ /* 0x000fd20008fe0405 */
.L_x_10:
[----:B------:R-:W-:Y:S02]  /*0ed0*/  MOV R4, R8 ;  /* 0x0000000800047202 */ /* 0x000fe40000000f00 */
[----:B------:R-:W-:-:S05]  /*0ee0*/  MOV R5, R9 ;  /* 0x0000000900057202 */ /* 0x000fca0000000f00 */
[----:B------:R-:W1:Y:S04]  /*0ef0*/  LDG.E R3, desc[UR4][R4.64+-0x28] ;  /* 0xffffd80404037981 */ /* 0x000e68000c1e1900 */
[----:B------:R-:W2:Y:S01]  /*0f00*/  LDG.E R9, desc[UR4][R4.64] ;  /* 0x0000000404097981 */ /* 0x000ea2000c1e1900 */
[----:B------:R-:W-:Y:S01]  /*0f10*/  IADD3 R0, PT, PT, R0, 0x1, RZ ;  /* 0x0000000100007810 */ /* 0x000fe20007ffe0ff */
[----:B-1----:R-:W-:-:S04]  /*0f20*/  IMAD.WIDE R2, R3, 0x98, R6 ;  /* 0x0000009803027825 */ /* 0x002fc800078e0206 */
[----:B--2---:R-:W-:-:S06]  /*0f30*/  IMAD.WIDE R2, R9, 0x4, R2 ;  /* 0x0000000409027825 */ /* 0x004fcc00078e0202 */
[----:B------:R-:W2:Y:S01]  /*0f40*/  LDG.E R2, desc[UR4][R2.64+0x5c] ;  /* 0x00005c0402027981 */ /* 0x000ea2000c1e1900 */
[----:B------:R-:W-:Y:S02]  /*0f50*/  ISETP.NE.AND P0, PT, R0, RZ, PT ;  /* 0x000000ff0000720c */ /* 0x000fe40003f05270 */
[----:B------:R-:W-:-:S04]  /*0f60*/  IADD3 R8, P1, PT, R4, 0x4, RZ ;  /* 0x0000000404087810 */ /* 0x000fc80007f3e0ff */
[----:B------:R-:W-:Y:S01]  /*0f70*/  IADD3.X R9, PT, PT, RZ, R5, RZ, P1, !PT ;  /* 0x00000005ff097210 */ /* 0x000fe20000ffe4ff */
[----:B--2---:R-:W-:-:S06]  /*0f80*/  FADD R27, R2, R27 ;  /* 0x0000001b021b7221 */ /* 0x004fcc0000000000 */
[----:B------:R-:W-:Y:S05]  /*0f90*/  @P0 BRA `(.L_x_10) ;  /* 0xfffffffc00cc0947 */ /* 0x000fea000383ffff */
.L_x_2:
[----:B------:R-:W-:Y:S05]  /*0fa0*/  BSYNC.RECONVERGENT B0 ;  /* 0x0000000000007941 */ /* 0x000fea0003800200 */
.L_x_0:
[----:B-----5:R-:W-:Y:S01]  /*0fb0*/  STG.E desc[UR4][R12.64+0x5c], R27 ;  /* 0x00005c1b0c007986 */ /* 0x020fe2000c101904 */
[----:B------:R-:W-:Y:S05]  /*0fc0*/  EXIT ;  /* 0x000000000000794d */ /* 0x000fea0003800000 */
.L_x_11:
[----:B------:R-:W-:-:S00]  /*0fd0*/  BRA `(.L_x_11) ;  /* 0xfffffffc00fc7947 */ /* 0x000fc0000383ffff */
[----:B------:R-:W-:-:S00]  /*0fe0*/  NOP ;  /* 0x0000000000007918 */ /* 0x000fc00000000000 */
        /* <DEDUP_REMOVED lines=9> */
.L_x_137:


//--------------------- .text._Z25ElmentLocal_MtxDp_Dot_d_xP7FEMElemP7FEMNodePiPf --------------------------
	.section	.text._Z25ElmentLocal_MtxDp_Dot_d_xP7FEMElemP7FEMNodePiPf,"ax",@progbits
	.align	128
        .global         _Z25ElmentLocal_MtxDp_Dot_d_xP7FEMElemP7FEMNodePiPf
        .type           _Z25ElmentLocal_MtxDp_Dot_d_xP7FEMElemP7FEMNodePiPf,@function
        .size           _Z25ElmentLocal_MtxDp_Dot_d_xP7FEMElemP7FEMNodePiPf,(.L_x_138 - _Z25ElmentLocal_MtxDp_Dot_d_xP7FEMElemP7FEMNodePiPf)
        .other          _Z25ElmentLocal_MtxDp_Dot_d_xP7FEMElemP7FEMNodePiPf,@"STO_CUDA_ENTRY STV_DEFAULT"
_Z25ElmentLocal_MtxDp_Dot_d_xP7FEMElemP7FEMNodePiPf:
.text._Z25ElmentLocal_MtxDp_Dot_d_xP7FEMElemP7FEMNodePiPf:
        /* <DEDUP_REMOVED lines=10> */
[----:B------:R-:W0:Y:S08]  /*00a0*/  LDC.64 R6, c[0x0][0x380] ;  /* 0x0000e000ff067b82 */ /* 0x000e300000000a00 */
[----:B------:R-:W1:Y:S01]  /*00b0*/  LDC.64 R12, c[0x0][0x398] ;  /* 0x0000e600ff0c7b82 */ /* 0x000e620000000a00 */
[----:B0-----:R-:W-:-:S05]  /*00c0*/  IMAD.WIDE R6, R5, 0x98, R6 ;  /* 0x0000009805067825 */ /* 0x001fca00078e0206 */
[----:B------:R-:W1:Y:S04]  /*00d0*/  LDG.E R9, desc[UR4][R6.64] ;  /* 0x0000000406097981 */ /* 0x000e68000c1e1900 */
        /* <DEDUP_REMOVED lines=9> */
[----:B-1----:R-:W-:-:S04]  /*0170*/  IMAD.WIDE R8, R9, 0x4, R12 ;  /* 0x0000000409087825 */ /* 0x002fc800078e020c */
[--C-:B--2---:R-:W-:Y:S01]  /*0180*/  IMAD.WIDE R10, R11, 0x4, R12.reuse ;  /* 0x000000040b0a7825 */ /* 0x104fe200078e020c */
[----:B------:R-:W4:Y:S03]  /*0190*/  LDG.E R0, desc[UR4][R8.64] ;  /* 0x0000000408007981 */ /* 0x000f26000c1e1900 */
[----:B---3--:R-:W-:Y:S02]  /*01a0*/  IMAD.WIDE R12, R3, 0x4, R12 ;  /* 0x00000004030c7825 */ /* 0x008fe400078e020c */
[----:B------:R-:W2:Y:S04]  /*01b0*/  LDG.E R3, desc[UR4][R6.64+0x44] ;  /* 0x0000440406037981 */ /* 0x000ea8000c1e1900 */
[----:B------:R-:W3:Y:S04]  /*01c0*/  LDG.E R10, desc[UR4][R10.64] ;  /* 0x000000040a0a7981 */ /* 0x000ee8000c1e1900 */
[----:B------:R-:W3:Y:S04]  /*01d0*/  LDG.E R12, desc[UR4][R12.64] ;  /* 0x000000040c0c7981 */ /* 0x000ee8000c1e1900 */
[----:B------:R-:W3:Y:S01]  /*01e0*/  LDG.E R8, desc[UR4][R6.64+0x58] ;  /* 0x0000580406087981 */ /* 0x000ee2000c1e1900 */
[C---:B----4-:R-:W-:Y:S01]  /*01f0*/  FFMA R15, R0.reuse, R15, RZ ;  /* 0x0000000f000f7223 */ /* 0x050fe200000000ff */
[C---:B-----5:R-:W-:Y:S01]  /*0200*/  FFMA R5, R0.reuse, R5, RZ ;  /* 0x0000000500057223 */ /* 0x060fe200000000ff */
[----:B--2---:R-:W-:-:S02]  /*0210*/  FFMA R3, R0, R3, RZ ;  /* 0x0000000300037223 */ /* 0x004fc400000000ff */
[C---:B---3--:R-:W-:Y:S02]  /*0220*/  FFMA R15, R10.reuse, R2, R15 ;  /* 0x000000020a0f7223 */ /* 0x048fe4000000000f */
[C---:B------:R-:W-:Y:S01]  /*0230*/  FFMA R3, R10.reuse, R14, R3 ;  /* 0x0000000e0a037223 */ /* 0x040fe20000000003 */
[----:B------:R-:W-:Y:S01]  /*0240*/  FFMA R5, R10, R18, R5 ;  /* 0x000000120a057223 */ /* 0x000fe20000000005 */
[C---:B------:R-:W-:Y:S02]  /*0250*/  FFMA R15, R12.reuse, R4, R15 ;  /* 0x000000040c0f7223 */ /* 0x040fe4000000000f */
[C---:B------:R-:W-:Y:S01]  /*0260*/  FFMA R3, R12.reuse, R16, R3 ;  /* 0x000000100c037223 */ /* 0x040fe20000000003 */
[----:B------:R-:W-:Y:S02]  /*0270*/  FFMA R5, R12, R8, R5 ;  /* 0x000000080c057223 */ /* 0x000fe40000000005 */
[----:B------:R-:W-:Y:S04]  /*0280*/  STG.E desc[UR4][R6.64+0x5c], R15 ;  /* 0x00005c0f06007986 */ /* 0x000fe8000c101904 */
[----:B------:R-:W-:Y:S04]  /*0290*/  STG.E desc[UR4][R6.64+0x60], R3 ;  /* 0x0000600306007986 */ /* 0x000fe8000c101904 */
[----:B------:R-:W-:Y:S01]  /*02a0*/  STG.E desc[UR4][R6.64+0x64], R5 ;  /* 0x0000640506007986 */ /* 0x000fe2000c101904 */
[----:B------:R-:W-:Y:S05]  /*02b0*/  EXIT ;  /* 0x000000000000794d */ /* 0x000fea0003800000 */
.L_x_12:
        /* <DEDUP_REMOVED lines=12> */
.L_x_138:


//--------------------- .text._Z38EachNodeExtractFromElemIeqInto_NodeIeqP7FEMElemP7FEMNodePi --------------------------
	.section	.text._Z38EachNodeExtractFromElemIeqInto_NodeIeqP7FEMElemP7FEMNodePi,"ax",@progbits
	.align	128
        .global         _Z38EachNodeExtractFromElemIeqInto_NodeIeqP7FEMElemP7FEMNodePi
        .type           _Z38EachNodeExtractFromElemIeqInto_NodeIeqP7FEMElemP7FEMNodePi,@function
        .size           _Z38EachNodeExtractFromElemIeqInto_NodeIeqP7FEMElemP7FEMNodePi,(.L_x_139 - _Z38EachNodeExtractFromElemIeqInto_NodeIeqP7FEMElemP7FEMNodePi)
        .other          _Z38EachNodeExtractFromElemIeqInto_NodeIeqP7FEMElemP7FEMNodePi,@"STO_CUDA_ENTRY STV_DEFAULT"
_Z38EachNodeExtractFromElemIeqInto_NodeIeqP7FEMElemP7FEMNodePi:
.text._Z38EachNodeExtractFromElemIeqInto_NodeIeqP7FEMElemP7FEMNodePi:
        /* <DEDUP_REMOVED lines=16> */
[----:B------:R-:W-:Y:S01]  /*0100*/  HFMA2 R7, -RZ, RZ, 0, 0 ;  /* 0x00000000ff077431 */ /* 0x000fe200000001ff */
[----:B--2---:R-:W-:-:S13]  /*0110*/  ISETP.NE.AND P0, PT, R0, RZ, PT ;  /* 0x000000ff0000720c */ /* 0x004fda0003f05270 */
[----:B------:R-:W-:Y:S05]  /*0120*/  @P0 BRA `(.L_x_14) ;  /* 0x0000000c00880947 */ /* 0x000fea0003800000 */
[----:B------:R-:W2:Y:S02]  /*0130*/  LDG.E R0, desc[UR4][R10.64] ;  /* 0x000000040a007981 */ /* 0x000ea4000c1e1900 */
[----:B--2---:R-:W-:-:S13]  /*0140*/  ISETP.GE.AND P0, PT, R0, 0x1, PT ;  /* 0x000000010000780c */ /* 0x004fda0003f06270 */
[----:B------:R-:W-:Y:S05]  /*0150*/  @!P0 BRA `(.L_x_14) ;  /* 0x0000000c007c8947 */ /* 0x000fea0003800000 */
[C---:B------:R-:W-:Y:S01]  /*0160*/  ISETP.GE.U32.AND P1, PT, R0.reuse, 0x10, PT ;  /* 0x000000100000780c */ /* 0x040fe20003f26070 */
[----:B------:R-:W-:Y:S01]  /*0170*/  BSSY.RECONVERGENT B1, `(.L_x_15) ;  /* 0x000006b000017945 */ /* 0x000fe20003800200 */
[----:B------:R-:W-:Y:S01]  /*0180*/  LOP3.LUT R2, R0, 0xf, RZ, 0xc0, !PT ;  /* 0x0000000f00027812 */ /* 0x000fe200078ec0ff */
[----:B------:R-:W-:Y:S01]  /*0190*/  HFMA2 R7, -RZ, RZ, 0, 0 ;  /* 0x00000000ff077431 */ /* 0x000fe200000001ff */
[----:B------:R-:W-:Y:S02]  /*01a0*/  MOV R4, RZ ;  /* 0x000000ff00047202 */ /* 0x000fe40000000f00 */
[----:B------:R-:W-:-:S07]  /*01b0*/  ISETP.NE.AND P0, PT, R2, RZ, PT ;  /* 0x000000ff0200720c */ /* 0x000fce0003f05270 */
[----:B------:R-:W-:Y:S06]  /*01c0*/  @!P1 BRA `(.L_x_16) ;  /* 0x0000000400949947 */ /* 0x000fec0003800000 */
[----:B------:R-:W-:Y:S02]  /*01d0*/  IADD3 R14, P1, PT, R10, 0x34, RZ ;  /* 0x000000340a0e7810 */ /* 0x000fe40007f3e0ff */
[----:B------:R-:W-:Y:S02]  /*01e0*/  LOP3.LUT R4, R0, 0x7ffffff0, RZ, 0xc0, !PT ;  /* 0x7ffffff000047812 */ /* 0x000fe400078ec0ff */
[----:B------:R-:W-:Y:S02]  /*01f0*/  MOV R7, RZ ;  /* 0x000000ff00077202 */ /* 0x000fe40000000f00 */
[----:B------:R-:W-:Y:S02]  /*0200*/  IADD3.X R15, PT, PT, RZ, R11, RZ, P1, !PT ;  /* 0x0000000bff0f7210 */ /* 0x000fe40000ffe4ff */
[----:B------:R-:W-:-:S07]  /*0210*/  IADD3 R3, PT, PT, -R4, RZ, RZ ;  /* 0x000000ff04037210 */ /* 0x000fce0007ffe1ff */
.L_x_17:
        /* <DEDUP_REMOVED lines=12> */
[----:B------:R-:W2:Y:S04]  /*02e0*/  LDG.E R6, desc[UR4][R22.64+0x8c] ;  /* 0x00008c0416067981 */ /* 0x000ea8000c1e1900 */
[----:B------:R-:W3:Y:S01]  /*02f0*/  LDG.E R5, desc[UR4][R14.64+-0x24] ;  /* 0xffffdc040e057981 */ /* 0x000ee2000c1e1900 */
[----:B-----5:R-:W-:-:S04]  /*0300*/  IMAD.WIDE R12, R29, 0x4, R12 ;  /* 0x000000041d0c7825 */ /* 0x020fc800078e020c */
[----:B------:R-:W-:Y:S01]  /*0310*/  IMAD.WIDE R18, R19, 0x98, R16 ;  /* 0x0000009813127825 */ /* 0x000fe200078e0210 */
[----:B------:R0:W4:Y:S04]  /*0320*/  LDG.E R24, desc[UR4][R12.64+0x8c] ;  /* 0x00008c040c187981 */ /* 0x000128000c1e1900 */
[----:B------:R-:W5:Y:S01]  /*0330*/  LDG.E R23, desc[UR4][R14.64+0xc] ;  /* 0x00000c040e177981 */ /* 0x000f62000c1e1900 */
[----:B0-----:R-:W-:-:S03]  /*0340*/  IMAD.WIDE R12, R27, 0x4, R18 ;  /* 0x000000041b0c7825 */ /* 0x001fc600078e0212 */
[----:B------:R-:W5:Y:S04]  /*0350*/  LDG.E R19, desc[UR4][R14.64+0x8] ;  /* 0x000008040e137981 */ /* 0x000f68000c1e1900 */
[----:B------:R0:W5:Y:S04]  /*0360*/  LDG.E R26, desc[UR4][R12.64+0x8c] ;  /* 0x00008c040c1a7981 */ /* 0x000168000c1e1900 */
[----:B------:R-:W5:Y:S01]  /*0370*/  LDG.E R18, desc[UR4][R14.64+-0x1c] ;  /* 0xffffe4040e127981 */ /* 0x000f62000c1e1900 */
[----:B0-----:R-:W-:-:S04]  /*0380*/  IMAD.WIDE R12, R20, 0x98, R16 ;  /* 0x00000098140c7825 */ /* 0x001fc800078e0210 */
[----:B--2---:R-:W-:-:S04]  /*0390*/  FADD R7, R6, R7 ;  /* 0x0000000706077221 */ /* 0x004fc80000000000 */
[----:B----4-:R-:W-:Y:S01]  /*03a0*/  FADD R24, R7, R24 ;  /* 0x0000001807187221 */ /* 0x010fe20000000000 */
[----:B---3--:R-:W-:-:S04]  /*03b0*/  IMAD.WIDE R6, R5, 0x98, R16 ;  /* 0x0000009805067825 */ /* 0x008fc800078e0210 */
[----:B------:R-:W-:-:S05]  /*03c0*/  IMAD.WIDE R6, R21, 0x4, R6 ;  /* 0x0000000415067825 */ /* 0x000fca00078e0206 */
[----:B------:R0:W2:Y:S01]  /*03d0*/  LDG.E R20, desc[UR4][R6.64+0x8c] ;  /* 0x00008c0406147981 */ /* 0x0000a2000c1e1900 */
[----:B-----5:R-:W-:-:S03]  /*03e0*/  FADD R5, R24, R26 ;  /* 0x0000001a18057221 */ /* 0x020fc60000000000 */
[----:B------:R-:W3:Y:S01]  /*03f0*/  LDG.E R24, desc[UR4][R14.64+-0x18] ;  /* 0xffffe8040e187981 */ /* 0x000ee2000c1e1900 */
[----:B------:R-:W-:-:S03]  /*0400*/  IMAD.WIDE R12, R19, 0x4, R12 ;  /* 0x00000004130c7825 */ /* 0x000fc600078e020c */
[----:B------:R-:W4:Y:S01]  /*0410*/  LDG.E R26, desc[UR4][R14.64+0x10] ;  /* 0x000010040e1a7981 */ /* 0x000f22000c1e1900 */
[----:B0-----:R-:W-:-:S03]  /*0420*/  IMAD.WIDE R6, R18, 0x98, R16 ;  /* 0x0000009812067825 */ /* 0x001fc600078e0210 */
[----:B------:R3:W5:Y:S01]  /*0430*/  LDG.E R18, desc[UR4][R12.64+0x8c] ;  /* 0x00008c040c127981 */ /* 0x000762000c1e1900 */
[----:B------:R-:W-:-:S05]  /*0440*/  IMAD.WIDE R6, R23, 0x4, R6 ;  /* 0x0000000417067825 */ /* 0x000fca00078e0206 */
[----:B------:R-:W5:Y:S01]  /*0450*/  LDG.E R22, desc[UR4][R6.64+0x8c] ;  /* 0x00008c0406167981 */ /* 0x000f62000c1e1900 */
[----:B--2---:R-:W-:-:S03]  /*0460*/  FADD R20, R5, R20 ;  /* 0x0000001405147221 */ /* 0x004fc60000000000 */
[----:B------:R-:W2:Y:S01]  /*0470*/  LDG.E R5, desc[UR4][R14.64+-0x14] ;  /* 0xffffec040e057981 */ /* 0x000ea2000c1e1900 */
[----:B---3--:R-:W-:-:S04]  /*0480*/  IMAD.WIDE R12, R24, 0x98, R16 ;  /* 0x00000098180c7825 */ /* 0x008fc800078e0210 */
[----:B----4-:R-:W-:Y:S02]  /*0490*/  IMAD.WIDE R12, R26, 0x4, R12 ;  /* 0x000000041a0c7825 */ /* 0x010fe400078e020c */
[----:B------:R-:W3:Y:S02]  /*04a0*/  LDG.E R26, desc[UR4][R14.64+0x14] ;  /* 0x000014040e1a7981 */ /* 0x000ee4000c1e1900 */
[----:B-----5:R-:W-:Y:S02]  /*04b0*/  FADD R18, R20, R18 ;  /* 0x0000001214127221 */ /* 0x020fe40000000000 */
[----:B------:R-:W4:Y:S02]  /*04c0*/  LDG.E R20, desc[UR4][R14.64+-0x10] ;  /* 0xfffff0040e147981 */ /* 0x000f24000c1e1900 */
[----:B------:R-:W-:Y:S02]  /*04d0*/  FADD R22, R18, R22 ;  /* 0x0000001612167221 */ /* 0x000fe40000000000 */
[----:B------:R-:W5:Y:S04]  /*04e0*/  LDG.E R24, desc[UR4][R12.64+0x8c] ;  /* 0x00008c040c187981 */ /* 0x000f68000c1e1900 */
[----:B------:R-:W5:Y:S01]  /*04f0*/  LDG.E R18, desc[UR4][R14.64+0x18] ;  /* 0x000018040e127981 */ /* 0x000f62000c1e1900 */
[----:B------:R-:W-:-:S03]  /*0500*/  IMAD.WIDE R28, R29, 0x98, R16 ;  /* 0x000000981d1c7825 */ /* 0x000fc600078e0210 */
[----:B------:R-:W5:Y:S01]  /*0510*/  LDG.E R13, desc[UR4][R14.64+-0xc] ;  /* 0xfffff4040e0d7981 */ /* 0x000f62000c1e1900 */
[----:B--2---:R-:W-:-:S04]  /*0520*/  IMAD.WIDE R6, R5, 0x98, R16 ;  /* 0x0000009805067825 */ /* 0x004fc800078e0210 */
[----:B---3--:R-:W-:-:S05]  /*0530*/  IMAD.WIDE R6, R26, 0x4, R6 ;  /* 0x000000041a067825 */ /* 0x008fca00078e0206 */
[----:B------:R4:W2:Y:S02]  /*0540*/  LDG.E R5, desc[UR4][R6.64+0x8c] ;  /* 0x00008c0406057981 */ /* 0x0008a4000c1e1900 */
[----:B----4-:R-:W-:-:S04]  /*0550*/  IMAD.WIDE R6, R20, 0x98, R16 ;  /* 0x0000009814067825 */ /* 0x010fc800078e0210 */
[----:B-----5:R-:W-:Y:S01]  /*0560*/  FADD R24, R22, R24 ;  /* 0x0000001816187221 */ /* 0x020fe20000000000 */
[----:B------:R-:W3:Y:S01]  /*0570*/  LDG.E R20, desc[UR4][R14.64+0x1c] ;  /* 0x00001c040e147981 */ /* 0x000ee2000c1e1900 */
[----:B------:R-:W-:-:S03]  /*0580*/  IMAD.WIDE R6, R18, 0x4, R6 ;  /* 0x0000000412067825 */ /* 0x000fc600078e0206 */
[----:B------:R-:W4:Y:S04]  /*0590*/  LDG.E R18, desc[UR4][R14.64+0x20] ;  /* 0x000020040e127981 */ /* 0x000f28000c1e1900 */
[----:B------:R0:W5:Y:S02]  /*05a0*/  LDG.E R22, desc[UR4][R6.64+0x8c] ;  /* 0x00008c0406167981 */ /* 0x000164000c1e1900 */
[--C-:B0-----:R-:W-:Y:S02]  /*05b0*/  IMAD.WIDE R6, R25, 0x98, R16.reuse ;  /* 0x0000009819067825 */ /* 0x101fe400078e0210 */
[----:B------:R-:W2:Y:S02]  /*05c0*/  LDG.E R25, desc[UR4][R14.64+0x24] ;  /* 0x000024040e197981 */ /* 0x000ea4000c1e1900 */
[----:B------:R-:W-:-:S04]  /*05d0*/  IMAD.WIDE R26, R27, 0x98, R16 ;  /* 0x000000981b1a7825 */ /* 0x000fc800078e0210 */
[----:B--2---:R-:W-:Y:S02]  /*05e0*/  IMAD.WIDE R28, R25, 0x4, R28 ;  /* 0x00000004191c7825 */ /* 0x004fe400078e021c */
[----:B------:R-:W2:Y:S02]  /*05f0*/  LDG.E R25, desc[UR4][R14.64+0x28] ;  /* 0x000028040e197981 */ /* 0x000ea4000c1e1900 */
[----:B------:R-:W-:-:S04]  /*0600*/  IMAD.WIDE R12, R13, 0x98, R16 ;  /* 0x000000980d0c7825 */ /* 0x000fc800078e0210 */
[----:B--2---:R-:W-:Y:S02]  /*0610*/  IMAD.WIDE R26, R25, 0x4, R26 ;  /* 0x00000004191a7825 */ /* 0x004fe400078e021a */
[----:B------:R-:W2:Y:S02]  /*0620*/  LDG.E R25, desc[UR4][R14.64+0x2c] ;  /* 0x00002c040e197981 */ /* 0x000ea4000c1e1900 */
[----:B---3--:R-:W-:-:S04]  /*0630*/  IMAD.WIDE R12, R20, 0x4, R12 ;  /* 0x00000004140c7825 */ /* 0x008fc800078e020c */
[----:B------:R-:W-:Y:S02]  /*0640*/  IMAD.WIDE R20, R21, 0x98, R16 ;  /* 0x0000009815147825 */ /* 0x000fe400078e0210 */
[----:B------:R-:W3:Y:S02]  /*0650*/  LDG.E R13, desc[UR4][R12.64+0x8c] ;  /* 0x00008c040c0d7981 */ /* 0x000ee4000c1e1900 */
[----:B----4-:R-:W-:-:S04]  /*0660*/  IMAD.WIDE R6, R18, 0x4, R6 ;  /* 0x0000000412067825 */ /* 0x010fc800078e0206 */
[----:B------:R-:W-:-:S04]  /*0670*/  IMAD.WIDE R18, R19, 0x98, R16 ;  /* 0x0000009813127825 */ /* 0x000fc800078e0210 */
[----:B------:R-:W-:Y:S01]  /*0680*/  IMAD.WIDE R16, R23, 0x98, R16 ;  /* 0x0000009817107825 */ /* 0x000fe200078e0210 */
[----:B------:R-:W4:Y:S04]  /*0690*/  LDG.E R12, desc[UR4][R6.64+0x8c] ;  /* 0x00008c04060c7981 */ /* 0x000f28000c1e1900 */
[----:B------:R-:W5:Y:S04]  /*06a0*/  LDG.E R23, desc[UR4][R14.64+0x34] ;  /* 0x000034040e177981 */ /* 0x000f68000c1e1900 */
[----:B------:R-:W4:Y:S04]  /*06b0*/  LDG.E R7, desc[UR4][R28.64+0x8c] ;  /* 0x00008c041c077981 */ /* 0x000f28000c1e1900 */
[----:B------:R-:W4:Y:S01]  /*06c0*/  LDG.E R6, desc[UR4][R26.64+0x8c] ;  /* 0x00008c041a067981 */ /* 0x000f22000c1e1900 */
[----:B--2---:R-:W-:-:S03]  /*06d0*/  IMAD.WIDE R20, R25, 0x4, R20 ;  /* 0x0000000419147825 */ /* 0x004fc600078e0214 */
[----:B------:R-:W2:Y:S04]  /*06e0*/  LDG.E R25, desc[UR4][R14.64+0x30] ;  /* 0x000030040e197981 */ /* 0x000ea8000c1e1900 */
[----:B------:R-:W4:Y:S01]  /*06f0*/  LDG.E R20, desc[UR4][R20.64+0x8c] ;  /* 0x00008c0414147981 */ /* 0x000f22000c1e1900 */
[----:B-----5:R-:W-:-:S06]  /*0700*/  IMAD.WIDE R16, R23, 0x4, R16 ;  /* 0x0000000417107825 */ /* 0x020fcc00078e0210 */
[----:B------:R-:W5:Y:S01]  /*0710*/  LDG.E R16, desc[UR4][R16.64+0x8c] ;  /* 0x00008c0410107981 */ /* 0x000f62000c1e1900 */
[----:B--2---:R-:W-:-:S06]  /*0720*/  IMAD.WIDE R18, R25, 0x4, R18 ;  /* 0x0000000419127825 */ /* 0x004fcc00078e0212 */
[----:B------:R-:W2:Y:S01]  /*0730*/  LDG.E R18, desc[UR4][R18.64+0x8c] ;  /* 0x00008c0412127981 */ /* 0x000ea2000c1e1900 */
[----:B------:R-:W-:-:S04]  /*0740*/  FADD R5, R24, R5 ;  /* 0x0000000518057221 */ /* 0x000fc80000000000 */
[----:B------:R-:W-:-:S04]  /*0750*/  FADD R22, R5, R22 ;  /* 0x0000001605167221 */ /* 0x000fc80000000000 */
[----:B---3--:R-:W-:Y:S01]  /*0760*/  FADD R13, R22, R13 ;  /* 0x0000000d160d7221 */ /* 0x008fe20000000000 */
[----:B------:R-:W-:-:S03]  /*0770*/  IADD3 R3, PT, PT, R3, 0x10, RZ ;  /* 0x0000001003037810 */ /* 0x000fc60007ffe0ff */
[----:B----4-:R-:W-:Y:S01]  /*0780*/  FADD R12, R13, R12 ;  /* 0x0000000c0d0c7221 */ /* 0x010fe20000000000 */
[----:B------:R-:W-:-:S03]  /*0790*/  ISETP.NE.AND P1, PT, R3, RZ, PT ;  /* 0x000000ff0300720c */ /* 0x000fc60003f25270 */
[----:B------:R-:W-:-:S04]  /*07a0*/  FADD R7, R12, R7 ;  /* 0x000000070c077221 */ /* 0x000fc80000000000 */
[----:B------:R-:W-:-:S04]  /*07b0*/  FADD R7, R7, R6 ;  /* 0x0000000607077221 */ /* 0x000fc80000000000 */
[----:B------:R-:W-:Y:S01]  /*07c0*/  FADD R7, R7, R20 ;  /* 0x0000001407077221 */ /* 0x000fe20000000000 */
[----:B------:R-:W-:-:S04]  /*07d0*/  IADD3 R14, P2, PT, R14, 0x40, RZ ;  /* 0x000000400e0e7810 */ /* 0x000fc80007f5e0ff */
[----:B------:R-:W-:Y:S01]  /*07e0*/  IADD3.X R15, PT, PT, RZ, R15, RZ, P2, !PT ;  /* 0x0000000fff0f7210 */ /* 0x000fe200017fe4ff */
[----:B--2---:R-:W-:-:S04]  /*07f0*/  FADD R7, R7, R18 ;  /* 0x0000001207077221 */ /* 0x004fc80000000000 */
[----:B-----5:R-:W-:Y:S01]  /*0800*/  FADD R7, R7, R16 ;  /* 0x0000001007077221 */ /* 0x020fe20000000000 */
[----:B------:R-:W-:Y:S06]  /*0810*/  @P1 BRA `(.L_x_17) ;  /* 0xfffffff800801947 */ /* 0x000fec000383ffff */
.L_x_16:
[----:B------:R-:W-:Y:S05]  /*0820*/  BSYNC.RECONVERGENT B1 ;  /* 0x0000000000017941 */ /* 0x000fea0003800200 */
.L_x_15:
        /* <DEDUP_REMOVED lines=23> */
[----:B----4-:R-:W-:-:S04]  /*09a0*/  IMAD.WIDE R26, R2, 0x4, R26 ;  /* 0x00000004021a7825 */ /* 0x010fc800078e021a */
[----:B-----5:R-:W-:Y:S01]  /*09b0*/  IMAD.WIDE R28, R19, 0x4, R28 ;  /* 0x00000004131c7825 */ /* 0x020fe200078e021c */
[----:B------:R0:W2:Y:S04]  /*09c0*/  LDG.E R2, desc[UR4][R26.64+0x8c] ;  /* 0x00008c041a027981 */ /* 0x0000a8000c1e1900 */
[----:B------:R-:W3:Y:S01]  /*09d0*/  LDG.E R19, desc[UR4][R16.64+0x14] ;  /* 0x0000140410137981 */ /* 0x000ee2000c1e1900 */
[----:B------:R-:W-:-:S03]  /*09e0*/  IMAD.WIDE R22, R21, 0x4, R22 ;  /* 0x0000000415167825 */ /* 0x000fc600078e0216 */
[----:B------:R-:W4:Y:S01]  /*09f0*/  LDG.E R21, desc[UR4][R16.64+0x18] ;  /* 0x0000180410157981 */ /* 0x000f22000c1e1900 */
[----:B0-----:R-:W-:-:S03]  /*0a00*/  IMAD.WIDE R26, R5, 0x98, R14 ;  /* 0x00000098051a7825 */ /* 0x001fc600078e020e */
[----:B------:R-:W5:Y:S04]  /*0a10*/  LDG.E R5, desc[UR4][R28.64+0x8c] ;  /* 0x00008c041c057981 */ /* 0x000f68000c1e1900 */
[----:B------:R-:W5:Y:S01]  /*0a20*/  LDG.E R6, desc[UR4][R22.64+0x8c] ;  /* 0x00008c0416067981 */ /* 0x000f62000c1e1900 */
[----:B------:R-:W-:-:S03]  /*0a30*/  IMAD.WIDE R26, R25, 0x4, R26 ;  /* 0x00000004191a7825 */ /* 0x000fc600078e021a */
[----:B------:R-:W2:Y:S04]  /*0a40*/  LDG.E R25, desc[UR4][R16.64+0x40] ;  /* 0x0000400410197981 */ /* 0x000ea8000c1e1900 */
[----:B------:R-:W5:Y:S04]  /*0a50*/  LDG.E R29, desc[UR4][R16.64+0x3c] ;  /* 0x00003c04101d7981 */ /* 0x000f68000c1e1900 */
[----:B------:R-:W5:Y:S04]  /*0a60*/  LDG.E R23, desc[UR4][R16.64+0x1c] ;  /* 0x00001c0410177981 */ /* 0x000f68000c1e1900 */
[----:B------:R0:W5:Y:S04]  /*0a70*/  LDG.E R22, desc[UR4][R16.64+0x44] ;  /* 0x0000440410167981 */ /* 0x000168000c1e1900 */
[----:B------:R-:W5:Y:S01]  /*0a80*/  LDG.E R24, desc[UR4][R26.64+0x8c] ;  /* 0x00008c041a187981 */ /* 0x000f62000c1e1900 */
[----:B0-----:R-:W-:-:S04]  /*0a90*/  IMAD.WIDE R16, R20, 0x98, R14 ;  /* 0x0000009814107825 */ /* 0x001fc800078e020e */
[----:B------:R-:W-:-:S05]  /*0aa0*/  IMAD.WIDE R16, R18, 0x4, R16 ;  /* 0x0000000412107825 */ /* 0x000fca00078e0210 */
[----:B------:R-:W5:Y:S01]  /*0ab0*/  LDG.E R28, desc[UR4][R16.64+0x8c] ;  /* 0x00008c04101c7981 */ /* 0x000f62000c1e1900 */
[----:B---3--:R-:W-:-:S04]  /*0ac0*/  IMAD.WIDE R18, R19, 0x98, R14 ;  /* 0x0000009813127825 */ /* 0x008fc800078e020e */
[----:B----4-:R-:W-:-:S04]  /*0ad0*/  IMAD.WIDE R20, R21, 0x98, R14 ;  /* 0x0000009815147825 */ /* 0x010fc800078e020e */
[----:B--2---:R-:W-:-:S04]  /*0ae0*/  IMAD.WIDE R20, R25, 0x4, R20 ;  /* 0x0000000419147825 */ /* 0x004fc800078e0214 */
[----:B-----5:R-:W-:Y:S02]  /*0af0*/  IMAD.WIDE R18, R29, 0x4, R18 ;  /* 0x000000041d127825 */ /* 0x020fe400078e0212 */
[----:B------:R-:W2:Y:S02]  /*0b00*/  LDG.E R20, desc[UR4][R20.64+0x8c] ;  /* 0x00008c0414147981 */ /* 0x000ea4000c1e1900 */
[----:B------:R-:W-:Y:S02]  /*0b10*/  IMAD.WIDE R14, R23, 0x98, R14 ;  /* 0x00000098170e7825 */ /* 0x000fe400078e020e */
[----:B------:R-:W3:Y:S02]  /*0b20*/  LDG.E R18, desc[UR4][R18.64+0x8c] ;  /* 0x00008c0412127981 */ /* 0x000ee4000c1e1900 */
[----:B------:R-:W-:-:S06]  /*0b30*/  IMAD.WIDE R14, R22, 0x4, R14 ;  /* 0x00000004160e7825 */ /* 0x000fcc00078e020e */
[----:B------:R-:W4:Y:S01]  /*0b40*/  LDG.E R14, desc[UR4][R14.64+0x8c] ;  /* 0x00008c040e0e7981 */ /* 0x000f22000c1e1900 */
[----:B------:R-:W-:-:S04]  /*0b50*/  FADD R7, R7, R2 ;  /* 0x0000000207077221 */ /* 0x000fc80000000000 */
[----:B------:R-:W-:-:S04]  /*0b60*/  FADD R6, R7, R6 ;  /* 0x0000000607067221 */ /* 0x000fc80000000000 */
[----:B------:R-:W-:-:S04]  /*0b70*/  FADD R5, R6, R5 ;  /* 0x0000000506057221 */ /* 0x000fc80000000000 */
[----:B------:R-:W-:-:S04]  /*0b80*/  FADD R5, R5, R24 ;  /* 0x0000001805057221 */ /* 0x000fc80000000000 */
[----:B------:R-:W-:Y:S01]  /*0b90*/  FADD R5, R5, R28 ;  /* 0x0000001c05057221 */ /* 0x000fe20000000000 */
[----:B------:R-:W-:-:S03]  /*0ba0*/  IADD3 R4, PT, PT, R4, 0x8, RZ ;  /* 0x0000000804047810 */ /* 0x000fc60007ffe0ff */
[----:B---3--:R-:W-:-:S04]  /*0bb0*/  FADD R5, R5, R18 ;  /* 0x0000001205057221 */ /* 0x008fc80000000000 */
[----:B--2---:R-:W-:-:S04]  /*0bc0*/  FADD R5, R5, R20 ;  /* 0x0000001405057221 */ /* 0x004fc80000000000 */
[----:B----4-:R-:W-:-:S07]  /*0bd0*/  FADD R7, R5, R14 ;  /* 0x0000000e05077221 */ /* 0x010fce0000000000 */
.L_x_19:
[----:B------:R-:W-:Y:S05]  /*0be0*/  BSYNC.RECONVERGENT B1 ;  /* 0x0000000000017941 */ /* 0x000fea0003800200 */
.L_x_18:
        /* <DEDUP_REMOVED lines=33> */
.L_x_21:
[----:B------:R-:W-:Y:S05]  /*0e00*/  BSYNC.RECONVERGENT B1 ;  /* 0x0000000000017941 */ /* 0x000fea0003800200 */
.L_x_20:
[----:B------:R-:W-:Y:S05]  /*0e10*/  @!P1 BRA `(.L_x_14) ;  /* 0x00000000004c9947 */ /* 0x000fea0003800000 */
[----:B------:R-:W0:Y:S01]  /*0e20*/  LDC.64 R2, c[0x0][0x380] ;  /* 0x0000e000ff027b82 */ /* 0x000e220000000a00 */
[----:B------:R-:W-:Y:S01]  /*0e30*/  IMAD.WIDE.U32 R4, R4, 0x4, R8 ;  /* 0x0000000404047825 */ /* 0x000fe200078e0008 */
[----:B------:R-:W-:Y:S02]  /*0e40*/  IADD3 R0, PT, PT, -R0, RZ, RZ ;  /* 0x000000ff00007210 */ /* 0x000fe40007ffe1ff */
[----:B------:R-:W-:-:S04]  /*0e50*/  IADD3 R6, P0, PT, R4, UR6, RZ ;  /* 0x0000000604067c10 */ /* 0x000fc8000ff1e0ff */
[----:B------:R-:W-:-:S04]  /*0e60*/  IADD3 R6, P1, PT, R6, 0x2c, RZ ;  /* 0x0000002c06067810 */ /* 0x000fc80007f3e0ff */
[----:B------:R-:W-:-:S09]  /*0e70*/  IADD3.X R13, PT, PT, RZ, UR7, R5, P1, P0 ;  /* 0x00000007ff0d7c10 */ /* 0x000fd20008fe0405 */
.L_x_22:
[----:B------:R-:W-:Y:S02]  /*0e80*/  MOV R8, R6 ;  /* 0x0000000600087202 */ /* 0x000fe40000000f00 */
[----:B------:R-:W-:-:S05]  /*0e90*/  MOV R9, R13 ;  /* 0x0000000d00097202 */ /* 0x000fca0000000f00 */
[----:B------:R-:W0:Y:S04]  /*0ea0*/  LDG.E R5, desc[UR4][R8.64+-0x28] ;  /* 0xffffd80408057981 */ /* 0x000e28000c1e1900 */
[----:B------:R-:W2:Y:S01]  /*0eb0*/  LDG.E R13, desc[UR4][R8.64] ;  /* 0x00000004080d7981 */ /* 0x000ea2000c1e1900 */
[----:B------:R-:W-:Y:S01]  /*0ec0*/  IADD3 R0, PT, PT, R0, 0x1, RZ ;  /* 0x0000000100007810 */ /* 0x000fe20007ffe0ff */
[----:B0-----:R-:W-:-:S04]  /*0ed0*/  IMAD.WIDE R4, R5, 0x98, R2 ;  /* 0x0000009805047825 */ /* 0x001fc800078e0202 */
[----:B--2---:R-:W-:-:S06]  /*0ee0*/  IMAD.WIDE R4, R13, 0x4, R4 ;  /* 0x000000040d047825 */ /* 0x004fcc00078e0204 */
[----:B------:R-:W2:Y:S01]  /*0ef0*/  LDG.E R4, desc[UR4][R4.64+0x8c] ;  /* 0x00008c0404047981 */ /* 0x000ea2000c1e1900 */
[----:B------:R-:W-:Y:S02]  /*0f00*/  ISETP.NE.AND P0, PT, R0, RZ, PT ;  /* 0x000000ff0000720c */ /* 0x000fe40003f05270 */
[----:B------:R-:W-:-:S04]  /*0f10*/  IADD3 R6, P1, PT, R8, 0x4, RZ ;  /* 0x0000000408067810 */ /* 0x000fc80007f3e0ff */
[----:B------:R-:W-:Y:S01]  /*0f20*/  IADD3.X R13, PT, PT, RZ, R9, RZ, P1, !PT ;  /* 0x00000009ff0d7210 */ /* 0x000fe20000ffe4ff */
[----:B--2---:R-:W-:-:S06]  /*0f30*/  FADD R7, R4, R7 ;  /* 0x0000000704077221 */ /* 0x004fcc0000000000 */
[----:B------:R-:W-:Y:S05]  /*0f40*/  @P0 BRA `(.L_x_22) ;  /* 0xfffffffc00cc0947 */ /* 0x000fea000383ffff */
.L_x_14:
[----:B------:R-:W-:Y:S05]  /*0f50*/  BSYNC.RECONVERGENT B0 ;  /* 0x0000000000007941 */ /* 0x000fea0003800200 */
.L_x_13:
[----:B------:R-:W-:Y:S01]  /*0f60*/  STG.E desc[UR4][R10.64+0x68], R7 ;  /* 0x000068070a007986 */ /* 0x000fe2000c101904 */
[----:B------:R-:W-:Y:S05]  /*0f70*/  EXIT ;  /* 0x000000000000794d */ /* 0x000fea0003800000 */
.L_x_23:
        /* <DEDUP_REMOVED lines=16> */
.L_x_139:


//--------------------- .text._Z42NonlinearElementsUpdate_Ve_And_EquvJSourceP7FEMElemPiPfS1_ --------------------------
	.section	.text._Z42NonlinearElementsUpdate_Ve_And_EquvJSourceP7FEMElemPiPfS1_,"ax",@progbits
	.align	128
        .global         _Z42NonlinearElementsUpdate_Ve_And_EquvJSourceP7FEMElemPiPfS1_
        .type           _Z42NonlinearElementsUpdate_Ve_And_EquvJSourceP7FEMElemPiPfS1_,@function
        .size           _Z42NonlinearElementsUpdate_Ve_And_EquvJSourceP7FEMElemPiPfS1_,(.L_x_134 - _Z42NonlinearElementsUpdate_Ve_And_EquvJSourceP7FEMElemPiPfS1_)
        .other          _Z42NonlinearElementsUpdate_Ve_And_EquvJSourceP7FEMElemPiPfS1_,@"STO_CUDA_ENTRY STV_DEFAULT"
_Z42NonlinearElementsUpdate_Ve_And_EquvJSourceP7FEMElemPiPfS1_:
.text._Z42NonlinearElementsUpdate_Ve_And_EquvJSourceP7FEMElemPiPfS1_:
[----:B------:R-:W0:Y:S08]  /*0000*/  LDC R1, c[0x0][0x37c] ;  /* 0x0000df00ff017b82 */ /* 0x000e300000000800 */
[----:B------:R-:W1:Y:S01]  /*0010*/  LDC.64 R2, c[0x0][0x388] ;  /* 0x0000e200ff027b82 */ /* 0x000e620000000a00 */
[----:B------:R-:W1:Y:S02]  /*0020*/  LDCU.64 UR36, c[0x0][0x358] ;  /* 0x00006b00ff2477ac */ /* 0x000e640008000a00 */
[----:B-1----:R-:W2:Y:S05]  /*0030*/  LDG.E R2, desc[UR36][R2.64] ;  /* 0x0000002402027981 */ /* 0x002eaa000c1e1900 */
[----:B------:R-:W1:Y:S01]  /*0040*/  S2UR UR4, SR_CTAID.X ;  /* 0x00000000000479c3 */ /* 0x000e620000002500 */
[----:B------:R-:W1:Y:S07]  /*0050*/  S2R R5, SR_TID.X ;  /* 0x0000000000057919 */ /* 0x000e6e0000002100 */
[----:B------:R-:W1:Y:S02]  /*0060*/  LDC R0, c[0x0][0x360] ;  /* 0x0000d800ff007b82 */ /* 0x000e640000000800 */
[----:B-1----:R-:W-:-:S05]  /*0070*/  IMAD R5, R0, UR4, R5 ;  /* 0x0000000400057c24 */ /* 0x002fca000f8e0205 */
[----:B--2---:R-:W-:-:S13]  /*0080*/  ISETP.GE.AND P0, PT, R5, R2, PT ;  /* 0x000000020500720c */ /* 0x004fda0003f06270 */
[----:B0-----:R-:W-:Y:S05]  /*0090*/  @P0 EXIT ;  /* 0x000000000000094d */ /* 0x001fea0003800000 */
[----:B------:R-:W0:Y:S08]  /*00a0*/  LDC.64 R26, c[0x0][0x380] ;  /* 0x0000e000ff1a7b82 */ /* 0x000e300000000a00 */
[----:B------:R-:W1:Y:S01]  /*00b0*/  LDC.64 R8, c[0x0][0x390] ;  /* 0x0000e400ff087b82 */ /* 0x000e620000000a00 */
[----:B0-----:R-:W-:-:S05]  /*00c0*/  IMAD.WIDE R26, R5, 0x98, R26 ;  /* 0x00000098051a7825 */ /* 0x001fca00078e021a */
[----:B------:R-:W1:Y:S04]  /*00d0*/  LDG.E R5, desc[UR36][R26.64+0x4] ;  /* 0x000004241a057981 */ /* 0x000e68000c1e1900 */
[----:B------:R-:W2:Y:S04]  /*00e0*/  LDG.E R7, desc[UR36][R26.64] ;  /* 0x000000241a077981 */ /* 0x000ea8000c1e1900 */
[----:B------:R-:W3:Y:S04]  /*00f0*/  LDG.E R11, desc[UR36][R26.64+0x8] ;  /* 0x000008241a0b7981 */ /* 0x000ee8000c1e1900 */
[----:B------:R-:W4:Y:S04]  /*0100*/  LDG.E R3, desc[UR36][R26.64+0x70] ;  /* 0x000070241a037981 */ /* 0x000f28000c1e1900 */
[----:B------:R-:W4:Y:S04]  /*0110*/  LDG.E R17, desc[UR36][R26.64+0x18] ;  /* 0x000018241a117981 */ /* 0x000f28000c1e1900 */
[----:B------:R-:W4:Y:S04]  /*0120*/  LDG.E R37, desc[UR36][R26.64+0x74] ;  /* 0x000074241a257981 */ /* 0x000f28000c1e1900 */
[----:B------:R-:W4:Y:S04]  /*0130*/  LDG.E R34, desc[UR36][R26.64+0x78] ;  /* 0x000078241a227981 */ /* 0x000f28000c1e1900 */
[----:B------:R-:W4:Y:S04]  /*0140*/  LDG.E R35, desc[UR36][R26.64+0x7c] ;  /* 0x00007c241a237981 */ /* 0x000f28000c1e1900 */
[----:B------:R-:W5:Y:S04]  /*0150*/  LDG.E R16, desc[UR36][R26.64+0x28] ;  /* 0x000028241a107981 */ /* 0x000f68000c1e1900 */
[----:B------:R-:W5:Y:S01]  /*0160*/  LDG.E R2, desc[UR36][R26.64+0x2c] ;  /* 0x00002c241a027981 */ /* 0x000f62000c1e1900 */
[----:B-1----:R-:W-:-:S04]  /*0170*/  IMAD.WIDE R4, R5, 0x4, R8 ;  /* 0x0000000405047825 */ /* 0x002fc800078e0208 */
[--C-:B--2---:R-:W-:Y:S02]  /*0180*/  IMAD.WIDE R6, R7, 0x4, R8.reuse ;  /* 0x0000000407067825 */ /* 0x104fe400078e0208 */
[----:B------:R0:W2:Y:S02]  /*0190*/  LDG.E R4, desc[UR36][R4.64] ;  /* 0x0000002404047981 */ /* 0x0000a4000c1e1900 */
[----:B---3--:R-:W-:Y:S02]  /*01a0*/  IMAD.WIDE R8, R11, 0x4, R8 ;  /* 0x000000040b087825 */ /* 0x008fe400078e0208 */
[----:B------:R-:W2:Y:S04]  /*01b0*/  LDG.E R7, desc[UR36][R6.64] ;  /* 0x0000002406077981 */ /* 0x000ea8000c1e1900 */
[----:B------:R-:W3:Y:S01]  /*01c0*/  LDG.E R8, desc[UR36][R8.64] ;  /* 0x0000002408087981 */ /* 0x000ee2000c1e1900 */
[----:B----4-:R-:W1:Y:S08]  /*01d0*/  MUFU.RCP R0, R3 ;  /* 0x0000000300007308 */ /* 0x010e700000001000 */
[----:B------:R-:W4:Y:S01]  /*01e0*/  FCHK P0, -R17, R3 ;  /* 0x0000000311007302 */ /* 0x000f220000000100 */
[----:B-1----:R-:W-:-:S04]  /*01f0*/  FFMA R11, -R3, R0, 1 ;  /* 0x3f800000030b7423 */ /* 0x002fc80000000100 */
[----:B------:R-:W-:-:S04]  /*0200*/  FFMA R0, R0, R11, R0 ;  /* 0x0000000b00007223 */ /* 0x000fc80000000000 */
[----:B------:R-:W-:Y:S01]  /*0210*/  FFMA R33, -R17, R0, RZ ;  /* 0x0000000011217223 */ /* 0x000fe200000001ff */
[----:B------:R-:W-:Y:S03]  /*0220*/  BSSY.RECONVERGENT B2, `(.L_x_24) ;  /* 0x000000e000027945 */ /* 0x000fe60003800200 */
[----:B0-----:R-:W-:-:S04]  /*0230*/  FFMA R5, -R3, R33, -R17 ;  /* 0x0000002103057223 */ /* 0x001fc80000000911 */
[----:B------:R-:W-:Y:S01]  /*0240*/  FFMA R33, R0, R5, R33 ;  /* 0x0000000500217223 */ /* 0x000fe20000000021 */
[C---:B--2---:R-:W-:Y:S01]  /*0250*/  FADD R32, R4.reuse, -R7 ;  /* 0x8000000704207221 */ /* 0x044fe20000000000 */
[--C-:B---3--:R-:W-:Y:S01]  /*0260*/  FADD R31, -R4, R8.reuse ;  /* 0x00000008041f7221 */ /* 0x108fe20000000100 */
[----:B------:R-:W-:Y:S02]  /*0270*/  FADD R30, R7, -R8 ;  /* 0x80000008071e7221 */ /* 0x000fe40000000000 */
[----:B------:R-:W-:Y:S01]  /*0280*/  FADD R32, -R37, R32 ;  /* 0x0000002025207221 */ /* 0x000fe20000000100 */
[----:B------:R-:W-:Y:S01]  /*0290*/  FADD R31, -R34, R31 ;  /* 0x0000001f221f7221 */ /* 0x000fe20000000100 */
[----:B------:R-:W-:Y:S01]  /*02a0*/  FADD R30, -R35, R30 ;  /* 0x0000001e231e7221 */ /* 0x000fe20000000100 */
[----:B----4-:R-:W-:Y:S06]  /*02b0*/  @!P0 BRA `(.L_x_25) ;  /* 0x0000000000108947 */ /* 0x010fec0003800000 */
[----:B------:R-:W-:Y:S01]  /*02c0*/  FADD R0, -R17, -RZ ;  /* 0x800000ff11007221 */ /* 0x000fe20000000100 */
[----:B------:R-:W-:-:S07]  /*02d0*/  MOV R4, 0x2f0 ;  /* 0x000002f000047802 */ /* 0x000fce0000000f00 */
[----:B-----5:R-:W-:Y:S05]  /*02e0*/  CALL.REL.NOINC `($__internal_2_$__cuda_sm3x_div_rn_noftz_f32_slowpath) ;  /* 0x0000001c00a87944 */ /* 0x020fea0003c00000 */
[----:B------:R-:W-:-:S07]  /*02f0*/  MOV R33, R0 ;  /* 0x0000000000217202 */ /* 0x000fce0000000f00 */
.L_x_25:
[----:B------:R-:W-:Y:S05]  /*0300*/  BSYNC.RECONVERGENT B2 ;  /* 0x0000000000027941 */ /* 0x000fea0003800200 */
.L_x_24:
[----:B------:R-:W0:Y:S01]  /*0310*/  MUFU.RCP R0, R3 ;  /* 0x0000000300007308 */ /* 0x000e220000001000 */
[----:B------:R-:W-:Y:S07]  /*0320*/  BSSY.RECONVERGENT B2, `(.L_x_26) ;  /* 0x000000c000027945 */ /* 0x000fee0003800200 */
[----:B-----5:R-:W1:Y:S01]  /*0330*/  FCHK P0, -R16, R3 ;  /* 0x0000000310007302 */ /* 0x020e620000000100 */
[----:B0-----:R-:W-:-:S04]  /*0340*/  FFMA R5, -R3, R0, 1 ;  /* 0x3f80000003057423 */ /* 0x001fc80000000100 */
[----:B------:R-:W-:-:S04]  /*0350*/  FFMA R4, R0, R5, R0 ;  /* 0x0000000500047223 */ /* 0x000fc80000000000 */
[----:B------:R-:W-:-:S04]  /*0360*/  FFMA R29, -R16, R4, RZ ;  /* 0x00000004101d7223 */ /* 0x000fc800000001ff */
[----:B------:R-:W-:-:S04]  /*0370*/  FFMA R0, -R3, R29, -R16 ;  /* 0x0000001d03007223 */ /* 0x000fc80000000910 */
[----:B------:R-:W-:Y:S01]  /*0380*/  FFMA R29, R4, R0, R29 ;  /* 0x00000000041d7223 */ /* 0x000fe2000000001d */
[----:B-1----:R-:W-:Y:S06]  /*0390*/  @!P0 BRA `(.L_x_27) ;  /* 0x0000000000108947 */ /* 0x002fec0003800000 */
[----:B------:R-:W-:Y:S01]  /*03a0*/  FADD R0, -R16, -RZ ;  /* 0x800000ff10007221 */ /* 0x000fe20000000100 */
[----:B------:R-:W-:-:S07]  /*03b0*/  MOV R4, 0x3d0 ;  /* 0x000003d000047802 */ /* 0x000fce0000000f00 */
[----:B------:R-:W-:Y:S05]  /*03c0*/  CALL.REL.NOINC `($__internal_2_$__cuda_sm3x_div_rn_noftz_f32_slowpath) ;  /* 0x0000001c00707944 */ /* 0x000fea0003c00000 */
[----:B------:R-:W-:-:S07]  /*03d0*/  MOV R29, R0 ;  /* 0x00000000001d7202 */ /* 0x000fce0000000f00 */
.L_x_27:
[----:B------:R-:W-:Y:S05]  /*03e0*/  BSYNC.RECONVERGENT B2 ;  /* 0x0000000000027941 */ /* 0x000fea0003800200 */
.L_x_26:
[----:B------:R-:W0:Y:S01]  /*03f0*/  MUFU.RCP R0, R3 ;  /* 0x0000000300007308 */ /* 0x000e220000001000 */
[----:B------:R-:W-:Y:S07]  /*0400*/  BSSY.RECONVERGENT B2, `(.L_x_28) ;  /* 0x000000c000027945 */ /* 0x000fee0003800200 */
[----:B------:R-:W1:Y:S01]  /*0410*/  FCHK P0, -R2, R3 ;  /* 0x0000000302007302 */ /* 0x000e620000000100 */
        /* <DEDUP_REMOVED lines=9> */
[----:B------:R-:W-:-:S07]  /*04b0*/  IMAD.MOV.U32 R28, RZ, RZ, R0 ;  /* 0x000000ffff1c7224 */ /* 0x000fce00078e0000 */
.L_x_29:
[----:B------:R-:W-:Y:S05]  /*04c0*/  BSYNC.RECONVERGENT B2 ;  /* 0x0000000000027941 */ /* 0x000fea0003800200 */
.L_x_28:
[----:B------:R-:W2:Y:S01]  /*04d0*/  LDG.E R3, desc[UR36][R26.64+0x10] ;  /* 0x000010241a037981 */ /* 0x000ea2000c1e1900 */
[----:B------:R-:W-:Y:S01]  /*04e0*/  FSETP.NEU.AND P0, PT, R31, RZ, PT ;  /* 0x000000ff1f00720b */ /* 0x000fe20003f0d000 */
[----:B------:R-:W-:Y:S01]  /*04f0*/  BSSY.RECONVERGENT B7, `(.L_x_30) ;  /* 0x000013d000077945 */ /* 0x000fe20003800200 */
[----:B------:R-:W-:Y:S01]  /*0500*/  FSETP.EQ.AND P1, PT, R30, RZ, PT ;  /* 0x000000ff1e00720b */ /* 0x000fe20003f22000 */
[----:B------:R-:W-:Y:S01]  /*0510*/  HFMA2 R7, -RZ, RZ, 0, 0 ;  /* 0x00000000ff077431 */ /* 0x000fe200000001ff */
[----:B------:R-:W-:Y:S01]  /*0520*/  FSETP.EQ.AND P0, PT, R32, RZ, !P0 ;  /* 0x000000ff2000720b */ /* 0x000fe20004702000 */
[----:B------:R-:W-:Y:S01]  /*0530*/  IMAD.MOV.U32 R9, RZ, RZ, RZ ;  /* 0x000000ffff097224 */ /* 0x000fe200078e00ff */
[----:B------:R-:W-:Y:S02]  /*0540*/  MOV R11, RZ ;  /* 0x000000ff000b7202 */ /* 0x000fe40000000f00 */
[----:B--2---:R-:W-:-:S09]  /*0550*/  MOV R25, R3 ;  /* 0x0000000300197202 */ /* 0x004fd20000000f00 */
[----:B------:R-:W-:Y:S05]  /*0560*/  @P0 BRA P1, `(.L_x_31) ;  /* 0x0000001000d40947 */ /* 0x000fea0000800000 */
[----:B------:R-:W-:Y:S01]  /*0570*/  BSSY.RECONVERGENT B6, `(.L_x_32) ;  /* 0x0000130000067945 */ /* 0x000fe20003800200 */
[-C--:B------:R-:W-:Y:S01]  /*0580*/  FMUL R24, R17, R3.reuse ;  /* 0x0000000311187220 */ /* 0x080fe20000400000 */
[-C--:B------:R-:W-:Y:S01]  /*0590*/  FMUL R23, R16, R3.reuse ;  /* 0x0000000310177220 */ /* 0x080fe20000400000 */
[----:B------:R-:W-:Y:S01]  /*05a0*/  FMUL R22, R2, R3 ;  /* 0x0000000302167220 */ /* 0x000fe20000400000 */
[----:B------:R-:W-:-:S07]  /*05b0*/  IMAD.MOV.U32 R19, RZ, RZ, RZ ;  /* 0x000000ffff137224 */ /* 0x000fce00078e00ff */
.L_x_62:
[----:B------:R-:W-:Y:S01]  /*05c0*/  FADD R0, R32, R37 ;  /* 0x0000002520007221 */ /* 0x000fe20000000000 */
[----:B------:R-:W-:Y:S01]  /*05d0*/  FADD R3, R31, R34 ;  /* 0x000000221f037221 */ /* 0x000fe20000000000 */
[----:B------:R-:W-:Y:S01]  /*05e0*/  FADD R45, R30, R35 ;  /* 0x000000231e2d7221 */ /* 0x000fe20000000000 */
[----:B------:R-:W-:Y:S01]  /*05f0*/  IADD3 R19, PT, PT, R19, 0x1, RZ ;  /* 0x0000000113137810 */ /* 0x000fe20007ffe0ff */
[C---:B------:R-:W-:Y:S01]  /*0600*/  FMUL R5, R0.reuse, R33 ;  /* 0x0000002100057220 */ /* 0x040fe20000400000 */
[----:B------:R-:W-:Y:S01]  /*0610*/  FMUL R6, R3, R29 ;  /* 0x0000001d03067220 */ /* 0x000fe20000400000 */
[----:B------:R-:W-:Y:S01]  /*0620*/  BSSY.RECONVERGENT B0, `(.L_x_33) ;  /* 0x0000012000007945 */ /* 0x000fe20003800200 */
[----:B------:R-:W-:Y:S01]  /*0630*/  ISETP.NE.AND P1, PT, R19, 0xa, PT ;  /* 0x0000000a1300780c */ /* 0x000fe20003f25270 */
[----:B------:R-:W-:Y:S01]  /*0640*/  FFMA R4, R0, R5, RZ ;  /* 0x0000000500047223 */ /* 0x000fe200000000ff */
[----:B------:R-:W-:Y:S02]  /*0650*/  FMUL R5, R45, R28 ;  /* 0x0000001c2d057220 */ /* 0x000fe40000400000 */
[----:B------:R-:W-:Y:S01]  /*0660*/  P2R R18, PR, RZ, 0x2 ;  /* 0x00000002ff127803 */ /* 0x000fe20000000000 */
[----:B------:R-:W-:-:S04]  /*0670*/  FFMA R4, R3, R6, R4 ;  /* 0x0000000603047223 */ /* 0x000fc80000000004 */
[----:B------:R-:W-:-:S04]  /*0680*/  FFMA R5, R45, R5, R4 ;  /* 0x000000052d057223 */ /* 0x000fc80000000004 */
[----:B------:R0:W1:Y:S01]  /*0690*/  MUFU.RSQ R4, R5 ;  /* 0x0000000500047308 */ /* 0x0000620000001400 */
[----:B------:R-:W-:-:S04]  /*06a0*/  IADD3 R6, PT, PT, R5, -0xd000000, RZ ;  /* 0xf300000005067810 */ /* 0x000fc80007ffe0ff */
[----:B------:R-:W-:-:S13]  /*06b0*/  ISETP.GT.U32.AND P0, PT, R6, 0x727fffff, PT ;  /* 0x727fffff0600780c */ /* 0x000fda0003f04070 */
[----:B01----:R-:W-:Y:S05]  /*06c0*/  @!P0 BRA `(.L_x_34) ;  /* 0x00000000000c8947 */ /* 0x003fea0003800000 */
[----:B------:R-:W-:-:S07]  /*06d0*/  MOV R10, 0x6f0 ;  /* 0x000006f0000a7802 */ /* 0x000fce0000000f00 */
[----:B------:R-:W-:Y:S05]  /*06e0*/  CALL.REL.NOINC `($__internal_1_$__cuda_sm20_sqrt_rn_f32_slowpath) ;  /* 0x00000018004c7944 */ /* 0x000fea0003c00000 */
[----:B------:R-:W-:Y:S05]  /*06f0*/  BRA `(.L_x_35) ;  /* 0x0000000000107947 */ /* 0x000fea0003800000 */
.L_x_34:
[----:B------:R-:W-:Y:S01]  /*0700*/  FMUL.FTZ R6, R5, R4 ;  /* 0x0000000405067220 */ /* 0x000fe20000410000 */
[----:B------:R-:W-:-:S03]  /*0710*/  FMUL.FTZ R4, R4, 0.5 ;  /* 0x3f00000004047820 */ /* 0x000fc60000410000 */
[----:B------:R-:W-:-:S04]  /*0720*/  FFMA R5, -R6, R6, R5 ;  /* 0x0000000606057223 */ /* 0x000fc80000000105 */
[----:B------:R-:W-:-:S07]  /*0730*/  FFMA R6, R5, R4, R6 ;  /* 0x0000000405067223 */ /* 0x000fce0000000006 */
.L_x_35:
[----:B------:R-:W-:Y:S05]  /*0740*/  BSYNC.RECONVERGENT B0 ;  /* 0x0000000000007941 */ /* 0x000fea0003800200 */
.L_x_33:
[----:B------:R-:W0:Y:S01]  /*0750*/  F2F.F64.F32 R6, R6 ;  /* 0x0000000600067310 */ /* 0x000e220000201800 */
[----:B------:R-:W-:Y:S01]  /*0760*/  UMOV UR4, 0x33333333 ;  /* 0x3333333300047882 */ /* 0x000fe20000000000 */
[----:B------:R-:W-:Y:S01]  /*0770*/  UMOV UR5, 0x3fe33333 ;  /* 0x3fe3333300057882 */ /* 0x000fe20000000000 */
[----:B------:R-:W-:Y:S01]  /*0780*/  BSSY.RECONVERGENT B0, `(.L_x_36) ;  /* 0x000006c000007945 */ /* 0x000fe20003800200 */
[----:B------:R-:W-:Y:S01]  /*0790*/  IMAD.MOV.U32 R8, RZ, RZ, RZ ;  /* 0x000000ffff087224 */ /* 0x000fe200078e00ff */
[----:B------:R-:W-:Y:S01]  /*07a0*/  MOV R25, 0x40000000 ;  /* 0x4000000000197802 */ /* 0x000fe20000000f00 */
[----:B0-----:R-:W-:-:S14]  /*07b0*/  DSETP.GEU.AND P0, PT, R6, UR4, PT ;  /* 0x0000000406007e2a */ /* 0x001fdc000bf0e000 */
[----:B------:R-:W-:Y:S05]  /*07c0*/  @!P0 BRA `(.L_x_37) ;  /* 0x00000004009c8947 */ /* 0x000fea0003800000 */
[----:B------:R-:W0:Y:S01]  /*07d0*/  MUFU.RCP64H R9, R7 ;  /* 0x0000000700097308 */ /* 0x000e220000001800 */
[----:B------:R-:W-:Y:S01]  /*07e0*/  MOV R8, 0x1 ;  /* 0x0000000100087802 */ /* 0x000fe20000000f00 */
[----:B------:R-:W-:Y:S01]  /*07f0*/  UMOV UR4, 0x33333333 ;  /* 0x3333333300047882 */ /* 0x000fe20000000000 */
[----:B------:R-:W-:Y:S01]  /*0800*/  UMOV UR5, 0x3fe33333 ;  /* 0x3fe3333300057882 */ /* 0x000fe20000000000 */
[----:B------:R-:W-:Y:S01]  /*0810*/  BSSY.RECONVERGENT B1, `(.L_x_38) ;  /* 0x0000019000017945 */ /* 0x000fe20003800200 */
[C---:B------:R-:W-:Y:S02]  /*0820*/  DADD R42, R6.reuse, -UR4 ;  /* 0x80000004062a7e29 */ /* 0x040fe40008000000 */
[----:B0-----:R-:W-:-:S08]  /*0830*/  DFMA R4, -R6, R8, 1 ;  /* 0x3ff000000604742b */ /* 0x001fd00000000108 */
[----:B------:R-:W-:Y:S02]  /*0840*/  DFMA R10, R4, R4, R4 ;  /* 0x00000004040a722b */ /* 0x000fe40000000004 */
[----:B------:R-:W-:-:S06]  /*0850*/  DMUL R4, R42, 100000 ;  /* 0x40f86a002a047828 */ /* 0x000fcc0000000000 */
[----:B------:R-:W-:Y:S02]  /*0860*/  DFMA R8, R8, R10, R8 ;  /* 0x0000000a0808722b */ /* 0x000fe40000000008 */
[----:B------:R-:W-:-:S06]  /*0870*/  DMUL R40, R42, R4 ;  /* 0x000000042a287228 */ /* 0x000fcc0000000000 */
[----:B------:R-:W-:Y:S02]  /*0880*/  DFMA R4, -R6, R8, 1 ;  /* 0x3ff000000604742b */ /* 0x000fe40000000108 */
[----:B------:R-:W-:-:S06]  /*0890*/  DMUL R40, R42, R40 ;  /* 0x000000282a287228 */ /* 0x000fcc0000000000 */
[----:B------:R-:W-:-:S04]  /*08a0*/  DFMA R8, R8, R4, R8 ;  /* 0x000000040808722b */ /* 0x000fc80000000008 */
[----:B------:R-:W-:-:S04]  /*08b0*/  FSETP.GEU.AND P1, PT, |R41|, 6.5827683646048100446e-37, PT ;  /* 0x036000002900780b */ /* 0x000fc80003f2e200 */
[----:B------:R-:W-:-:S08]  /*08c0*/  DMUL R12, R40, R8 ;  /* 0x00000008280c7228 */ /* 0x000fd00000000000 */
[----:B------:R-:W-:-:S08]  /*08d0*/  DFMA R4, -R6, R12, R40 ;  /* 0x0000000c0604722b */ /* 0x000fd00000000128 */
[----:B------:R-:W-:-:S10]  /*08e0*/  DFMA R12, R8, R4, R12 ;  /* 0x00000004080c722b */ /* 0x000fd4000000000c */
[----:B------:R-:W-:-:S05]  /*08f0*/  FFMA R4, RZ, R7, R13 ;  /* 0x00000007ff047223 */ /* 0x000fca000000000d */
[----:B------:R-:W-:-:S13]  /*0900*/  FSETP.GT.AND P0, PT, |R4|, 1.469367938527859385e-39, PT ;  /* 0x001000000400780b */ /* 0x000fda0003f04200 */
[----:B------:R-:W-:Y:S05]  /*0910*/  @P0 BRA P1, `(.L_x_39) ;  /* 0x0000000000200947 */ /* 0x000fea0000800000 */
[----:B------:R-:W-:Y:S01]  /*0920*/  IMAD.MOV.U32 R4, RZ, RZ, R40 ;  /* 0x000000ffff047224 */ /* 0x000fe200078e0028 */
[----:B------:R-:W-:Y:S01]  /*0930*/  MOV R5, R41 ;  /* 0x0000002900057202 */ /* 0x000fe20000000f00 */
[----:B------:R-:W-:Y:S01]  /*0940*/  IMAD.MOV.U32 R9, RZ, RZ, R7 ;  /* 0x000000ffff097224 */ /* 0x000fe200078e0007 */
[----:B------:R-:W-:Y:S02]  /*0950*/  MOV R8, R6 ;  /* 0x0000000600087202 */ /* 0x000fe40000000f00 */
[----:B------:R-:W-:-:S07]  /*0960*/  MOV R36, 0x980 ;  /* 0x0000098000247802 */ /* 0x000fce0000000f00 */
[----:B------:R-:W-:Y:S05]  /*0970*/  CALL.REL.NOINC `($__internal_0_$__cuda_sm20_div_rn_f64_full) ;  /* 0x0000001000347944 */ /* 0x000fea0003c00000 */
[----:B------:R-:W-:Y:S02]  /*0980*/  MOV R12, R8 ;  /* 0x00000008000c7202 */ /* 0x000fe40000000f00 */
[----:B------:R-:W-:-:S07]  /*0990*/  MOV R13, R9 ;  /* 0x00000009000d7202 */ /* 0x000fce0000000f00 */
.L_x_39:
[----:B------:R-:W-:Y:S05]  /*09a0*/  BSYNC.RECONVERGENT B1 ;  /* 0x0000000000017941 */ /* 0x000fea0003800200 */
.L_x_38:
[----:B------:R-:W0:Y:S01]  /*09b0*/  MUFU.RCP64H R5, R7 ;  /* 0x0000000700057308 */ /* 0x000e220000001800 */
[----:B------:R-:W-:Y:S01]  /*09c0*/  IMAD.MOV.U32 R4, RZ, RZ, 0x1 ;  /* 0x00000001ff047424 */ /* 0x000fe200078e00ff */
[----:B------:R-:W-:Y:S01]  /*09d0*/  DMUL R10, R6, 300000 ;  /* 0x41124f80060a7828 */ /* 0x000fe20000000000 */
[----:B------:R-:W-:Y:S01]  /*09e0*/  BSSY.RECONVERGENT B1, `(.L_x_40) ;  /* 0x0000017000017945 */ /* 0x000fe20003800200 */
[----:B------:R-:W-:-:S06]  /*09f0*/  DADD R12, R12, 2 ;  /* 0x400000000c0c7429 */ /* 0x000fcc0000000000 */
[----:B------:R-:W-:Y:S01]  /*0a00*/  DMUL R10, R42, R10 ;  /* 0x0000000a2a0a7228 */ /* 0x000fe20000000000 */
[----:B------:R1:W2:Y:S01]  /*0a10*/  F2F.F32.F64 R25, R12 ;  /* 0x0000000c00197310 */ /* 0x0002a20000301000 */
[----:B0-----:R-:W-:-:S06]  /*0a20*/  DFMA R8, -R6, R4, 1 ;  /* 0x3ff000000608742b */ /* 0x001fcc0000000104 */
[----:B------:R-:W-:Y:S02]  /*0a30*/  DFMA R10, R42, R10, -R40 ;  /* 0x0000000a2a0a722b */ /* 0x000fe40000000828 */
[----:B------:R-:W-:-:S08]  /*0a40*/  DFMA R8, R8, R8, R8 ;  /* 0x000000080808722b */ /* 0x000fd00000000008 */
[----:B------:R-:W-:Y:S01]  /*0a50*/  FSETP.GEU.AND P1, PT, |R11|, 6.5827683646048100446e-37, PT ;  /* 0x036000000b00780b */ /* 0x000fe20003f2e200 */
[----:B------:R-:W-:-:S08]  /*0a60*/  DFMA R8, R4, R8, R4 ;  /* 0x000000080408722b */ /* 0x000fd00000000004 */
[----:B------:R-:W-:-:S08]  /*0a70*/  DFMA R4, -R6, R8, 1 ;  /* 0x3ff000000604742b */ /* 0x000fd00000000108 */
[----:B------:R-:W-:-:S08]  /*0a80*/  DFMA R4, R8, R4, R8 ;  /* 0x000000040804722b */ /* 0x000fd00000000008 */
[----:B------:R-:W-:-:S08]  /*0a90*/  DMUL R14, R4, R10 ;  /* 0x0000000a040e7228 */ /* 0x000fd00000000000 */
[----:B------:R-:W-:-:S08]  /*0aa0*/  DFMA R8, -R6, R14, R10 ;  /* 0x0000000e0608722b */ /* 0x000fd0000000010a */
[----:B------:R-:W-:-:S10]  /*0ab0*/  DFMA R8, R4, R8, R14 ;  /* 0x000000080408722b */ /* 0x000fd4000000000e */
[----:B------:R-:W-:-:S05]  /*0ac0*/  FFMA R4, RZ, R7, R9 ;  /* 0x00000007ff047223 */ /* 0x000fca0000000009 */
[----:B------:R-:W-:-:S13]  /*0ad0*/  FSETP.GT.AND P0, PT, |R4|, 1.469367938527859385e-39, PT ;  /* 0x001000000400780b */ /* 0x000fda0003f04200 */
[----:B-12---:R-:W-:Y:S05]  /*0ae0*/  @P0 BRA P1, `(.L_x_41) ;  /* 0x0000000000180947 */ /* 0x006fea0000800000 */
[----:B------:R-:W-:Y:S01]  /*0af0*/  MOV R4, R10 ;  /* 0x0000000a00047202 */ /* 0x000fe20000000f00 */
[----:B------:R-:W-:Y:S01]  /*0b00*/  IMAD.MOV.U32 R8, RZ, RZ, R6 ;  /* 0x000000ffff087224 */ /* 0x000fe200078e0006 */
[----:B------:R-:W-:Y:S02]  /*0b10*/  MOV R5, R11 ;  /* 0x0000000b00057202 */ /* 0x000fe40000000f00 */
[----:B------:R-:W-:Y:S02]  /*0b20*/  MOV R9, R7 ;  /* 0x0000000700097202 */ /* 0x000fe40000000f00 */
[----:B------:R-:W-:-:S07]  /*0b30*/  MOV R36, 0xb50 ;  /* 0x00000b5000247802 */ /* 0x000fce0000000f00 */
[----:B------:R-:W-:Y:S05]  /*0b40*/  CALL.REL.NOINC `($__internal_0_$__cuda_sm20_div_rn_f64_full) ;  /* 0x0000000c00c07944 */ /* 0x000fea0003c00000 */
.L_x_41:
[----:B------:R-:W-:Y:S05]  /*0b50*/  BSYNC.RECONVERGENT B1 ;  /* 0x0000000000017941 */ /* 0x000fea0003800200 */
.L_x_40:
[----:B------:R-:W0:Y:S01]  /*0b60*/  MUFU.RCP64H R5, R7 ;  /* 0x0000000700057308 */ /* 0x000e220000001800 */
[----:B------:R-:W-:Y:S01]  /*0b70*/  MOV R4, 0x1 ;  /* 0x0000000100047802 */ /* 0x000fe20000000f00 */
[----:B------:R-:W-:Y:S01]  /*0b80*/  BSSY.RECONVERGENT B1, `(.L_x_42) ;  /* 0x0000015000017945 */ /* 0x000fe20003800200 */
[----:B------:R-:W-:-:S04]  /*0b90*/  FSETP.GEU.AND P1, PT, |R9|, 6.5827683646048100446e-37, PT ;  /* 0x036000000900780b */ /* 0x000fc80003f2e200 */
[----:B0-----:R-:W-:-:S08]  /*0ba0*/  DFMA R10, -R6, R4, 1 ;  /* 0x3ff00000060a742b */ /* 0x001fd00000000104 */
[----:B------:R-:W-:-:S08]  /*0bb0*/  DFMA R10, R10, R10, R10 ;  /* 0x0000000a0a0a722b */ /* 0x000fd0000000000a */
        /* <DEDUP_REMOVED lines=17> */
.L_x_43:
[----:B------:R-:W-:Y:S05]  /*0cd0*/  BSYNC.RECONVERGENT B1 ;  /* 0x0000000000017941 */ /* 0x000fea0003800200 */
.L_x_42:
[----:B------:R-:W0:Y:S01]  /*0ce0*/  MUFU.RCP64H R9, R7 ;  /* 0x0000000700097308 */ /* 0x000e220000001800 */
[----:B------:R-:W-:Y:S01]  /*0cf0*/  IMAD.MOV.U32 R8, RZ, RZ, 0x1 ;  /* 0x00000001ff087424 */ /* 0x000fe200078e00ff */
[----:B------:R-:W-:Y:S01]  /*0d00*/  DMUL R4, R4, 0.5 ;  /* 0x3fe0000004047828 */ /* 0x000fe20000000000 */
[----:B------:R-:W-:Y:S09]  /*0d10*/  BSSY.RECONVERGENT B1, `(.L_x_44) ;  /* 0x0000011000017945 */ /* 0x000ff20003800200 */
[----:B------:R-:W-:Y:S01]  /*0d20*/  FSETP.GEU.AND P1, PT, |R5|, 6.5827683646048100446e-37, PT ;  /* 0x036000000500780b */ /* 0x000fe20003f2e200 */
        /* <DEDUP_REMOVED lines=11> */
[----:B------:R-:W-:Y:S02]  /*0de0*/  MOV R8, R6 ;  /* 0x0000000600087202 */ /* 0x000fe40000000f00 */
[----:B------:R-:W-:Y:S02]  /*0df0*/  MOV R9, R7 ;  /* 0x0000000700097202 */ /* 0x000fe40000000f00 */
[----:B------:R-:W-:-:S07]  /*0e00*/  MOV R36, 0xe20 ;  /* 0x00000e2000247802 */ /* 0x000fce0000000f00 */
[----:B------:R-:W-:Y:S05]  /*0e10*/  CALL.REL.NOINC `($__internal_0_$__cuda_sm20_div_rn_f64_full) ;  /* 0x0000000c000c7944 */ /* 0x000fea0003c00000 */
.L_x_45:
[----:B------:R-:W-:Y:S05]  /*0e20*/  BSYNC.RECONVERGENT B1 ;  /* 0x0000000000017941 */ /* 0x000fea0003800200 */
.L_x_44:
[----:B------:R0:W1:Y:S02]  /*0e30*/  F2F.F32.F64 R8, R8 ;  /* 0x0000000800087310 */ /* 0x0000640000301000 */
.L_x_37:
[----:B------:R-:W-:Y:S05]  /*0e40*/  BSYNC.RECONVERGENT B0 ;  /* 0x0000000000007941 */ /* 0x000fea0003800200 */
.L_x_36:
[----:B------:R-:W-:Y:S01]  /*0e50*/  FADD R6, R31, -R34 ;  /* 0x800000221f067221 */ /* 0x000fe20000000000 */
[----:B0-----:R-:W-:Y:S01]  /*0e60*/  FMUL R9, R17, -R0 ;  /* 0x8000000011097220 */ /* 0x001fe20000400000 */
[----:B------:R-:W-:Y:S01]  /*0e70*/  FMUL R11, R16, -R3 ;  /* 0x80000003100b7220 */ /* 0x000fe20000400000 */
[----:B------:R-:W-:Y:S01]  /*0e80*/  FMUL R13, R2, -R45 ;  /* 0x8000002d020d7220 */ /* 0x000fe20000400000 */
[-C--:B------:R-:W-:Y:S01]  /*0e90*/  FMUL R4, R16, R25.reuse ;  /* 0x0000001910047220 */ /* 0x080fe20000400000 */
[-C--:B-1----:R-:W-:Y:S01]  /*0ea0*/  FMUL R40, R9, R8.reuse ;  /* 0x0000000809287220 */ /* 0x082fe20000400000 */
[-C--:B------:R-:W-:Y:S01]  /*0eb0*/  FMUL R46, R11, R8.reuse ;  /* 0x000000080b2e7220 */ /* 0x080fe20000400000 */
[----:B------:R-:W-:Y:S01]  /*0ec0*/  FMUL R44, R13, R8 ;  /* 0x000000080d2c7220 */ /* 0x000fe20000400000 */
[----:B------:R-:W-:Y:S01]  /*0ed0*/  FMUL R6, R23, R6 ;  /* 0x0000000617067220 */ /* 0x000fe20000400000 */
[----:B------:R-:W-:Y:S01]  /*0ee0*/  FMUL R5, R17, R25 ;  /* 0x0000001911057220 */ /* 0x000fe20000400000 */
[----:B------:R-:W-:Y:S01]  /*0ef0*/  FADD R8, R0, R0 ;  /* 0x0000000000087221 */ /* 0x000fe20000000000 */
[C---:B------:R-:W-:Y:S01]  /*0f00*/  FADD R10, R3.reuse, R3 ;  /* 0x00000003030a7221 */ /* 0x040fe20000000000 */
[----:B------:R-:W-:Y:S01]  /*0f10*/  FFMA R39, R3, R4, -R6 ;  /* 0x0000000403277223 */ /* 0x000fe20000000806 */
[----:B------:R-:W-:Y:S01]  /*0f20*/  FADD R12, R24, R5 ;  /* 0x00000005180c7221 */ /* 0x000fe20000000000 */
[----:B------:R-:W-:Y:S01]  /*0f30*/  FMUL R3, R8, R33 ;  /* 0x0000002108037220 */ /* 0x000fe20000400000 */
[----:B------:R-:W-:Y:S01]  /*0f40*/  FADD R7, R32, -R37 ;  /* 0x8000002520077221 */ /* 0x000fe20000000000 */
[----:B------:R-:W-:Y:S01]  /*0f50*/  FADD R42, R23, R4 ;  /* 0x00000004172a7221 */ /* 0x000fe20000000000 */
[----:B------:R-:W-:Y:S01]  /*0f60*/  BSSY.RECONVERGENT B8, `(.L_x_46) ;  /* 0x000001e000087945 */ /* 0x000fe20003800200 */
[C---:B------:R-:W-:Y:S01]  /*0f70*/  FFMA R41, R3.reuse, R40, -R12 ;  /* 0x0000002803297223 */ /* 0x040fe2000000080c */
[----:B------:R-:W-:Y:S01]  /*0f80*/  FMUL R7, R24, R7 ;  /* 0x0000000718077220 */ /* 0x000fe20000400000 */
[----:B------:R-:W-:-:S03]  /*0f90*/  FMUL R36, R3, R44 ;  /* 0x0000002c03247220 */ /* 0x000fc60000400000 */
[----:B------:R-:W-:Y:S01]  /*0fa0*/  FFMA R38, R0, R5, -R7 ;  /* 0x0000000500267223 */ /* 0x000fe20000000807 */
[----:B------:R-:W-:Y:S01]  /*0fb0*/  FSETP.NEU.AND P0, PT, R41, RZ, PT ;  /* 0x000000ff2900720b */ /* 0x000fe20003f0d000 */
[----:B------:R-:W-:Y:S01]  /*0fc0*/  FADD R7, R30, -R35 ;  /* 0x800000231e077221 */ /* 0x000fe20000000000 */
[----:B------:R-:W-:Y:S01]  /*0fd0*/  FMUL R0, R2, R25 ;  /* 0x0000001902007220 */ /* 0x000fe20000400000 */
[----:B------:R-:W-:Y:S02]  /*0fe0*/  FMUL R5, R10, R29 ;  /* 0x0000001d0a057220 */ /* 0x000fe40000400000 */
[C---:B------:R-:W-:Y:S01]  /*0ff0*/  FMUL R6, R22.reuse, R7 ;  /* 0x0000000716067220 */ /* 0x040fe20000400000 */
[----:B------:R-:W-:Y:S01]  /*1000*/  FADD R7, R45, R45 ;  /* 0x0000002d2d077221 */ /* 0x000fe20000000000 */
[C---:B------:R-:W-:Y:S01]  /*1010*/  FMUL R43, R5.reuse, R40 ;  /* 0x00000028052b7220 */ /* 0x040fe20000400000 */
[----:B------:R-:W-:Y:S01]  /*1020*/  FFMA R42, R5, R46, -R42 ;  /* 0x0000002e052a7223 */ /* 0x000fe2000000082a */
[----:B------:R-:W-:Y:S01]  /*1030*/  FFMA R49, R45, R0, -R6 ;  /* 0x000000002d317223 */ /* 0x000fe20000000806 */
[----:B------:R-:W-:Y:S01]  /*1040*/  FMUL R7, R7, R28 ;  /* 0x0000001c07077220 */ /* 0x000fe20000400000 */
[----:B------:R-:W-:-:S03]  /*1050*/  FADD R0, R22, R0 ;  /* 0x0000000016007221 */ /* 0x000fc60000000000 */
[C---:B------:R-:W-:Y:S01]  /*1060*/  FMUL R45, R7.reuse, R46 ;  /* 0x0000002e072d7220 */ /* 0x040fe20000400000 */
[C---:B------:R-:W-:Y:S01]  /*1070*/  FFMA R47, R7.reuse, R44, -R0 ;  /* 0x0000002c072f7223 */ /* 0x040fe20000000800 */
[----:B------:R-:W-:Y:S01]  /*1080*/  FMUL R40, R7, R40 ;  /* 0x0000002807287220 */ /* 0x000fe20000400000 */
[----:B------:R-:W-:Y:S01]  /*1090*/  FMUL R46, R3, R46 ;  /* 0x0000002e032e7220 */ /* 0x000fe20000400000 */
[----:B------:R-:W-:Y:S01]  /*10a0*/  FMUL R44, R5, R44 ;  /* 0x0000002c052c7220 */ /* 0x000fe20000400000 */
[----:B------:R-:W-:Y:S06]  /*10b0*/  @P0 BRA `(.L_x_47) ;  /* 0x0000000000200947 */ /* 0x000fec0003800000 */
[----:B------:R-:W-:Y:S01]  /*10c0*/  MOV R8, 0x8 ;  /* 0x0000000800087802 */ /* 0x000fe20000000f00 */
[----:B------:R-:W0:Y:S01]  /*10d0*/  LDCU.64 UR4, c[0x4][URZ] ;  /* 0x01000000ff0477ac */ /* 0x000e220008000a00 */
[----:B------:R-:W-:-:S04]  /*10e0*/  CS2R R6, SRZ ;  /* 0x0000000000067805 */ /* 0x000fc8000001ff00 */
[----:B------:R-:W1:Y:S01]  /*10f0*/  LDC.64 R8, c[0x4][R8] ;  /* 0x0100000008087b82 */ /* 0x000e620000000a00 */
[----:B0-----:R-:W-:Y:S01]  /*1100*/  IMAD.U32 R4, RZ, RZ, UR4 ;  /* 0x00000004ff047e24 */ /* 0x001fe2000f8e00ff */
[----:B------:R-:W-:-:S07]  /*1110*/  MOV R5, UR5 ;  /* 0x0000000500057c02 */ /* 0x000fce0008000f00 */
[----:B------:R-:W-:-:S07]  /*1120*/  LEPC R20, `(.L_x_47) ;  /* 0x000000001014794e */ /* 0x000fce0000000000 */
[----:B-1----:R-:W-:Y:S05]  /*1130*/  CALL.ABS.NOINC R8 ;  /* 0x0000000008007343 */ /* 0x002fea0003c00000 */
.L_x_47:
[----:B------:R-:W-:Y:S05]  /*1140*/  BSYNC.RECONVERGENT B8 ;  /* 0x0000000000087941 */ /* 0x000fea0003800200 */
.L_x_46:
[----:B------:R-:W0:Y:S01]  /*1150*/  MUFU.RCP R0, R41 ;  /* 0x0000002900007308 */ /* 0x000e220000001000 */
[----:B------:R-:W-:Y:S07]  /*1160*/  BSSY.RECONVERGENT B2, `(.L_x_48) ;  /* 0x000000c000027945 */ /* 0x000fee0003800200 */
[----:B------:R-:W1:Y:S01]  /*1170*/  FCHK P0, R46, R41 ;  /* 0x000000292e007302 */ /* 0x000e620000000000 */
[----:B0-----:R-:W-:-:S04]  /*1180*/  FFMA R3, -R41, R0, 1 ;  /* 0x3f80000029037423 */ /* 0x001fc80000000100 */
[----:B------:R-:W-:-:S04]  /*1190*/  FFMA R3, R0, R3, R0 ;  /* 0x0000000300037223 */ /* 0x000fc80000000000 */
[----:B------:R-:W-:-:S04]  /*11a0*/  FFMA R0, R46, R3, RZ ;  /* 0x000000032e007223 */ /* 0x000fc800000000ff */
[----:B------:R-:W-:-:S04]  /*11b0*/  FFMA R4, -R41, R0, R46 ;  /* 0x0000000029047223 */ /* 0x000fc8000000012e */
[----:B------:R-:W-:Y:S01]  /*11c0*/  FFMA R0, R3, R4, R0 ;  /* 0x0000000403007223 */ /* 0x000fe20000000000 */
[----:B-1----:R-:W-:Y:S06]  /*11d0*/  @!P0 BRA `(.L_x_49) ;  /* 0x0000000000108947 */ /* 0x002fec0003800000 */
[----:B------:R-:W-:Y:S01]  /*11e0*/  MOV R0, R46 ;  /* 0x0000002e00007202 */ /* 0x000fe20000000f00 */
[----:B------:R-:W-:Y:S01]  /*11f0*/  IMAD.MOV.U32 R3, RZ, RZ, R41 ;  /* 0x000000ffff037224 */ /* 0x000fe200078e0029 */
[----:B------:R-:W-:-:S07]  /*1200*/  MOV R4, 0x1220 ;  /* 0x0000122000047802 */ /* 0x000fce0000000f00 */
[----:B------:R-:W-:Y:S05]  /*1210*/  CALL.REL.NOINC `($__internal_2_$__cuda_sm3x_div_rn_noftz_f32_slowpath) ;  /* 0x0000000c00dc7944 */ /* 0x000fea0003c00000 */
.L_x_49:
[----:B------:R-:W-:Y:S05]  /*1220*/  BSYNC.RECONVERGENT B2 ;  /* 0x0000000000027941 */ /* 0x000fea0003800200 */
.L_x_48:
[----:B------:R-:W0:Y:S01]  /*1230*/  MUFU.RCP R4, R41 ;  /* 0x0000002900047308 */ /* 0x000e220000001000 */
[----:B------:R-:W-:Y:S01]  /*1240*/  BSSY.RECONVERGENT B2, `(.L_x_50) ;  /* 0x0000010000027945 */ /* 0x000fe20003800200 */
[-C--:B------:R-:W-:Y:S01]  /*1250*/  FFMA R42, R43, -R0.reuse, R42 ;  /* 0x800000002b2a7223 */ /* 0x080fe2000000002a */
[-C--:B------:R-:W-:Y:S01]  /*1260*/  FFMA R45, R40, -R0.reuse, R45 ;  /* 0x80000000282d7223 */ /* 0x080fe2000000002d */
[----:B------:R-:W-:-:S04]  /*1270*/  FFMA R46, R38, -R0, R39 ;  /* 0x80000000262e7223 */ /* 0x000fc80000000027 */
[----:B------:R-:W1:Y:S01]  /*1280*/  FCHK P0, R36, R41 ;  /* 0x0000002924007302 */ /* 0x000e620000000000 */
[----:B0-----:R-:W-:-:S04]  /*1290*/  FFMA R3, -R41, R4, 1 ;  /* 0x3f80000029037423 */ /* 0x001fc80000000104 */
[----:B------:R-:W-:-:S04]  /*12a0*/  FFMA R6, R4, R3, R4 ;  /* 0x0000000304067223 */ /* 0x000fc80000000004 */
[----:B------:R-:W-:-:S04]  /*12b0*/  FFMA R3, R36, R6, RZ ;  /* 0x0000000624037223 */ /* 0x000fc800000000ff */
[----:B------:R-:W-:-:S04]  /*12c0*/  FFMA R4, -R41, R3, R36 ;  /* 0x0000000329047223 */ /* 0x000fc80000000124 */
[----:B------:R-:W-:Y:S01]  /*12d0*/  FFMA R3, R6, R4, R3 ;  /* 0x0000000406037223 */ /* 0x000fe20000000003 */
[----:B-1----:R-:W-:Y:S06]  /*12e0*/  @!P0 BRA `(.L_x_51) ;  /* 0x0000000000148947 */ /* 0x002fec0003800000 */
[----:B------:R-:W-:Y:S02]  /*12f0*/  MOV R0, R36 ;  /* 0x0000002400007202 */ /* 0x000fe40000000f00 */
[----:B------:R-:W-:Y:S02]  /*1300*/  MOV R3, R41 ;  /* 0x0000002900037202 */ /* 0x000fe40000000f00 */
[----:B------:R-:W-:-:S07]  /*1310*/  MOV R4, 0x1330 ;  /* 0x0000133000047802 */ /* 0x000fce0000000f00 */
[----:B------:R-:W-:Y:S05]  /*1320*/  CALL.REL.NOINC `($__internal_2_$__cuda_sm3x_div_rn_noftz_f32_slowpath) ;  /* 0x0000000c00987944 */ /* 0x000fea0003c00000 */
[----:B------:R-:W-:-:S07]  /*1330*/  IMAD.MOV.U32 R3, RZ, RZ, R0 ;  /* 0x000000ffff037224 */ /* 0x000fce00078e0000 */
.L_x_51:
[----:B------:R-:W-:Y:S05]  /*1340*/  BSYNC.RECONVERGENT B2 ;  /* 0x0000000000027941 */ /* 0x000fea0003800200 */
.L_x_50:
[----:B------:R-:W-:Y:S01]  /*1350*/  FSETP.NEU.AND P0, PT, R42, RZ, PT ;  /* 0x000000ff2a00720b */ /* 0x000fe20003f0d000 */
[----:B------:R-:W-:Y:S01]  /*1360*/  BSSY.RECONVERGENT B8, `(.L_x_52) ;  /* 0x000000d000087945 */ /* 0x000fe20003800200 */
[-C--:B------:R-:W-:Y:S01]  /*1370*/  FFMA R39, R43, -R3.reuse, R44 ;  /* 0x800000032b277223 */ /* 0x080fe2000000002c */
[-C--:B------:R-:W-:Y:S01]  /*1380*/  FFMA R36, R40, -R3.reuse, R47 ;  /* 0x8000000328247223 */ /* 0x080fe2000000002f */
[----:B------:R-:W-:-:S09]  /*1390*/  FFMA R49, R38, -R3, R49 ;  /* 0x8000000326317223 */ /* 0x000fd20000000031 */
[----:B------:R-:W-:Y:S05]  /*13a0*/  @P0 BRA `(.L_x_53) ;  /* 0x0000000000200947 */ /* 0x000fea0003800000 */
[----:B------:R-:W-:Y:S01]  /*13b0*/  MOV R8, 0x8 ;  /* 0x0000000800087802 */ /* 0x000fe20000000f00 */
[----:B------:R-:W0:Y:S01]  /*13c0*/  LDCU.64 UR4, c[0x4][URZ] ;  /* 0x01000000ff0477ac */ /* 0x000e220008000a00 */
[----:B------:R-:W-:-:S04]  /*13d0*/  CS2R R6, SRZ ;  /* 0x0000000000067805 */ /* 0x000fc8000001ff00 */
[----:B------:R-:W1:Y:S01]  /*13e0*/  LDC.64 R8, c[0x4][R8] ;  /* 0x0100000008087b82 */ /* 0x000e620000000a00 */
[----:B0-----:R-:W-:Y:S02]  /*13f0*/  MOV R4, UR4 ;  /* 0x0000000400047c02 */ /* 0x001fe40008000f00 */
[----:B------:R-:W-:-:S07]  /*1400*/  MOV R5, UR5 ;  /* 0x0000000500057c02 */ /* 0x000fce0008000f00 */
[----:B------:R-:W-:-:S07]  /*1410*/  LEPC R20, `(.L_x_53) ;  /* 0x000000001014794e */ /* 0x000fce0000000000 */
[----:B-1----:R-:W-:Y:S05]  /*1420*/  CALL.ABS.NOINC R8 ;  /* 0x0000000008007343 */ /* 0x002fea0003c00000 */
.L_x_53:
[----:B------:R-:W-:Y:S05]  /*1430*/  BSYNC.RECONVERGENT B8 ;  /* 0x0000000000087941 */ /* 0x000fea0003800200 */
.L_x_52:
        /* <DEDUP_REMOVED lines=9> */
[----:B------:R-:W-:Y:S01]  /*14d0*/  IMAD.MOV.U32 R0, RZ, RZ, R39 ;  /* 0x000000ffff007224 */ /* 0x000fe200078e0027 */
[----:B------:R-:W-:Y:S02]  /*14e0*/  MOV R3, R42 ;  /* 0x0000002a00037202 */ /* 0x000fe40000000f00 */
[----:B------:R-:W-:-:S07]  /*14f0*/  MOV R4, 0x1510 ;  /* 0x0000151000047802 */ /* 0x000fce0000000f00 */
[----:B------:R-:W-:Y:S05]  /*1500*/  CALL.REL.NOINC `($__internal_2_$__cuda_sm3x_div_rn_noftz_f32_slowpath) ;  /* 0x0000000c00207944 */ /* 0x000fea0003c00000 */
.L_x_55:
[----:B------:R-:W-:Y:S05]  /*1510*/  BSYNC.RECONVERGENT B2 ;  /* 0x0000000000027941 */ /* 0x000fea0003800200 */
.L_x_54:
[-C--:B------:R-:W-:Y:S01]  /*1520*/  FFMA R5, R45, -R0.reuse, R36 ;  /* 0x800000002d057223 */ /* 0x080fe20000000024 */
[----:B------:R-:W-:Y:S01]  /*1530*/  FFMA R0, R46, -R0, R49 ;  /* 0x800000002e007223 */ /* 0x000fe20000000031 */
[----:B------:R-:W-:Y:S02]  /*1540*/  BSSY.RECONVERGENT B2, `(.L_x_56) ;  /* 0x000000d000027945 */ /* 0x000fe40003800200 */
[----:B------:R-:W0:Y:S08]  /*1550*/  MUFU.RCP R3, R5 ;  /* 0x0000000500037308 */ /* 0x000e300000001000 */
        /* <DEDUP_REMOVED lines=8> */
[----:B------:R-:W-:-:S07]  /*15e0*/  MOV R4, 0x1600 ;  /* 0x0000160000047802 */ /* 0x000fce0000000f00 */
[----:B------:R-:W-:Y:S05]  /*15f0*/  CALL.REL.NOINC `($__internal_2_$__cuda_sm3x_div_rn_noftz_f32_slowpath) ;  /* 0x0000000800e47944 */ /* 0x000fea0003c00000 */
[----:B------:R-:W-:-:S07]  /*1600*/  IMAD.MOV.U32 R6, RZ, RZ, R0 ;  /* 0x000000ffff067224 */ /* 0x000fce00078e0000 */
.L_x_57:
[----:B------:R-:W-:Y:S05]  /*1610*/  BSYNC.RECONVERGENT B2 ;  /* 0x0000000000027941 */ /* 0x000fea0003800200 */
.L_x_56:
[----:B------:R-:W0:Y:S01]  /*1620*/  MUFU.RCP R3, R42 ;  /* 0x0000002a00037308 */ /* 0x000e220000001000 */
[----:B------:R-:W-:Y:S01]  /*1630*/  FFMA R45, -R45, R6, R46 ;  /* 0x000000062d2d7223 */ /* 0x000fe2000000012e */
[----:B------:R-:W-:Y:S06]  /*1640*/  BSSY.RECONVERGENT B2, `(.L_x_58) ;  /* 0x000000d000027945 */ /* 0x000fec0003800200 */
        /* <DEDUP_REMOVED lines=12> */
.L_x_59:
[----:B------:R-:W-:Y:S05]  /*1710*/  BSYNC.RECONVERGENT B2 ;  /* 0x0000000000027941 */ /* 0x000fea0003800200 */
.L_x_58:
[----:B------:R-:W0:Y:S01]  /*1720*/  MUFU.RCP R0, R41 ;  /* 0x0000002900007308 */ /* 0x000e220000001000 */
[----:B------:R-:W-:Y:S01]  /*1730*/  FFMA R43, -R43, R9, R38 ;  /* 0x000000092b2b7223 */ /* 0x000fe20000000126 */
[----:B------:R-:W-:Y:S03]  /*1740*/  BSSY.RECONVERGENT B2, `(.L_x_60) ;  /* 0x000000d000027945 */ /* 0x000fe60003800200 */
[----:B------:R-:W-:-:S04]  /*1750*/  FFMA R40, -R40, R6, R43 ;  /* 0x0000000628287223 */ /* 0x000fc8000000012b */
        /* <DEDUP_REMOVED lines=11> */
.L_x_61:
[----:B------:R-:W-:Y:S05]  /*1810*/  BSYNC.RECONVERGENT B2 ;  /* 0x0000000000027941 */ /* 0x000fea0003800200 */
.L_x_60:
[----:B------:R-:W-:Y:S01]  /*1820*/  ISETP.NE.AND P0, PT, R18, RZ, PT ;  /* 0x000000ff1200720c */ /* 0x000fe20003f05270 */
[----:B------:R-:W-:Y:S01]  /*1830*/  FADD R37, R0, R37 ;  /* 0x0000002500257221 */ /* 0x000fe20000000000 */
[----:B------:R-:W-:Y:S01]  /*1840*/  FADD R34, R9, R34 ;  /* 0x0000002209227221 */ /* 0x000fe20000000000 */
[----:B------:R-:W-:-:S10]  /*1850*/  FADD R35, R6, R35 ;  /* 0x0000002306237221 */ /* 0x000fd40000000000 */
[----:B------:R-:W-:Y:S05]  /*1860*/  @P0 BRA `(.L_x_62) ;  /* 0xffffffec00540947 */ /* 0x000fea000383ffff */
[----:B------:R-:W-:Y:S05]  /*1870*/  BSYNC.RECONVERGENT B6 ;  /* 0x0000000000067941 */ /* 0x000fea0003800200 */
.L_x_32:
[----:B------:R0:W5:Y:S01]  /*1880*/  LDG.E R3, desc[UR36][R26.64+0x10] ;  /* 0x000010241a037981 */ /* 0x000162000c1e1900 */
[----:B------:R-:W-:Y:S01]  /*1890*/  IMAD.MOV.U32 R7, RZ, RZ, R35 ;  /* 0x000000ffff077224 */ /* 0x000fe200078e0023 */
[----:B------:R-:W-:Y:S02]  /*18a0*/  MOV R9, R34 ;  /* 0x0000002200097202 */ /* 0x000fe40000000f00 */
[----:B------:R-:W-:-:S07]  /*18b0*/  MOV R11, R37 ;  /* 0x00000025000b7202 */ /* 0x000fce0000000f00 */
.L_x_31:
[----:B------:R-:W-:Y:S05]  /*18c0*/  BSYNC.RECONVERGENT B7 ;  /* 0x0000000000077941 */ /* 0x000fea0003800200 */
.L_x_30:
[----:B------:R-:W1:Y:S01]  /*18d0*/  LDC.64 R4, c[0x0][0x398] ;  /* 0x0000e600ff047b82 */ /* 0x000e620000000a00 */
[-C--:B-----5:R-:W-:Y:S01]  /*18e0*/  FMUL R0, R17, R3.reuse ;  /* 0x0000000311007220 */ /* 0x0a0fe20000400000 */
[-C--:B------:R-:W-:Y:S01]  /*18f0*/  FMUL R2, R2, R3.reuse ;  /* 0x0000000302027220 */ /* 0x080fe20000400000 */
[----:B------:R-:W-:Y:S01]  /*1900*/  FMUL R16, R16, R3 ;  /* 0x0000000310107220 */ /* 0x000fe20000400000 */
[----:B------:R2:W-:Y:S01]  /*1910*/  STG.E desc[UR36][R26.64+0x74], R11 ;  /* 0x0000740b1a007986 */ /* 0x0005e2000c101924 */
[----:B------:R-:W-:Y:S01]  /*1920*/  FMUL R3, R0, R11 ;  /* 0x0000000b00037220 */ /* 0x000fe20000400000 */
[----:B------:R-:W-:Y:S01]  /*1930*/  FMUL R15, R2, R7 ;  /* 0x00000007020f7220 */ /* 0x000fe20000400000 */
[----:B------:R-:W-:Y:S01]  /*1940*/  FMUL R13, R16, R9 ;  /* 0x00000009100d7220 */ /* 0x000fe20000400000 */
[----:B------:R2:W-:Y:S01]  /*1950*/  STG.E desc[UR36][R26.64+0x78], R9 ;  /* 0x000078091a007986 */ /* 0x0005e2000c101924 */
[----:B------:R-:W-:Y:S01]  /*1960*/  FFMA R3, R0, R11, R3 ;  /* 0x0000000b00037223 */ /* 0x000fe20000000003 */
[----:B------:R-:W-:Y:S01]  /*1970*/  FFMA R15, R2, R7, R15 ;  /* 0x00000007020f7223 */ /* 0x000fe2000000000f */
[----:B------:R-:W-:Y:S01]  /*1980*/  FFMA R16, R16, R9, R13 ;  /* 0x0000000910107223 */ /* 0x000fe2000000000d */
[----:B------:R2:W-:Y:S02]  /*1990*/  STG.E desc[UR36][R26.64+0x7c], R7 ;  /* 0x00007c071a007986 */ /* 0x0005e4000c101924 */
[C-C-:B------:R-:W-:Y:S01]  /*19a0*/  FADD R13, R3.reuse, -R15.reuse ;  /* 0x8000000f030d7221 */ /* 0x140fe20000000000 */
[----:B------:R-:W-:Y:S01]  /*19b0*/  FADD R3, -R3, R16 ;  /* 0x0000001003037221 */ /* 0x000fe20000000100 */
[----:B------:R-:W-:-:S03]  /*19c0*/  FADD R15, -R16, R15 ;  /* 0x0000000f100f7221 */ /* 0x000fc60000000100 */
[----:B------:R2:W-:Y:S04]  /*19d0*/  STG.E desc[UR36][R26.64+0x8c], R13 ;  /* 0x00008c0d1a007986 */ /* 0x0005e8000c101924 */
[----:B------:R2:W-:Y:S04]  /*19e0*/  STG.E desc[UR36][R26.64+0x90], R3 ;  /* 0x000090031a007986 */ /* 0x0005e8000c101924 */
[----:B------:R2:W-:Y:S04]  /*19f0*/  STG.E desc[UR36][R26.64+0x94], R15 ;  /* 0x0000940f1a007986 */ /* 0x0005e8000c101924 */
[----:B-1----:R-:W3:Y:S02]  /*1a00*/  LDG.E R4, desc[UR36][R4.64] ;  /* 0x0000002404047981 */ /* 0x002ee4000c1e1900 */
[----:B---3--:R-:W-:-:S13]  /*1a10*/  ISETP.NE.AND P0, PT, R4, 0x1, PT ;  /* 0x000000010400780c */ /* 0x008fda0003f05270 */
[----:B--2---:R-:W-:Y:S05]  /*1a20*/  @P0 EXIT ;  /* 0x000000000000094d */ /* 0x004fea0003800000 */
[----:B------:R-:W-:Y:S01]  /*1a30*/  STG.E desc[UR36][R26.64+0x10], R25 ;  /* 0x000010191a007986 */ /* 0x000fe2000c101924 */
[----:B------:R-:W-:Y:S05]  /*1a40*/  EXIT ;  /* 0x000000000000794d */ /* 0x000fea0003800000 */
        .weak           $__internal_0_$__cuda_sm20_div_rn_f64_full
        .type           $__internal_0_$__cuda_sm20_div_rn_f64_full,@function
        .size           $__internal_0_$__cuda_sm20_div_rn_f64_full,($__internal_1_$__cuda_sm20_sqrt_rn_f32_slowpath - $__internal_0_$__cuda_sm20_div_rn_f64_full)
$__internal_0_$__cuda_sm20_div_rn_f64_full:
[----:B------:R-:W-:Y:S01]  /*1a50*/  FSETP.GEU.AND P2, PT, |R5|, 1.469367938527859385e-39, PT ;  /* 0x001000000500780b */ /* 0x000fe20003f4e200 */
[----:B------:R-:W-:Y:S01]  /*1a60*/  BSSY.RECONVERGENT B2, `(.L_x_63) ;  /* 0x0000056000027945 */ /* 0x000fe20003800200 */
[C---:B------:R-:W-:Y:S02]  /*1a70*/  FSETP.GEU.AND P0, PT, |R9|.reuse, 1.469367938527859385e-39, PT ;  /* 0x001000000900780b */ /* 0x040fe40003f0e200 */
[----:B------:R-:W-:Y:S02]  /*1a80*/  LOP3.LUT R38, R9, 0x800fffff, RZ, 0xc0, !PT ;  /* 0x800fffff09267812 */ /* 0x000fe400078ec0ff */
[----:B------:R-:W-:Y:S02]  /*1a90*/  LOP3.LUT R44, R5, 0x7ff00000, RZ, 0xc0, !PT ;  /* 0x7ff00000052c7812 */ /* 0x000fe400078ec0ff */
[----:B------:R-:W-:Y:S01]  /*1aa0*/  LOP3.LUT R39, R38, 0x3ff00000, RZ, 0xfc, !PT ;  /* 0x3ff0000026277812 */ /* 0x000fe200078efcff */
[----:B------:R-:W-:Y:S01]  /*1ab0*/  IMAD.MOV.U32 R38, RZ, RZ, R8 ;  /* 0x000000ffff267224 */ /* 0x000fe200078e0008 */
[----:B------:R-:W-:-:S02]  /*1ac0*/  LOP3.LUT R47, R9, 0x7ff00000, RZ, 0xc0, !PT ;  /* 0x7ff00000092f7812 */ /* 0x000fc400078ec0ff */
[----:B------:R-:W-:Y:S01]  /*1ad0*/  MOV R46, 0x1ca00000 ;  /* 0x1ca00000002e7802 */ /* 0x000fe20000000f00 */
[----:B------:R-:W-:Y:S01]  /*1ae0*/  @!P2 IMAD.MOV.U32 R14, RZ, RZ, RZ ;  /* 0x000000ffff0ea224 */ /* 0x000fe200078e00ff */
[----:B------:R-:W-:Y:S01]  /*1af0*/  @!P2 LOP3.LUT R11, R9, 0x7ff00000, RZ, 0xc0, !PT ;  /* 0x7ff00000090ba812 */ /* 0x000fe200078ec0ff */
[----:B------:R-:W-:Y:S01]  /*1b00*/  @!P0 DMUL R38, R8, 8.98846567431157953865e+307 ;  /* 0x7fe0000008268828 */ /* 0x000fe20000000000 */
[C---:B------:R-:W-:Y:S02]  /*1b10*/  ISETP.GE.U32.AND P1, PT, R44.reuse, R47, PT ;  /* 0x0000002f2c00720c */ /* 0x040fe40003f26070 */
[----:B------:R-:W-:Y:S02]  /*1b20*/  @!P2 ISETP.GE.U32.AND P3, PT, R44, R11, PT ;  /* 0x0000000b2c00a20c */ /* 0x000fe40003f66070 */
[C---:B------:R-:W-:Y:S01]  /*1b30*/  SEL R11, R46.reuse, 0x63400000, !P1 ;  /* 0x634000002e0b7807 */ /* 0x040fe20004800000 */
[----:B------:R-:W0:Y:S01]  /*1b40*/  MUFU.RCP64H R13, R39 ;  /* 0x00000027000d7308 */ /* 0x000e220000001800 */
[----:B------:R-:W-:-:S02]  /*1b50*/  @!P2 SEL R15, R46, 0x63400000, !P3 ;  /* 0x634000002e0fa807 */ /* 0x000fc40005800000 */
[--C-:B------:R-:W-:Y:S02]  /*1b60*/  LOP3.LUT R11, R11, 0x800fffff, R5.reuse, 0xf8, !PT ;  /* 0x800fffff0b0b7812 */ /* 0x100fe400078ef805 */
[----:B------:R-:W-:Y:S02]  /*1b70*/  @!P2 LOP3.LUT R15, R15, 0x80000000, R5, 0xf8, !PT ;  /* 0x800000000f0fa812 */ /* 0x000fe400078ef805 */
[----:B------:R-:W-:Y:S02]  /*1b80*/  MOV R10, R4 ;  /* 0x00000004000a7202 */ /* 0x000fe40000000f00 */
[----:B------:R-:W-:Y:S02]  /*1b90*/  @!P2 LOP3.LUT R15, R15, 0x100000, RZ, 0xfc, !PT ;  /* 0x001000000f0fa812 */ /* 0x000fe400078efcff */
[----:B------:R-:W-:Y:S02]  /*1ba0*/  MOV R12, 0x1 ;  /* 0x00000001000c7802 */ /* 0x000fe40000000f00 */
[----:B------:R-:W-:-:S02]  /*1bb0*/  @!P0 LOP3.LUT R47, R39, 0x7ff00000, RZ, 0xc0, !PT ;  /* 0x7ff00000272f8812 */ /* 0x000fc400078ec0ff */
[----:B------:R-:W-:Y:S02]  /*1bc0*/  @!P2 DFMA R10, R10, 2, -R14 ;  /* 0x400000000a0aa82b */ /* 0x000fe4000000080e */
[----:B0-----:R-:W-:-:S08]  /*1bd0*/  DFMA R14, R12, -R38, 1 ;  /* 0x3ff000000c0e742b */ /* 0x001fd00000000826 */
[----:B------:R-:W-:-:S08]  /*1be0*/  DFMA R14, R14, R14, R14 ;  /* 0x0000000e0e0e722b */ /* 0x000fd0000000000e */
[----:B------:R-:W-:-:S08]  /*1bf0*/  DFMA R14, R12, R14, R12 ;  /* 0x0000000e0c0e722b */ /* 0x000fd0000000000c */
[----:B------:R-:W-:-:S08]  /*1c00*/  DFMA R12, R14, -R38, 1 ;  /* 0x3ff000000e0c742b */ /* 0x000fd00000000826 */
[----:B------:R-:W-:-:S08]  /*1c10*/  DFMA R12, R14, R12, R14 ;  /* 0x0000000c0e0c722b */ /* 0x000fd0000000000e */
[----:B------:R-:W-:-:S08]  /*1c20*/  DMUL R14, R12, R10 ;  /* 0x0000000a0c0e7228 */ /* 0x000fd00000000000 */
[----:B------:R-:W-:-:S08]  /*1c30*/  DFMA R20, R14, -R38, R10 ;  /* 0x800000260e14722b */ /* 0x000fd0000000000a */
[----:B------:R-:W-:Y:S01]  /*1c40*/  DFMA R20, R12, R20, R14 ;  /* 0x000000140c14722b */ /* 0x000fe2000000000e */
[----:B------:R-:W-:Y:S02]  /*1c50*/  MOV R14, R44 ;  /* 0x0000002c000e7202 */ /* 0x000fe40000000f00 */
[----:B------:R-:W-:-:S05]  /*1c60*/  @!P2 LOP3.LUT R14, R11, 0x7ff00000, RZ, 0xc0, !PT ;  /* 0x7ff000000b0ea812 */ /* 0x000fca00078ec0ff */
[----:B------:R-:W-:-:S05]  /*1c70*/  VIADD R12, R14, 0xffffffff ;  /* 0xffffffff0e0c7836 */ /* 0x000fca0000000000 */
[----:B------:R-:W-:Y:S02]  /*1c80*/  ISETP.GT.U32.AND P0, PT, R12, 0x7feffffe, PT ;  /* 0x7feffffe0c00780c */ /* 0x000fe40003f04070 */
[----:B------:R-:W-:-:S04]  /*1c90*/  IADD3 R12, PT, PT, R47, -0x1, RZ ;  /* 0xffffffff2f0c7810 */ /* 0x000fc80007ffe0ff */
[----:B------:R-:W-:-:S13]  /*1ca0*/  ISETP.GT.U32.OR P0, PT, R12, 0x7feffffe, P0 ;  /* 0x7feffffe0c00780c */ /* 0x000fda0000704470 */
[----:B------:R-:W-:Y:S05]  /*1cb0*/  @P0 BRA `(.L_x_64) ;  /* 0x00000000006c0947 */ /* 0x000fea0003800000 */
[----:B------:R-:W-:-:S04]  /*1cc0*/  LOP3.LUT R5, R9, 0x7ff00000, RZ, 0xc0, !PT ;  /* 0x7ff0000009057812 */ /* 0x000fc800078ec0ff */
[CC--:B------:R-:W-:Y:S02]  /*1cd0*/  VIADDMNMX R4, R44.reuse, -R5.reuse, 0xb9600000, !PT ;  /* 0xb96000002c047446 */ /* 0x0c0fe40007800905 */
[----:B------:R-:W-:Y:S02]  /*1ce0*/  ISETP.GE.U32.AND P0, PT, R44, R5, PT ;  /* 0x000000052c00720c */ /* 0x000fe40003f06070 */
[----:B------:R-:W-:Y:S02]  /*1cf0*/  VIMNMX R4, PT, PT, R4, 0x46a00000, PT ;  /* 0x46a0000004047848 */ /* 0x000fe40003fe0100 */
[----:B------:R-:W-:-:S04]  /*1d00*/  SEL R5, R46, 0x63400000, !P0 ;  /* 0x634000002e057807 */ /* 0x000fc80004000000 */
[----:B------:R-:W-:Y:S02]  /*1d10*/  IADD3 R14, PT, PT, -R5, R4, RZ ;  /* 0x00000004050e7210 */ /* 0x000fe40007ffe1ff */
[----:B------:R-:W-:-:S03]  /*1d20*/  MOV R4, RZ ;  /* 0x000000ff00047202 */ /* 0x000fc60000000f00 */
[----:B------:R-:W-:-:S06]  /*1d30*/  VIADD R5, R14, 0x7fe00000 ;  /* 0x7fe000000e057836 */ /* 0x000fcc0000000000 */
[----:B------:R-:W-:-:S10]  /*1d40*/  DMUL R12, R20, R4 ;  /* 0x00000004140c7228 */ /* 0x000fd40000000000 */
[----:B------:R-:W-:-:S13]  /*1d50*/  FSETP.GTU.AND P0, PT, |R13|, 1.469367938527859385e-39, PT ;  /* 0x001000000d00780b */ /* 0x000fda0003f0c200 */
[----:B------:R-:W-:Y:S05]  /*1d60*/  @P0 BRA `(.L_x_65) ;  /* 0x0000000000940947 */ /* 0x000fea0003800000 */
[----:B------:R-:W-:Y:S01]  /*1d70*/  DFMA R10, R20, -R38, R10 ;  /* 0x80000026140a722b */ /* 0x000fe2000000000a */
[----:B------:R-:W-:-:S09]  /*1d80*/  MOV R8, RZ ;  /* 0x000000ff00087202 */ /* 0x000fd20000000f00 */
[C---:B------:R-:W-:Y:S02]  /*1d90*/  FSETP.NEU.AND P0, PT, R11.reuse, RZ, PT ;  /* 0x000000ff0b00720b */ /* 0x040fe40003f0d000 */
[----:B------:R-:W-:-:S04]  /*1da0*/  LOP3.LUT R15, R11, 0x80000000, R9, 0x48, !PT ;  /* 0x800000000b0f7812 */ /* 0x000fc800078e4809 */
[----:B------:R-:W-:-:S07]  /*1db0*/  LOP3.LUT R9, R15, R5, RZ, 0xfc, !PT ;  /* 0x000000050f097212 */ /* 0x000fce00078efcff */
[----:B------:R-:W-:Y:S05]  /*1dc0*/  @!P0 BRA `(.L_x_65) ;  /* 0x00000000007c8947 */ /* 0x000fea0003800000 */
[----:B------:R-:W-:Y:S01]  /*1dd0*/  IMAD.MOV R5, RZ, RZ, -R14 ;  /* 0x000000ffff057224 */ /* 0x000fe200078e0a0e */
[----:B------:R-:W-:Y:S01]  /*1de0*/  MOV R4, RZ ;  /* 0x000000ff00047202 */ /* 0x000fe20000000f00 */
[----:B------:R-:W-:-:S05]  /*1df0*/  DMUL.RP R8, R20, R8 ;  /* 0x0000000814087228 */ /* 0x000fca0000008000 */
[----:B------:R-:W-:-:S05]  /*1e00*/  DFMA R4, R12, -R4, R20 ;  /* 0x800000040c04722b */ /* 0x000fca0000000014 */
[----:B------:R-:W-:Y:S02]  /*1e10*/  LOP3.LUT R15, R9, R15, RZ, 0x3c, !PT ;  /* 0x0000000f090f7212 */ /* 0x000fe400078e3cff */
[----:B------:R-:W-:-:S04]  /*1e20*/  IADD3 R4, PT, PT, -R14, -0x43300000, RZ ;  /* 0xbcd000000e047810 */ /* 0x000fc80007ffe1ff */
[----:B------:R-:W-:-:S04]  /*1e30*/  FSETP.NEU.AND P0, PT, |R5|, R4, PT ;  /* 0x000000040500720b */ /* 0x000fc80003f0d200 */
[----:B------:R-:W-:Y:S02]  /*1e40*/  FSEL R12, R8, R12, !P0 ;  /* 0x0000000c080c7208 */ /* 0x000fe40004000000 */
[----:B------:R-:W-:Y:S01]  /*1e50*/  FSEL R13, R15, R13, !P0 ;  /* 0x0000000d0f0d7208 */ /* 0x000fe20004000000 */
[----:B------:R-:W-:Y:S06]  /*1e60*/  BRA `(.L_x_65) ;  /* 0x0000000000547947 */ /* 0x000fec0003800000 */
.L_x_64:
[----:B------:R-:W-:-:S14]  /*1e70*/  DSETP.NAN.AND P0, PT, R4, R4, PT ;  /* 0x000000040400722a */ /* 0x000fdc0003f08000 */
[----:B------:R-:W-:Y:S05]  /*1e80*/  @P0 BRA `(.L_x_66) ;  /* 0x0000000000440947 */ /* 0x000fea0003800000 */
[----:B------:R-:W-:-:S14]  /*1e90*/  DSETP.NAN.AND P0, PT, R8, R8, PT ;  /* 0x000000080800722a */ /* 0x000fdc0003f08000 */
[----:B------:R-:W-:Y:S05]  /*1ea0*/  @P0 BRA `(.L_x_67) ;  /* 0x0000000000300947 */ /* 0x000fea0003800000 */
[----:B------:R-:W-:Y:S01]  /*1eb0*/  ISETP.NE.AND P0, PT, R14, R47, PT ;  /* 0x0000002f0e00720c */ /* 0x000fe20003f05270 */
[----:B------:R-:W-:Y:S01]  /*1ec0*/  IMAD.MOV.U32 R13, RZ, RZ, -0x80000 ;  /* 0xfff80000ff0d7424 */ /* 0x000fe200078e00ff */
[----:B------:R-:W-:-:S11]  /*1ed0*/  MOV R12, 0x0 ;  /* 0x00000000000c7802 */ /* 0x000fd60000000f00 */
[----:B------:R-:W-:Y:S05]  /*1ee0*/  @!P0 BRA `(.L_x_65) ;  /* 0x0000000000348947 */ /* 0x000fea0003800000 */
[----:B------:R-:W-:Y:S02]  /*1ef0*/  ISETP.NE.AND P0, PT, R14, 0x7ff00000, PT ;  /* 0x7ff000000e00780c */ /* 0x000fe40003f05270 */
[----:B------:R-:W-:Y:S02]  /*1f00*/  LOP3.LUT R13, R5, 0x80000000, R9, 0x48, !PT ;  /* 0x80000000050d7812 */ /* 0x000fe400078e4809 */
[----:B------:R-:W-:-:S13]  /*1f10*/  ISETP.EQ.OR P0, PT, R47, RZ, !P0 ;  /* 0x000000ff2f00720c */ /* 0x000fda0004702670 */
[----:B------:R-:W-:Y:S02]  /*1f20*/  @P0 LOP3.LUT R4, R13, 0x7ff00000, RZ, 0xfc, !PT ;  /* 0x7ff000000d040812 */ /* 0x000fe400078efcff */
[----:B------:R-:W-:Y:S02]  /*1f30*/  @!P0 MOV R12, RZ ;  /* 0x000000ff000c8202 */ /* 0x000fe40000000f00 */
[----:B------:R-:W-:Y:S01]  /*1f40*/  @P0 MOV R12, RZ ;  /* 0x000000ff000c0202 */ /* 0x000fe20000000f00 */
[----:B------:R-:W-:Y:S01]  /*1f50*/  @P0 IMAD.MOV.U32 R13, RZ, RZ, R4 ;  /* 0x000000ffff0d0224 */ /* 0x000fe200078e0004 */
[----:B------:R-:W-:Y:S06]  /*1f60*/  BRA `(.L_x_65) ;  /* 0x0000000000147947 */ /* 0x000fec0003800000 */
.L_x_67:
[----:B------:R-:W-:Y:S02]  /*1f70*/  LOP3.LUT R13, R9, 0x80000, RZ, 0xfc, !PT ;  /* 0x00080000090d7812 */ /* 0x000fe400078efcff */
[----:B------:R-:W-:Y:S01]  /*1f80*/  MOV R12, R8 ;  /* 0x00000008000c7202 */ /* 0x000fe20000000f00 */
[----:B------:R-:W-:Y:S06]  /*1f90*/  BRA `(.L_x_65) ;  /* 0x0000000000087947 */ /* 0x000fec0003800000 */
.L_x_66:
[----:B------:R-:W-:Y:S02]  /*1fa0*/  LOP3.LUT R13, R5, 0x80000, RZ, 0xfc, !PT ;  /* 0x00080000050d7812 */ /* 0x000fe400078efcff */
[----:B------:R-:W-:-:S07]  /*1fb0*/  MOV R12, R4 ;  /* 0x00000004000c7202 */ /* 0x000fce0000000f00 */
.L_x_65:
[----:B------:R-:W-:Y:S05]  /*1fc0*/  BSYNC.RECONVERGENT B2 ;  /* 0x0000000000027941 */ /* 0x000fea0003800200 */
.L_x_63:
[----:B------:R-:W-:Y:S01]  /*1fd0*/  MOV R4, R36 ;  /* 0x0000002400047202 */ /* 0x000fe20000000f00 */
[----:B------:R-:W-:Y:S01]  /*1fe0*/  IMAD.MOV.U32 R5, RZ, RZ, 0x0 ;  /* 0x00000000ff057424 */ /* 0x000fe200078e00ff */
[----:B------:R-:W-:Y:S01]  /*1ff0*/  MOV R9, R13 ;  /* 0x0000000d00097202 */ /* 0x000fe20000000f00 */
[----:B------:R-:W-:Y:S02]  /*2000*/  IMAD.MOV.U32 R8, RZ, RZ, R12 ;  /* 0x000000ffff087224 */ /* 0x000fe400078e000c */
[----:B------:R-:W-:Y:S05]  /*2010*/  RET.REL.NODEC R4 `(_Z42NonlinearElementsUpdate_Ve_And_EquvJSourceP7FEMElemPiPfS1_) ;  /* 0xffffffdc04f87950 */ /* 0x000fea0003c3ffff */
        .weak           $__internal_1_$__cuda_sm20_sqrt_rn_f32_slowpath
        .type           $__internal_1_$__cuda_sm20_sqrt_rn_f32_slowpath,@function
        .size           $__internal_1_$__cuda_sm20_sqrt_rn_f32_slowpath,($__internal_2_$__cuda_sm3x_div_rn_noftz_f32_slowpath - $__internal_1_$__cuda_sm20_sqrt_rn_f32_slowpath)
$__internal_1_$__cuda_sm20_sqrt_rn_f32_slowpath:
[----:B------:R-:W-:-:S13]  /*2020*/  LOP3.LUT P0, RZ, R5, 0x7fffffff, RZ, 0xc0, !PT ;  /* 0x7fffffff05ff7812 */ /* 0x000fda000780c0ff */
[----:B------:R-:W-:Y:S05]  /*2030*/  @!P0 BRA `(.L_x_68) ;  /* 0x0000000000448947 */ /* 0x000fea0003800000 */
[----:B------:R-:W-:Y:S02]  /*2040*/  FSETP.GEU.FTZ.AND P0, PT, R5, RZ, PT ;  /* 0x000000ff0500720b */ /* 0x000fe40003f1e000 */
[----:B------:R-:W-:-:S11]  /*2050*/  MOV R4, R5 ;  /* 0x0000000500047202 */ /* 0x000fd60000000f00 */
[----:B------:R-:W-:Y:S01]  /*2060*/  @!P0 MOV R5, 0x7fffffff ;  /* 0x7fffffff00058802 */ /* 0x000fe20000000f00 */
[----:B------:R-:W-:Y:S06]  /*2070*/  @!P0 BRA `(.L_x_68) ;  /* 0x0000000000348947 */ /* 0x000fec0003800000 */
[----:B------:R-:W-:-:S13]  /*2080*/  FSETP.GTU.FTZ.AND P0, PT, |R4|, +INF , PT ;  /* 0x7f8000000400780b */ /* 0x000fda0003f1c200 */
[----:B------:R-:W-:Y:S01]  /*2090*/  @P0 FADD.FTZ R5, R4, 1 ;  /* 0x3f80000004050421 */ /* 0x000fe20000010000 */
[----:B------:R-:W-:Y:S06]  /*20a0*/  @P0 BRA `(.L_x_68) ;  /* 0x0000000000280947 */ /* 0x000fec0003800000 */
[----:B------:R-:W-:-:S13]  /*20b0*/  FSETP.NEU.FTZ.AND P0, PT, |R4|, +INF , PT ;  /* 0x7f8000000400780b */ /* 0x000fda0003f1d200 */
[----:B------:R-:W-:-:S04]  /*20c0*/  @P0 FFMA R6, R4, 1.84467440737095516160e+19, RZ ;  /* 0x5f80000004060823 */ /* 0x000fc800000000ff */
[----:B------:R-:W0:Y:S02]  /*20d0*/  @P0 MUFU.RSQ R5, R6 ;  /* 0x0000000600050308 */ /* 0x000e240000001400 */
[----:B0-----:R-:W-:Y:S01]  /*20e0*/  @P0 FMUL.FTZ R7, R6, R5 ;  /* 0x0000000506070220 */ /* 0x001fe20000410000 */
[----:B------:R-:W-:Y:S01]  /*20f0*/  @P0 FMUL.FTZ R9, R5, 0.5 ;  /* 0x3f00000005090820 */ /* 0x000fe20000410000 */
[----:B------:R-:W-:Y:S02]  /*2100*/  @!P0 IMAD.MOV.U32 R5, RZ, RZ, R4 ;  /* 0x000000ffff058224 */ /* 0x000fe400078e0004 */
[----:B------:R-:W-:-:S04]  /*2110*/  @P0 FADD.FTZ R8, -R7, -RZ ;  /* 0x800000ff07080221 */ /* 0x000fc80000010100 */
[----:B------:R-:W-:-:S04]  /*2120*/  @P0 FFMA R8, R7, R8, R6 ;  /* 0x0000000807080223 */ /* 0x000fc80000000006 */
[----:B------:R-:W-:-:S04]  /*2130*/  @P0 FFMA R8, R8, R9, R7 ;  /* 0x0000000908080223 */ /* 0x000fc80000000007 */
[----:B------:R-:W-:-:S07]  /*2140*/  @P0 FMUL.FTZ R5, R8, 2.3283064365386962891e-10 ;  /* 0x2f80000008050820 */ /* 0x000fce0000410000 */
.L_x_68:
[----:B------:R-:W-:Y:S01]  /*2150*/  MOV R6, R5 ;  /* 0x0000000500067202 */ /* 0x000fe20000000f00 */
[----:B------:R-:W-:Y:S01]  /*2160*/  IMAD.MOV.U32 R5, RZ, RZ, 0x0 ;  /* 0x00000000ff057424 */ /* 0x000fe200078e00ff */
[----:B------:R-:W-:-:S04]  /*2170*/  MOV R4, R10 ;  /* 0x0000000a00047202 */ /* 0x000fc80000000f00 */
[----:B------:R-:W-:Y:S05]  /*2180*/  RET.REL.NODEC R4 `(_Z42NonlinearElementsUpdate_Ve_And_EquvJSourceP7FEMElemPiPfS1_) ;  /* 0xffffffdc049c7950 */ /* 0x000fea0003c3ffff */
        .weak           $__internal_2_$__cuda_sm3x_div_rn_noftz_f32_slowpath
        .type           $__internal_2_$__cuda_sm3x_div_rn_noftz_f32_slowpath,@function
        .size           $__internal_2_$__cuda_sm3x_div_rn_noftz_f32_slowpath,(.L_x_134 - $__internal_2_$__cuda_sm3x_div_rn_noftz_f32_slowpath)
$__internal_2_$__cuda_sm3x_div_rn_noftz_f32_slowpath:
[--C-:B------:R-:W-:Y:S01]  /*2190*/  SHF.R.U32.HI R5, RZ, 0x17, R3.reuse ;  /* 0x00000017ff057819 */ /* 0x100fe20000011603 */
[----:B------:R-:W-:Y:S01]  /*21a0*/  BSSY.RECONVERGENT B0, `(.L_x_69) ;  /* 0x0000063000007945 */ /* 0x000fe20003800200 */
[----:B------:R-:W-:Y:S01]  /*21b0*/  SHF.R.U32.HI R7, RZ, 0x17, R0 ;  /* 0x00000017ff077819 */ /* 0x000fe20000011600 */
[----:B------:R-:W-:Y:S01]  /*21c0*/  IMAD.MOV.U32 R11, RZ, RZ, R3 ;  /* 0x000000ffff0b7224 */ /* 0x000fe200078e0003 */
[----:B------:R-:W-:Y:S02]  /*21d0*/  LOP3.LUT R5, R5, 0xff, RZ, 0xc0, !PT ;  /* 0x000000ff05057812 */ /* 0x000fe400078ec0ff */
[----:B------:R-:W-:Y:S02]  /*21e0*/  LOP3.LUT R10, R7, 0xff, RZ, 0xc0, !PT ;  /* 0x000000ff070a7812 */ /* 0x000fe400078ec0ff */
[----:B------:R-:W-:Y:S02]  /*21f0*/  IADD3 R12, PT, PT, R5, -0x1, RZ ;  /* 0xffffffff050c7810 */ /* 0x000fe40007ffe0ff */
[----:B------:R-:W-:-:S02]  /*2200*/  IADD3 R8, PT, PT, R10, -0x1, RZ ;  /* 0xffffffff0a087810 */ /* 0x000fc40007ffe0ff */
[----:B------:R-:W-:-:S04]  /*2210*/  ISETP.GT.U32.AND P0, PT, R12, 0xfd, PT ;  /* 0x000000fd0c00780c */ /* 0x000fc80003f04070 */
[----:B------:R-:W-:-:S13]  /*2220*/  ISETP.GT.U32.OR P0, PT, R8, 0xfd, P0 ;  /* 0x000000fd0800780c */ /* 0x000fda0000704470 */
[----:B------:R-:W-:Y:S01]  /*2230*/  @!P0 MOV R7, RZ ;  /* 0x000000ff00078202 */ /* 0x000fe20000000f00 */
[----:B------:R-:W-:Y:S06]  /*2240*/  @!P0 BRA `(.L_x_70) ;  /* 0x00000000005c8947 */ /* 0x000fec0003800000 */
[----:B------:R-:W-:Y:S02]  /*2250*/  FSETP.GTU.FTZ.AND P0, PT, |R0|, +INF , PT ;  /* 0x7f8000000000780b */ /* 0x000fe40003f1c200 */
[----:B------:R-:W-:-:S04]  /*2260*/  FSETP.GTU.FTZ.AND P1, PT, |R3|, +INF , PT ;  /* 0x7f8000000300780b */ /* 0x000fc80003f3c200 */
[----:B------:R-:W-:-:S13]  /*2270*/  PLOP3.LUT P0, PT, P0, P1, PT, 0xf8, 0x8f ;  /* 0x00000000008f781c */ /* 0x000fda0000703f70 */
[----:B------:R-:W-:Y:S05]  /*2280*/  @P0 BRA `(.L_x_71) ;  /* 0x00000004004c0947 */ /* 0x000fea0003800000 */
[----:B------:R-:W-:-:S13]  /*2290*/  LOP3.LUT P0, RZ, R11, 0x7fffffff, R0, 0xc8, !PT ;  /* 0x7fffffff0bff7812 */ /* 0x000fda000780c800 */
[----:B------:R-:W-:Y:S05]  /*22a0*/  @!P0 BRA `(.L_x_72) ;  /* 0x00000004003c8947 */ /* 0x000fea0003800000 */
[C---:B------:R-:W-:Y:S02]  /*22b0*/  FSETP.NEU.FTZ.AND P1, PT, |R0|.reuse, +INF , PT ;  /* 0x7f8000000000780b */ /* 0x040fe40003f3d200 */
[----:B------:R-:W-:Y:S02]  /*22c0*/  FSETP.NEU.FTZ.AND P2, PT, |R3|, +INF , PT ;  /* 0x7f8000000300780b */ /* 0x000fe40003f5d200 */
[----:B------:R-:W-:-:S11]  /*22d0*/  FSETP.NEU.FTZ.AND P0, PT, |R0|, +INF , PT ;  /* 0x7f8000000000780b */ /* 0x000fd60003f1d200 */
[----:B------:R-:W-:Y:S05]  /*22e0*/  @!P2 BRA !P1, `(.L_x_72) ;  /* 0x00000004002ca947 */ /* 0x000fea0004800000 */
[----:B------:R-:W-:-:S04]  /*22f0*/  LOP3.LUT P1, RZ, R0, 0x7fffffff, RZ, 0xc0, !PT ;  /* 0x7fffffff00ff7812 */ /* 0x000fc8000782c0ff */
[----:B------:R-:W-:-:S13]  /*2300*/  PLOP3.LUT P1, PT, P2, P1, PT, 0x2f, 0xf2 ;  /* 0x0000000000f2781c */ /* 0x000fda0001722577 */
[----:B------:R-:W-:Y:S05]  /*2310*/  @P1 BRA `(.L_x_73) ;  /* 0x0000000400181947 */ /* 0x000fea0003800000 */
[----:B------:R-:W-:-:S04]  /*2320*/  LOP3.LUT P1, RZ, R11, 0x7fffffff, RZ, 0xc0, !PT ;  /* 0x7fffffff0bff7812 */ /* 0x000fc8000782c0ff */
[----:B------:R-:W-:-:S13]  /*2330*/  PLOP3.LUT P0, PT, P0, P1, PT, 0x2f, 0xf2 ;  /* 0x0000000000f2781c */ /* 0x000fda0000702577 */
[----:B------:R-:W-:Y:S05]  /*2340*/  @P0 BRA `(.L_x_74) ;  /* 0x0000000400000947 */ /* 0x000fea0003800000 */
[----:B------:R-:W-:Y:S02]  /*2350*/  ISETP.GE.AND P0, PT, R8, RZ, PT ;  /* 0x000000ff0800720c */ /* 0x000fe40003f06270 */
[----:B------:R-:W-:-:S11]  /*2360*/  ISETP.GE.AND P1, PT, R12, RZ, PT ;  /* 0x000000ff0c00720c */ /* 0x000fd60003f26270 */
[----:B------:R-:W-:Y:S01]  /*2370*/  @P0 MOV R7, RZ ;  /* 0x000000ff00070202 */ /* 0x000fe20000000f00 */
[----:B------:R-:W-:Y:S02]  /*2380*/  @!P0 IMAD.MOV.U32 R7, RZ, RZ, -0x40 ;  /* 0xffffffc0ff078424 */ /* 0x000fe400078e00ff */
[----:B------:R-:W-:Y:S01]  /*2390*/  @!P0 FFMA R0, R0, 1.84467440737095516160e+19, RZ ;  /* 0x5f80000000008823 */ /* 0x000fe200000000ff */
[----:B------:R-:W-:Y:S02]  /*23a0*/  @!P1 FFMA R11, R3, 1.84467440737095516160e+19, RZ ;  /* 0x5f800000030b9823 */ /* 0x000fe400000000ff */
[----:B------:R-:W-:-:S07]  /*23b0*/  @!P1 IADD3 R7, PT, PT, R7, 0x40, RZ ;  /* 0x0000004007079810 */ /* 0x000fce0007ffe0ff */
.L_x_70:
[----:B------:R-:W-:Y:S01]  /*23c0*/  LEA R8, R5, 0xc0800000, 0x17 ;  /* 0xc080000005087811 */ /* 0x000fe200078eb8ff */
[----:B------:R-:W-:Y:S03]  /*23d0*/  BSSY.RECONVERGENT B1, `(.L_x_75) ;  /* 0x0000036000017945 */ /* 0x000fe60003800200 */
[----:B------:R-:W-:Y:S01]  /*23e0*/  IADD3 R12, PT, PT, -R8, R11, RZ ;  /* 0x0000000b080c7210 */ /* 0x000fe20007ffe1ff */
[----:B------:R-:W-:-:S03]  /*23f0*/  VIADD R8, R10, 0xffffff81 ;  /* 0xffffff810a087836 */ /* 0x000fc60000000000 */
[----:B------:R-:W0:Y:S01]  /*2400*/  MUFU.RCP R11, R12 ;  /* 0x0000000c000b7308 */ /* 0x000e220000001000 */
[----:B------:R-:W-:Y:S01]  /*2410*/  FADD.FTZ R13, -R12, -RZ ;  /* 0x800000ff0c0d7221 */ /* 0x000fe20000010100 */
[C---:B------:R-:W-:Y:S01]  /*2420*/  IMAD R0, R8.reuse, -0x800000, R0 ;  /* 0xff80000008007824 */ /* 0x040fe200078e0200 */
[----:B------:R-:W-:-:S04]  /*2430*/  IADD3 R8, PT, PT, R8, 0x7f, -R5 ;  /* 0x0000007f08087810 */ /* 0x000fc80007ffe805 */
[----:B------:R-:W-:Y:S01]  /*2440*/  IADD3 R8, PT, PT, R8, R7, RZ ;  /* 0x0000000708087210 */ /* 0x000fe20007ffe0ff */
[----:B0-----:R-:W-:-:S04]  /*2450*/  FFMA R10, R11, R13, 1 ;  /* 0x3f8000000b0a7423 */ /* 0x001fc8000000000d */
[----:B------:R-:W-:-:S04]  /*2460*/  FFMA R11, R11, R10, R11 ;  /* 0x0000000a0b0b7223 */ /* 0x000fc8000000000b */
[----:B------:R-:W-:-:S04]  /*2470*/  FFMA R10, R0, R11, RZ ;  /* 0x0000000b000a7223 */ /* 0x000fc800000000ff */
[----:B------:R-:W-:-:S04]  /*2480*/  FFMA R14, R13, R10, R0 ;  /* 0x0000000a0d0e7223 */ /* 0x000fc80000000000 */
[----:B------:R-:W-:-:S04]  /*2490*/  FFMA R10, R11, R14, R10 ;  /* 0x0000000e0b0a7223 */ /* 0x000fc8000000000a */
[----:B------:R-:W-:-:S04]  /*24a0*/  FFMA R13, R13, R10, R0 ;  /* 0x0000000a0d0d7223 */ /* 0x000fc80000000000 */
[----:B------:R-:W-:-:S05]  /*24b0*/  FFMA R0, R11, R13, R10 ;  /* 0x0000000d0b007223 */ /* 0x000fca000000000a */
[----:B------:R-:W-:-:S04]  /*24c0*/  SHF.R.U32.HI R5, RZ, 0x17, R0 ;  /* 0x00000017ff057819 */ /* 0x000fc80000011600 */
[----:B------:R-:W-:-:S04]  /*24d0*/  LOP3.LUT R5, R5, 0xff, RZ, 0xc0, !PT ;  /* 0x000000ff05057812 */ /* 0x000fc800078ec0ff */
[----:B------:R-:W-:-:S05]  /*24e0*/  IADD3 R12, PT, PT, R5, R8, RZ ;  /* 0x00000008050c7210 */ /* 0x000fca0007ffe0ff */
[----:B------:R-:W-:-:S05]  /*24f0*/  VIADD R5, R12, 0xffffffff ;  /* 0xffffffff0c057836 */ /* 0x000fca0000000000 */
[----:B------:R-:W-:-:S13]  /*2500*/  ISETP.GE.U32.AND P0, PT, R5, 0xfe, PT ;  /* 0x000000fe0500780c */ /* 0x000fda0003f06070 */
[----:B------:R-:W-:Y:S05]  /*2510*/  @!P0 BRA `(.L_x_76) ;  /* 0x0000000000808947 */ /* 0x000fea0003800000 */
[----:B------:R-:W-:-:S13]  /*2520*/  ISETP.GT.AND P0, PT, R12, 0xfe, PT ;  /* 0x000000fe0c00780c */ /* 0x000fda0003f04270 */
[----:B------:R-:W-:Y:S05]  /*2530*/  @P0 BRA `(.L_x_77) ;  /* 0x00000000006c0947 */ /* 0x000fea0003800000 */
[----:B------:R-:W-:-:S13]  /*2540*/  ISETP.GE.AND P0, PT, R12, 0x1, PT ;  /* 0x000000010c00780c */ /* 0x000fda0003f06270 */
[----:B------:R-:W-:Y:S05]  /*2550*/  @P0 BRA `(.L_x_78) ;  /* 0x0000000000740947 */ /* 0x000fea0003800000 */
[----:B------:R-:W-:Y:S02]  /*2560*/  ISETP.GE.AND P0, PT, R12, -0x18, PT ;  /* 0xffffffe80c00780c */ /* 0x000fe40003f06270 */
[----:B------:R-:W-:-:S11]  /*2570*/  LOP3.LUT R0, R0, 0x80000000, RZ, 0xc0, !PT ;  /* 0x8000000000007812 */ /* 0x000fd600078ec0ff */
[----:B------:R-:W-:Y:S05]  /*2580*/  @!P0 BRA `(.L_x_78) ;  /* 0x0000000000688947 */ /* 0x000fea0003800000 */
[-CC-:B------:R-:W-:Y:S01]  /*2590*/  FFMA.RZ R5, R11, R13.reuse, R10.reuse ;  /* 0x0000000d0b057223 */ /* 0x180fe2000000c00a */
[C---:B------:R-:W-:Y:S02]  /*25a0*/  IADD3 R8, PT, PT, R12.reuse, 0x20, RZ ;  /* 0x000000200c087810 */ /* 0x040fe40007ffe0ff */
[C---:B------:R-:W-:Y:S02]  /*25b0*/  ISETP.NE.AND P2, PT, R12.reuse, RZ, PT ;  /* 0x000000ff0c00720c */ /* 0x040fe40003f45270 */
[----:B------:R-:W-:Y:S01]  /*25c0*/  LOP3.LUT R7, R5, 0x7fffff, RZ, 0xc0, !PT ;  /* 0x007fffff05077812 */ /* 0x000fe200078ec0ff */
[CCC-:B------:R-:W-:Y:S01]  /*25d0*/  FFMA.RP R5, R11.reuse, R13.reuse, R10.reuse ;  /* 0x0000000d0b057223 */ /* 0x1c0fe2000000800a */
[----:B------:R-:W-:Y:S01]  /*25e0*/  FFMA.RM R10, R11, R13, R10 ;  /* 0x0000000d0b0a7223 */ /* 0x000fe2000000400a */
[----:B------:R-:W-:Y:S02]  /*25f0*/  ISETP.NE.AND P1, PT, R12, RZ, PT ;  /* 0x000000ff0c00720c */ /* 0x000fe40003f25270 */
[----:B------:R-:W-:-:S02]  /*2600*/  LOP3.LUT R7, R7, 0x800000, RZ, 0xfc, !PT ;  /* 0x0080000007077812 */ /* 0x000fc400078efcff */
[----:B------:R-:W-:Y:S02]  /*2610*/  IADD3 R11, PT, PT, -R12, RZ, RZ ;  /* 0x000000ff0c0b7210 */ /* 0x000fe40007ffe1ff */
[----:B------:R-:W-:Y:S02]  /*2620*/  SHF.L.U32 R8, R7, R8, RZ ;  /* 0x0000000807087219 */ /* 0x000fe400000006ff */
[----:B------:R-:W-:Y:S02]  /*2630*/  FSETP.NEU.FTZ.AND P0, PT, R5, R10, PT ;  /* 0x0000000a0500720b */ /* 0x000fe40003f1d000 */
[----:B------:R-:W-:Y:S02]  /*2640*/  SEL R10, R11, RZ, P2 ;  /* 0x000000ff0b0a7207 */ /* 0x000fe40001000000 */
[----:B------:R-:W-:Y:S02]  /*2650*/  ISETP.NE.AND P1, PT, R8, RZ, P1 ;  /* 0x000000ff0800720c */ /* 0x000fe40000f25270 */
[----:B------:R-:W-:-:S02]  /*2660*/  SHF.R.U32.HI R10, RZ, R10, R7 ;  /* 0x0000000aff0a7219 */ /* 0x000fc40000011607 */
[----:B------:R-:W-:Y:S02]  /*2670*/  PLOP3.LUT P0, PT, P0, P1, PT, 0xf8, 0x8f ;  /* 0x00000000008f781c */ /* 0x000fe40000703f70 */
[----:B------:R-:W-:Y:S02]  /*2680*/  SHF.R.U32.HI R8, RZ, 0x1, R10 ;  /* 0x00000001ff087819 */ /* 0x000fe4000001160a */
[----:B------:R-:W-:-:S04]  /*2690*/  SEL R5, RZ, 0x1, !P0 ;  /* 0x00000001ff057807 */ /* 0x000fc80004000000 */
[----:B------:R-:W-:-:S04]  /*26a0*/  LOP3.LUT R5, R5, 0x1, R8, 0xf8, !PT ;  /* 0x0000000105057812 */ /* 0x000fc800078ef808 */
[----:B------:R-:W-:-:S05]  /*26b0*/  LOP3.LUT R5, R5, R10, RZ, 0xc0, !PT ;  /* 0x0000000a05057212 */ /* 0x000fca00078ec0ff */
[----:B------:R-:W-:-:S05]  /*26c0*/  IMAD.IADD R5, R8, 0x1, R5 ;  /* 0x0000000108057824 */ /* 0x000fca00078e0205 */
[----:B------:R-:W-:Y:S01]  /*26d0*/  LOP3.LUT R0, R5, R0, RZ, 0xfc, !PT ;  /* 0x0000000005007212 */ /* 0x000fe200078efcff */
[----:B------:R-:W-:Y:S06]  /*26e0*/  BRA `(.L_x_78) ;  /* 0x0000000000107947 */ /* 0x000fec0003800000 */
.L_x_77:
[----:B------:R-:W-:-:S04]  /*26f0*/  LOP3.LUT R0, R0, 0x80000000, RZ, 0xc0, !PT ;  /* 0x8000000000007812 */ /* 0x000fc800078ec0ff */
[----:B------:R-:W-:Y:S01]  /*2700*/  LOP3.LUT R0, R0, 0x7f800000, RZ, 0xfc, !PT ;  /* 0x7f80000000007812 */ /* 0x000fe200078efcff */
[----:B------:R-:W-:Y:S06]  /*2710*/  BRA `(.L_x_78) ;  /* 0x0000000000047947 */ /* 0x000fec0003800000 */
.L_x_76:
[----:B------:R-:W-:-:S07]  /*2720*/  LEA R0, R8, R0, 0x17 ;  /* 0x0000000008007211 */ /* 0x000fce00078eb8ff */
.L_x_78:
[----:B------:R-:W-:Y:S05]  /*2730*/  BSYNC.RECONVERGENT B1 ;  /* 0x0000000000017941 */ /* 0x000fea0003800200 */
.L_x_75:
[----:B------:R-:W-:Y:S05]  /*2740*/  BRA `(.L_x_79) ;  /* 0x0000000000207947 */ /* 0x000fea0003800000 */
.L_x_74:
[----:B------:R-:W-:-:S04]  /*2750*/  LOP3.LUT R0, R11, 0x80000000, R0, 0x48, !PT ;  /* 0x800000000b007812 */ /* 0x000fc800078e4800 */
[----:B------:R-:W-:Y:S01]  /*2760*/  LOP3.LUT R0, R0, 0x7f800000, RZ, 0xfc, !PT ;  /* 0x7f80000000007812 */ /* 0x000fe200078efcff */
[----:B------:R-:W-:Y:S06]  /*2770*/  BRA `(.L_x_79) ;  /* 0x0000000000147947 */ /* 0x000fec0003800000 */
.L_x_73:
[----:B------:R-:W-:Y:S01]  /*2780*/  LOP3.LUT R0, R11, 0x80000000, R0, 0x48, !PT ;  /* 0x800000000b007812 */ /* 0x000fe200078e4800 */
[----:B------:R-:W-:Y:S06]  /*2790*/  BRA `(.L_x_79) ;  /* 0x00000000000c7947 */ /* 0x000fec0003800000 */
.L_x_72:
[----:B------:R-:W0:Y:S01]  /*27a0*/  MUFU.RSQ R0, -QNAN ;  /* 0xffc0000000007908 */ /* 0x000e220000001400 */
[----:B------:R-:W-:Y:S05]  /*27b0*/  BRA `(.L_x_79) ;  /* 0x0000000000047947 */ /* 0x000fea0003800000 */
.L_x_71:
[----:B------:R-:W-:-:S07]  /*27c0*/  FADD.FTZ R0, R0, R3 ;  /* 0x0000000300007221 */ /* 0x000fce0000010000 */
.L_x_79:
[----:B------:R-:W-:Y:S05]  /*27d0*/  BSYNC.RECONVERGENT B0 ;  /* 0x0000000000007941 */ /* 0x000fea0003800200 */
.L_x_69:
[----:B------:R-:W-:-:S04]  /*27e0*/  HFMA2 R5, -RZ, RZ, 0, 0 ;  /* 0x00000000ff057431 */ /* 0x000fc800000001ff */
[----:B0-----:R-:W-:Y:S05]  /*27f0*/  RET.REL.NODEC R4 `(_Z42NonlinearElementsUpdate_Ve_And_EquvJSourceP7FEMElemPiPfS1_) ;  /* 0xffffffd804007950 */ /* 0x001fea0003c3ffff */
.L_x_80:
        /* <DEDUP_REMOVED lines=16> */
.L_x_134:


//--------------------- .text._Z16GPU_PCG_Process2P6PcgVecPfS1_S1_Pi --------------------------
	.section	.text._Z16GPU_PCG_Process2P6PcgVecPfS1_S1_Pi,"ax",@progbits
	.align	128
        .global         _Z16GPU_PCG_Process2P6PcgVecPfS1_S1_Pi
        .type           _Z16GPU_PCG_Process2P6PcgVecPfS1_S1_Pi,@function
        .size           _Z16GPU_PCG_Process2P6PcgVecPfS1_S1_Pi,(.L_x_141 - _Z16GPU_PCG_Process2P6PcgVecPfS1_S1_Pi)
        .other          _Z16GPU_PCG_Process2P6PcgVecPfS1_S1_Pi,@"STO_CUDA_ENTRY STV_DEFAULT"
_Z16GPU_PCG_Process2P6PcgVecPfS1_S1_Pi:
.text._Z16GPU_PCG_Process2P6PcgVecPfS1_S1_Pi:
        /* <DEDUP_REMOVED lines=11> */
[----:B------:R-:W1:Y:S08]  /*00b0*/  LDC.64 R6, c[0x0][0x388] ;  /* 0x0000e200ff067b82 */ /* 0x000e700000000a00 */
[----:B------:R-:W2:Y:S01]  /*00c0*/  LDC.64 R4, c[0x0][0x398] ;  /* 0x0000e600ff047b82 */ /* 0x000ea20000000a00 */
[----:B0-----:R-:W-:-:S05]  /*00d0*/  IMAD.WIDE R2, R9, 0x1c, R2 ;  /* 0x0000001c09027825 */ /* 0x001fca00078e0202 */
[----:B------:R-:W3:Y:S01]  /*00e0*/  LDG.E R0, desc[UR4][R2.64+0x8] ;  /* 0x0000080402007981 */ /* 0x000ee2000c1e1900 */
[----:B-1----:R-:W-:-:S05]  /*00f0*/  IMAD.WIDE R6, R9, 0x4, R6 ;  /* 0x0000000409067825 */ /* 0x002fca00078e0206 */
[----:B------:R-:W3:Y:S04]  /*0100*/  LDG.E R8, desc[UR4][R6.64] ;  /* 0x0000000406087981 */ /* 0x000ee8000c1e1900 */
[----:B--2---:R-:W3:Y:S02]  /*0110*/  LDG.E R5, desc[UR4][R4.64] ;  /* 0x0000000404057981 */ /* 0x004ee4000c1e1900 */
[----:B---3--:R-:W-:-:S05]  /*0120*/  FFMA R9, R5, R8, R0 ;  /* 0x0000000805097223 */ /* 0x008fca0000000000 */
[----:B------:R-:W-:Y:S04]  /*0130*/  STG.E desc[UR4][R6.64], R9 ;  /* 0x0000000906007986 */ /* 0x000fe8000c101904 */
[----:B------:R-:W2:Y:S04]  /*0140*/  LDG.E R11, desc[UR4][R2.64] ;  /* 0x00000004020b7981 */ /* 0x000ea8000c1e1900 */
[----:B------:R-:W3:Y:S04]  /*0150*/  LDG.E R13, desc[UR4][R2.64+0x8] ;  /* 0x00000804020d7981 */ /* 0x000ee8000c1e1900 */
[----:B--2---:R-:W-:Y:S04]  /*0160*/  STG.E desc[UR4][R2.64+0x4], R11 ;  /* 0x0000040b02007986 */ /* 0x004fe8000c101904 */
[----:B---3--:R-:W-:Y:S01]  /*0170*/  STG.E desc[UR4][R2.64+0xc], R13 ;  /* 0x00000c0d02007986 */ /* 0x008fe2000c101904 */
[----:B------:R-:W-:Y:S05]  /*0180*/  EXIT ;  /* 0x000000000000794d */ /* 0x000fea0003800000 */
.L_x_81:
        /* <DEDUP_REMOVED lines=15> */
.L_x_141:


//--------------------- .text._Z16GPU_PCG_Process1P6PcgVecPfS1_S1_Pi --------------------------
	.section	.text._Z16GPU_PCG_Process1P6PcgVecPfS1_S1_Pi,"ax",@progbits
	.align	128
        .global         _Z16GPU_PCG_Process1P6PcgVecPfS1_S1_Pi
        .type           _Z16GPU_PCG_Process1P6PcgVecPfS1_S1_Pi,@function
        .size           _Z16GPU_PCG_Process1P6PcgVecPfS1_S1_Pi,(.L_x_142 - _Z16GPU_PCG_Process1P6PcgVecPfS1_S1_Pi)
        .other          _Z16GPU_PCG_Process1P6PcgVecPfS1_S1_Pi,@"STO_CUDA_ENTRY STV_DEFAULT"
_Z16GPU_PCG_Process1P6PcgVecPfS1_S1_Pi:
.text._Z16GPU_PCG_Process1P6PcgVecPfS1_S1_Pi:
        /* <DEDUP_REMOVED lines=13> */
[----:B0-----:R-:W-:-:S07]  /*00d0*/  IMAD.WIDE R4, R11, 0x4, R4 ;  /* 0x000000040b047825 */ /* 0x001fce00078e0204 */
[----:B------:R-:W0:Y:S01]  /*00e0*/  LDC.64 R8, c[0x0][0x380] ;  /* 0x0000e000ff087b82 */ /* 0x000e220000000a00 */
[----:B------:R-:W3:Y:S01]  /*00f0*/  LDG.E R5, desc[UR4][R4.64] ;  /* 0x0000000404057981 */ /* 0x000ee2000c1e1900 */
[----:B-1----:R-:W-:-:S05]  /*0100*/  IMAD.WIDE R6, R11, 0x4, R6 ;  /* 0x000000040b067825 */ /* 0x002fca00078e0206 */
[----:B------:R-:W3:Y:S04]  /*0110*/  LDG.E R13, desc[UR4][R6.64] ;  /* 0x00000004060d7981 */ /* 0x000ee8000c1e1900 */
[----:B--2---:R-:W3:Y:S01]  /*0120*/  LDG.E R0, desc[UR4][R2.64] ;  /* 0x0000000402007981 */ /* 0x004ee2000c1e1900 */
[----:B0-----:R-:W-:-:S04]  /*0130*/  IMAD.WIDE R8, R11, 0x1c, R8 ;  /* 0x0000001c0b087825 */ /* 0x001fc800078e0208 */
[----:B---3--:R-:W-:-:S05]  /*0140*/  FFMA R13, R0, R5, R13 ;  /* 0x00000005000d7223 */ /* 0x008fca000000000d */
[----:B------:R-:W-:Y:S04]  /*0150*/  STG.E desc[UR4][R6.64], R13 ;  /* 0x0000000d06007986 */ /* 0x000fe8000c101904 */
[----:B------:R-:W2:Y:S04]  /*0160*/  LDG.E R11, desc[UR4][R2.64] ;  /* 0x00000004020b7981 */ /* 0x000ea8000c1e1900 */
[----:B------:R-:W2:Y:S04]  /*0170*/  LDG.E R0, desc[UR4][R8.64+0x4] ;  /* 0x0000040408007981 */ /* 0x000ea8000c1e1900 */
[----:B------:R-:W2:Y:S04]  /*0180*/  LDG.E R10, desc[UR4][R8.64+0x14] ;  /* 0x00001404080a7981 */ /* 0x000ea8000c1e1900 */
[----:B------:R-:W3:Y:S01]  /*0190*/  LDG.E R12, desc[UR4][R8.64+0x18] ;  /* 0x00001804080c7981 */ /* 0x000ee2000c1e1900 */
[----:B--2---:R-:W-:-:S04]  /*01a0*/  FFMA R11, -R11, R10, R0 ;  /* 0x0000000a0b0b7223 */ /* 0x004fc80000000100 */
[----:B---3--:R-:W-:Y:S01]  /*01b0*/  FMUL R5, R11, R12 ;  /* 0x0000000c0b057220 */ /* 0x008fe20000400000 */
[----:B------:R-:W-:Y:S04]  /*01c0*/  STG.E desc[UR4][R8.64], R11 ;  /* 0x0000000b08007986 */ /* 0x000fe8000c101904 */
[----:B------:R-:W-:Y:S01]  /*01d0*/  STG.E desc[UR4][R8.64+0x8], R5 ;  /* 0x0000080508007986 */ /* 0x000fe2000c101904 */
[----:B------:R-:W-:Y:S05]  /*01e0*/  EXIT ;  /* 0x000000000000794d */ /* 0x000fea0003800000 */
.L_x_82:
        /* <DEDUP_REMOVED lines=9> */
.L_x_142:


//--------------------- .text._Z17r1z1_into_Buffer1P6PcgVecPiPf --------------------------
	.section	.text._Z17r1z1_into_Buffer1P6PcgVecPiPf,"ax",@progbits
	.align	128
        .global         _Z17r1z1_into_Buffer1P6PcgVecPiPf
        .type           _Z17r1z1_into_Buffer1P6PcgVecPiPf,@function
        .size           _Z17r1z1_into_Buffer1P6PcgVecPiPf,(.L_x_143 - _Z17r1z1_into_Buffer1P6PcgVecPiPf)
        .other          _Z17r1z1_into_Buffer1P6PcgVecPiPf,@"STO_CUDA_ENTRY STV_DEFAULT"
_Z17r1z1_into_Buffer1P6PcgVecPiPf:
.text._Z17r1z1_into_Buffer1P6PcgVecPiPf:
        /* <DEDUP_REMOVED lines=13> */
[----:B------:R-:W2:Y:S04]  /*00d0*/  LDG.E R0, desc[UR4][R2.64] ;  /* 0x0000000402007981 */ /* 0x000ea8000c1e1900 */
[----:B------:R-:W2:Y:S01]  /*00e0*/  LDG.E R9, desc[UR4][R2.64+0x8] ;  /* 0x0000080402097981 */ /* 0x000ea2000c1e1900 */
[----:B-1----:R-:W-:-:S04]  /*00f0*/  IMAD.WIDE R4, R7, 0x4, R4 ;  /* 0x0000000407047825 */ /* 0x002fc800078e0204 */
[----:B--2---:R-:W-:-:S05]  /*0100*/  FMUL R9, R0, R9 ;  /* 0x0000000900097220 */ /* 0x004fca0000400000 */
[----:B------:R-:W-:Y:S01]  /*0110*/  STG.E desc[UR4][R4.64], R9 ;  /* 0x0000000904007986 */ /* 0x000fe2000c101904 */
[----:B------:R-:W-:Y:S05]  /*0120*/  EXIT ;  /* 0x000000000000794d */ /* 0x000fea0003800000 */
.L_x_83:
        /* <DEDUP_REMOVED lines=13> */
.L_x_143:


//--------------------- .text._Z38pAp_into_Buffer1_And_r0z0_into_Buffer2P6PcgVecPiPfS2_S2_ --------------------------
	.section	.text._Z38pAp_into_Buffer1_And_r0z0_into_Buffer2P6PcgVecPiPfS2_S2_,"ax",@progbits
	.align	128
        .global         _Z38pAp_into_Buffer1_And_r0z0_into_Buffer2P6PcgVecPiPfS2_S2_
        .type           _Z38pAp_into_Buffer1_And_r0z0_into_Buffer2P6PcgVecPiPfS2_S2_,@function
        .size           _Z38pAp_into_Buffer1_And_r0z0_into_Buffer2P6PcgVecPiPfS2_S2_,(.L_x_144 - _Z38pAp_into_Buffer1_And_r0z0_into_Buffer2P6PcgVecPiPfS2_S2_)
        .other          _Z38pAp_into_Buffer1_And_r0z0_into_Buffer2P6PcgVecPiPfS2_S2_,@"STO_CUDA_ENTRY STV_DEFAULT"
_Z38pAp_into_Buffer1_And_r0z0_into_Buffer2P6PcgVecPiPfS2_S2_:
.text._Z38pAp_into_Buffer1_And_r0z0_into_Buffer2P6PcgVecPiPfS2_S2_:
        /* <DEDUP_REMOVED lines=17> */
[----:B------:R-:W3:Y:S01]  /*0110*/  LDG.E R0, desc[UR4][R2.64+0x14] ;  /* 0x0000140402007981 */ /* 0x000ee2000c1e1900 */
[----:B--2---:R-:W-:-:S04]  /*0120*/  IMAD.WIDE R6, R11, 0x4, R6 ;  /* 0x000000040b067825 */ /* 0x004fc800078e0206 */
[----:B---3--:R-:W-:-:S05]  /*0130*/  FMUL R13, R0, R5 ;  /* 0x00000005000d7220 */ /* 0x008fca0000400000 */
[----:B------:R-:W-:Y:S04]  /*0140*/  STG.E desc[UR4][R6.64], R13 ;  /* 0x0000000d06007986 */ /* 0x000fe8000c101904 */
[----:B------:R-:W2:Y:S04]  /*0150*/  LDG.E R0, desc[UR4][R2.64+0x4] ;  /* 0x0000040402007981 */ /* 0x000ea8000c1e1900 */
[----:B------:R-:W2:Y:S01]  /*0160*/  LDG.E R15, desc[UR4][R2.64+0xc] ;  /* 0x00000c04020f7981 */ /* 0x000ea2000c1e1900 */
[----:B0-----:R-:W-:-:S04]  /*0170*/  IMAD.WIDE R8, R11, 0x4, R8 ;  /* 0x000000040b087825 */ /* 0x001fc800078e0208 */
[----:B--2---:R-:W-:-:S05]  /*0180*/  FMUL R15, R0, R15 ;  /* 0x0000000f000f7220 */ /* 0x004fca0000400000 */
[----:B------:R-:W-:Y:S01]  /*0190*/  STG.E desc[UR4][R8.64], R15 ;  /* 0x0000000f08007986 */ /* 0x000fe2000c101904 */
[----:B------:R-:W-:Y:S05]  /*01a0*/  EXIT ;  /* 0x000000000000794d */ /* 0x000fea0003800000 */
.L_x_84:
        /* <DEDUP_REMOVED lines=13> */
.L_x_144:


//--------------------- .text._Z11Set0the_d_xPfPi --------------------------
	.section	.text._Z11Set0the_d_xPfPi,"ax",@progbits
	.align	128
        .global         _Z11Set0the_d_xPfPi
        .type           _Z11Set0the_d_xPfPi,@function
        .size           _Z11Set0the_d_xPfPi,(.L_x_145 - _Z11Set0the_d_xPfPi)
        .other          _Z11Set0the_d_xPfPi,@"STO_CUDA_ENTRY STV_DEFAULT"
_Z11Set0the_d_xPfPi:
.text._Z11Set0the_d_xPfPi:
        /* <DEDUP_REMOVED lines=10> */
[----:B------:R-:W0:Y:S02]  /*00a0*/  LDC.64 R2, c[0x0][0x380] ;  /* 0x0000e000ff027b82 */ /* 0x000e240000000a00 */
[----:B0-----:R-:W-:-:S05]  /*00b0*/  IMAD.WIDE R2, R5, 0x4, R2 ;  /* 0x0000000405027825 */ /* 0x001fca00078e0202 */
[----:B------:R-:W-:Y:S01]  /*00c0*/  STG.E desc[UR4][R2.64], RZ ;  /* 0x000000ff02007986 */ /* 0x000fe2000c101904 */
[----:B------:R-:W-:Y:S05]  /*00d0*/  EXIT ;  /* 0x000000000000794d */ /* 0x000fea0003800000 */
.L_x_85:
        /* <DEDUP_REMOVED lines=10> */
.L_x_145:


//--------------------- .text._Z15GPU_PCG_PreparePiPfP6PcgVec --------------------------
	.section	.text._Z15GPU_PCG_PreparePiPfP6PcgVec,"ax",@progbits
	.align	128
        .global         _Z15GPU_PCG_PreparePiPfP6PcgVec
        .type           _Z15GPU_PCG_PreparePiPfP6PcgVec,@function
        .size           _Z15GPU_PCG_PreparePiPfP6PcgVec,(.L_x_146 - _Z15GPU_PCG_PreparePiPfP6PcgVec)
        .other          _Z15GPU_PCG_PreparePiPfP6PcgVec,@"STO_CUDA_ENTRY STV_DEFAULT"
_Z15GPU_PCG_PreparePiPfP6PcgVec:
.text._Z15GPU_PCG_PreparePiPfP6PcgVec:
        /* <DEDUP_REMOVED lines=14> */
[----:B------:R-:W2:Y:S04]  /*00e0*/  LDG.E R9, desc[UR4][R2.64+0x14] ;  /* 0x0000140402097981 */ /* 0x000ea8000c1e1900 */
[----:B------:R-:W3:Y:S01]  /*00f0*/  LDG.E R6, desc[UR4][R2.64+0x18] ;  /* 0x0000180402067981 */ /* 0x000ee2000c1e1900 */
[----:B-1----:R-:W-:-:S04]  /*0100*/  IMAD.WIDE R4, R7, 0x4, R4 ;  /* 0x0000000407047825 */ /* 0x002fc800078e0204 */
[----:B--2---:R-:W-:-:S04]  /*0110*/  FADD R9, R0, -R9 ;  /* 0x8000000900097221 */ /* 0x004fc80000000000 */
[----:B---3--:R-:W-:Y:S01]  /*0120*/  FMUL R11, R9, R6 ;  /* 0x00000006090b7220 */ /* 0x008fe20000400000 */
[----:B------:R-:W-:Y:S04]  /*0130*/  STG.E desc[UR4][R2.64+0x4], R9 ;  /* 0x0000040902007986 */ /* 0x000fe8000c101904 */
[----:B------:R-:W-:Y:S04]  /*0140*/  STG.E desc[UR4][R2.64], R9 ;  /* 0x0000000902007986 */ /* 0x000fe8000c101904 */
[----:B------:R-:W-:Y:S04]  /*0150*/  STG.E desc[UR4][R2.64+0xc], R11 ;  /* 0x00000c0b02007986 */ /* 0x000fe8000c101904 */
[----:B------:R-:W-:Y:S04]  /*0160*/  STG.E desc[UR4][R2.64+0x8], R11 ;  /* 0x0000080b02007986 */ /* 0x000fe8000c101904 */
[----:B------:R-:W-:Y:S01]  /*0170*/  STG.E desc[UR4][R4.64], R11 ;  /* 0x0000000b04007986 */ /* 0x000fe2000c101904 */
[----:B------:R-:W-:Y:S05]  /*0180*/  EXIT ;  /* 0x000000000000794d */ /* 0x000fea0003800000 */
.L_x_86:
        /* <DEDUP_REMOVED lines=15> */
.L_x_146:


//--------------------- .text._Z20GPUmakePreconditonerP7FEMElemP7FEMNodePiP6PcgVec --------------------------
	.section	.text._Z20GPUmakePreconditonerP7FEMElemP7FEMNodePiP6PcgVec,"ax",@progbits
	.align	128
        .global         _Z20GPUmakePreconditonerP7FEMElemP7FEMNodePiP6PcgVec
        .type           _Z20GPUmakePreconditonerP7FEMElemP7FEMNodePiP6PcgVec,@function
        .size           _Z20GPUmakePreconditonerP7FEMElemP7FEMNodePiP6PcgVec,(.L_x_135 - _Z20GPUmakePreconditonerP7FEMElemP7FEMNodePiP6PcgVec)
        .other          _Z20GPUmakePreconditonerP7FEMElemP7FEMNodePiP6PcgVec,@"STO_CUDA_ENTRY STV_DEFAULT"
_Z20GPUmakePreconditonerP7FEMElemP7FEMNodePiP6PcgVec:
.text._Z20GPUmakePreconditonerP7FEMElemP7FEMNodePiP6PcgVec:
        /* <DEDUP_REMOVED lines=12> */
[----:B------:R-:W2:Y:S02]  /*00c0*/  LDG.E R2, desc[UR4][R10.64+0x54] ;  /* 0x000054040a027981 */ /* 0x000ea4000c1e1900 */
[----:B--2---:R-:W-:-:S13]  /*00d0*/  ISETP.NE.AND P0, PT, R2, RZ, PT ;  /* 0x000000ff0200720c */ /* 0x004fda0003f05270 */
[----:B------:R-:W-:Y:S05]  /*00e0*/  @P0 EXIT ;  /* 0x000000000000094d */ /* 0x000fea0003800000 */
[----:B------:R-:W2:Y:S01]  /*00f0*/  LDG.E R2, desc[UR4][R10.64] ;  /* 0x000000040a027981 */ /* 0x000ea2000c1e1900 */
[----:B------:R-:W-:Y:S01]  /*0100*/  BSSY.RECONVERGENT B0, `(.L_x_87) ;  /* 0x00000c6000007945 */ /* 0x000fe20003800200 */
        /* <DEDUP_REMOVED lines=15> */
.L_x_91:
        /* <DEDUP_REMOVED lines=10> */
[----:B---3--:R-:W-:Y:S02]  /*02a0*/  IMAD.WIDE R18, R23, 0xc, R6 ;  /* 0x0000000c17127825 */ /* 0x008fe400078e0206 */
[----:B------:R-:W2:Y:S02]  /*02b0*/  LDG.E R7, desc[UR4][R6.64+0x10] ;  /* 0x0000100406077981 */ /* 0x000ea4000c1e1900 */
[----:B----4-:R-:W-:-:S04]  /*02c0*/  IMAD.WIDE R8, R9, 0x98, R12 ;  /* 0x0000009809087825 */ /* 0x010fc800078e020c */
[----:B------:R-:W-:-:S04]  /*02d0*/  IMAD.WIDE R18, R23, 0x4, R18 ;  /* 0x0000000417127825 */ /* 0x000fc800078e0212 */
[C---:B-----5:R-:W-:Y:S01]  /*02e0*/  IMAD.WIDE R22, R16.reuse, 0xc, R8 ;  /* 0x0000000c10167825 */ /* 0x060fe200078e0208 */
[----:B------:R-:W2:Y:S04]  /*02f0*/  LDG.E R6, desc[UR4][R18.64+0x14] ;  /* 0x0000140412067981 */ /* 0x000ea8000c1e1900 */
[----:B------:R-:W3:Y:S01]  /*0300*/  LDG.E R8, desc[UR4][R8.64+0x10] ;  /* 0x0000100408087981 */ /* 0x000ee2000c1e1900 */
[----:B------:R-:W-:-:S03]  /*0310*/  IMAD.WIDE R22, R16, 0x4, R22 ;  /* 0x0000000410167825 */ /* 0x000fc600078e0216 */
[----:B------:R0:W2:Y:S04]  /*0320*/  LDG.E R25, desc[UR4][R18.64+0x38] ;  /* 0x0000380412197981 */ /* 0x0000a8000c1e1900 */
[----:B------:R-:W3:Y:S04]  /*0330*/  LDG.E R26, desc[UR4][R22.64+0x14] ;  /* 0x00001404161a7981 */ /* 0x000ee8000c1e1900 */
[----:B------:R1:W3:Y:S01]  /*0340*/  LDG.E R9, desc[UR4][R22.64+0x38] ;  /* 0x0000380416097981 */ /* 0x0002e2000c1e1900 */
[----:B------:R-:W-:-:S04]  /*0350*/  IMAD.WIDE R16, R17, 0x98, R12 ;  /* 0x0000009811107825 */ /* 0x000fc800078e020c */
[----:B------:R-:W-:-:S04]  /*0360*/  IMAD.WIDE R20, R21, 0x98, R12 ;  /* 0x0000009815147825 */ /* 0x000fc800078e020c */
[----:B0-----:R-:W-:Y:S02]  /*0370*/  IMAD.WIDE R18, R27, 0xc, R16 ;  /* 0x0000000c1b127825 */ /* 0x001fe400078e0210 */
[----:B------:R-:W4:Y:S02]  /*0380*/  LDG.E R16, desc[UR4][R16.64+0x10] ;  /* 0x0000100410107981 */ /* 0x000f24000c1e1900 */
[----:B-1----:R-:W-:Y:S02]  /*0390*/  IMAD.WIDE R22, R29, 0xc, R20 ;  /* 0x0000000c1d167825 */ /* 0x002fe400078e0214 */
[----:B------:R-:W5:Y:S02]  /*03a0*/  LDG.E R20, desc[UR4][R20.64+0x10] ;  /* 0x0000100414147981 */ /* 0x000f64000c1e1900 */
[----:B------:R-:W-:Y:S02]  /*03b0*/  IMAD.WIDE R18, R27, 0x4, R18 ;  /* 0x000000041b127825 */ /* 0x000fe400078e0212 */
[----:B------:R-:W4:Y:S02]  /*03c0*/  LDG.E R17, desc[UR4][R14.64+-0x18] ;  /* 0xffffe8040e117981 */ /* 0x000f24000c1e1900 */
[----:B------:R-:W-:-:S02]  /*03d0*/  IMAD.WIDE R22, R29, 0x4, R22 ;  /* 0x000000041d167825 */ /* 0x000fc400078e0216 */
[----:B------:R-:W5:Y:S04]  /*03e0*/  LDG.E R27, desc[UR4][R18.64+0x14] ;  /* 0x00001404121b7981 */ /* 0x000f68000c1e1900 */
[----:B------:R-:W5:Y:S04]  /*03f0*/  LDG.E R28, desc[UR4][R18.64+0x38] ;  /* 0x00003804121c7981 */ /* 0x000f68000c1e1900 */
[----:B------:R-:W5:Y:S04]  /*0400*/  LDG.E R21, desc[UR4][R14.64+0x10] ;  /* 0x000010040e157981 */ /* 0x000f68000c1e1900 */
[----:B------:R-:W5:Y:S04]  /*0410*/  LDG.E R29, desc[UR4][R22.64+0x14] ;  /* 0x00001404161d7981 */ /* 0x000f68000c1e1900 */
[----:B------:R-:W5:Y:S04]  /*0420*/  LDG.E R19, desc[UR4][R14.64+-0x14] ;  /* 0xffffec040e137981 */ /* 0x000f68000c1e1900 */
[----:B------:R-:W5:Y:S04]  /*0430*/  LDG.E R18, desc[UR4][R14.64+-0x10] ;  /* 0xfffff0040e127981 */ /* 0x000f68000c1e1900 */
[----:B------:R-:W5:Y:S01]  /*0440*/  LDG.E R22, desc[UR4][R22.64+0x38] ;  /* 0x0000380416167981 */ /* 0x000f62000c1e1900 */
[----:B---3--:R-:W-:-:S03]  /*0450*/  FFMA R26, R26, R8, R9 ;  /* 0x000000081a1a7223 */ /* 0x008fc60000000009 */
[----:B------:R-:W3:Y:S01]  /*0460*/  LDG.E R8, desc[UR4][R14.64+0x14] ;  /* 0x000014040e087981 */ /* 0x000ee2000c1e1900 */
[----:B--2---:R-:W-:-:S03]  /*0470*/  FFMA R25, R6, R7, R25 ;  /* 0x0000000706197223 */ /* 0x004fc60000000019 */
[----:B------:R-:W2:Y:S01]  /*0480*/  LDG.E R9, desc[UR4][R14.64+0x18] ;  /* 0x000018040e097981 */ /* 0x000ea2000c1e1900 */
[----:B----4-:R-:W-:-:S04]  /*0490*/  IMAD.WIDE R6, R17, 0x98, R12 ;  /* 0x0000009811067825 */ /* 0x010fc800078e020c */
[----:B-----5:R-:W-:Y:S01]  /*04a0*/  FFMA R27, R27, R16, R28 ;  /* 0x000000101b1b7223 */ /* 0x020fe2000000001c */
[C---:B------:R-:W-:Y:S02]  /*04b0*/  IMAD.WIDE R16, R21.reuse, 0xc, R6 ;  /* 0x0000000c15107825 */ /* 0x040fe400078e0206 */
[----:B------:R-:W4:Y:S02]  /*04c0*/  LDG.E R6, desc[UR4][R6.64+0x10] ;  /* 0x0000100406067981 */ /* 0x000f24000c1e1900 */
[----:B------:R-:W-:Y:S02]  /*04d0*/  IMAD.WIDE R16, R21, 0x4, R16 ;  /* 0x0000000415107825 */ /* 0x000fe400078e0210 */
[----:B------:R-:W5:Y:S02]  /*04e0*/  LDG.E R7, desc[UR4][R14.64+0x1c] ;  /* 0x00001c040e077981 */ /* 0x000f64000c1e1900 */
[----:B------:R-:W-:Y:S01]  /*04f0*/  FFMA R29, R29, R20, R22 ;  /* 0x000000141d1d7223 */ /* 0x000fe20000000016 */
[----:B------:R-:W-:-:S05]  /*0500*/  IMAD.WIDE R20, R19, 0x98, R12 ;  /* 0x0000009813147825 */ /* 0x000fca00078e020c */
[----:B------:R0:W4:Y:S01]  /*0510*/  LDG.E R28, desc[UR4][R20.64+0x10] ;  /* 0x00001004141c7981 */ /* 0x000122000c1e1900 */
[----:B---3--:R-:W-:-:S04]  /*0520*/  IMAD.WIDE R22, R8, 0xc, R20 ;  /* 0x0000000c08167825 */ /* 0x008fc800078e0214 */
[----:B0-----:R-:W-:Y:S02]  /*0530*/  IMAD.WIDE R20, R8, 0x4, R22 ;  /* 0x0000000408147825 */ /* 0x001fe400078e0216 */
[----:B------:R-:W3:Y:S02]  /*0540*/  LDG.E R8, desc[UR4][R14.64+-0xc] ;  /* 0xfffff4040e087981 */ /* 0x000ee4000c1e1900 */
[----:B------:R-:W-:-:S04]  /*0550*/  IMAD.WIDE R18, R18, 0x98, R12 ;  /* 0x0000009812127825 */ /* 0x000fc800078e020c */
[----:B------:R-:W-:Y:S02]  /*0560*/  FADD R25, R25, R24 ;  /* 0x0000001819197221 */ /* 0x000fe40000000000 */
[----:B------:R-:W4:Y:S01]  /*0570*/  LDG.E R24, desc[UR4][R16.64+0x38] ;  /* 0x0000380410187981 */ /* 0x000f22000c1e1900 */
[----:B--2---:R-:W-:-:S04]  /*0580*/  IMAD.WIDE R22, R9, 0xc, R18 ;  /* 0x0000000c09167825 */ /* 0x004fc800078e0212 */
[----:B------:R-:W-:Y:S01]  /*0590*/  FADD R26, R25, R26 ;  /* 0x0000001a191a7221 */ /* 0x000fe20000000000 */
[----:B------:R-:W2:Y:S01]  /*05a0*/  LDG.E R19, desc[UR4][R18.64+0x10] ;  /* 0x0000100412137981 */ /* 0x000ea2000c1e1900 */
[----:B------:R-:W-:-:S03]  /*05b0*/  IMAD.WIDE R22, R9, 0x4, R22 ;  /* 0x0000000409167825 */ /* 0x000fc600078e0216 */
[----:B------:R-:W4:Y:S04]  /*05c0*/  LDG.E R25, desc[UR4][R16.64+0x14] ;  /* 0x0000140410197981 */ /* 0x000f28000c1e1900 */
[----:B------:R-:W2:Y:S04]  /*05d0*/  LDG.E R18, desc[UR4][R22.64+0x14] ;  /* 0x0000140416127981 */ /* 0x000ea8000c1e1900 */
[----:B------:R-:W2:Y:S04]  /*05e0*/  LDG.E R17, desc[UR4][R20.64+0x14] ;  /* 0x0000140414117981 */ /* 0x000ea8000c1e1900 */
[----:B------:R-:W2:Y:S04]  /*05f0*/  LDG.E R16, desc[UR4][R20.64+0x38] ;  /* 0x0000380414107981 */ /* 0x000ea8000c1e1900 */
[----:B------:R-:W2:Y:S01]  /*0600*/  LDG.E R23, desc[UR4][R22.64+0x38] ;  /* 0x0000380416177981 */ /* 0x000ea2000c1e1900 */
[----:B---3--:R-:W-:-:S04]  /*0610*/  IMAD.WIDE R12, R8, 0x98, R12 ;  /* 0x00000098080c7825 */ /* 0x008fc800078e020c */
[C---:B-----5:R-:W-:Y:S02]  /*0620*/  IMAD.WIDE R8, R7.reuse, 0xc, R12 ;  /* 0x0000000c07087825 */ /* 0x060fe400078e020c */
[----:B------:R-:W3:Y:S02]  /*0630*/  LDG.E R12, desc[UR4][R12.64+0x10] ;  /* 0x000010040c0c7981 */ /* 0x000ee4000c1e1900 */
[----:B------:R-:W-:-:S05]  /*0640*/  IMAD.WIDE R8, R7, 0x4, R8 ;  /* 0x0000000407087825 */ /* 0x000fca00078e0208 */
[----:B------:R-:W3:Y:S04]  /*0650*/  LDG.E R7, desc[UR4][R8.64+0x14] ;  /* 0x0000140408077981 */ /* 0x000ee8000c1e1900 */
[----:B------:R-:W3:Y:S01]  /*0660*/  LDG.E R8, desc[UR4][R8.64+0x38] ;  /* 0x0000380408087981 */ /* 0x000ee2000c1e1900 */
[----:B------:R-:W-:Y:S01]  /*0670*/  FADD R26, R26, R27 ;  /* 0x0000001b1a1a7221 */ /* 0x000fe20000000000 */
[----:B------:R-:W-:Y:S01]  /*0680*/  IADD3 R3, PT, PT, R3, 0x8, RZ ;  /* 0x0000000803037810 */ /* 0x000fe20007ffe0ff */
[----:B----4-:R-:W-:Y:S02]  /*0690*/  FFMA R25, R25, R6, R24 ;  /* 0x0000000619197223 */ /* 0x010fe40000000018 */
[----:B------:R-:W-:Y:S01]  /*06a0*/  FADD R26, R26, R29 ;  /* 0x0000001d1a1a7221 */ /* 0x000fe20000000000 */
[----:B------:R-:W-:Y:S01]  /*06b0*/  ISETP.NE.AND P1, PT, R3, RZ, PT ;  /* 0x000000ff0300720c */ /* 0x000fe20003f25270 */
[----:B--2---:R-:W-:-:S02]  /*06c0*/  FFMA R16, R17, R28, R16 ;  /* 0x0000001c11107223 */ /* 0x004fc40000000010 */
[----:B------:R-:W-:Y:S01]  /*06d0*/  FADD R25, R26, R25 ;  /* 0x000000191a197221 */ /* 0x000fe20000000000 */
[----:B------:R-:W-:-:S03]  /*06e0*/  FFMA R19, R18, R19, R23 ;  /* 0x0000001312137223 */ /* 0x000fc60000000017 */
[----:B------:R-:W-:Y:S01]  /*06f0*/  FADD R16, R25, R16 ;  /* 0x0000001019107221 */ /* 0x000fe20000000000 */
[----:B------:R-:W-:-:S03]  /*0700*/  IADD3 R14, P2, PT, R14, 0x20, RZ ;  /* 0x000000200e0e7810 */ /* 0x000fc60007f5e0ff */
[----:B------:R-:W-:Y:S01]  /*0710*/  FADD R16, R16, R19 ;  /* 0x0000001310107221 */ /* 0x000fe20000000000 */
[----:B------:R-:W-:Y:S01]  /*0720*/  IADD3.X R15, PT, PT, RZ, R15, RZ, P2, !PT ;  /* 0x0000000fff0f7210 */ /* 0x000fe200017fe4ff */
[----:B---3--:R-:W-:-:S04]  /*0730*/  FFMA R7, R7, R12, R8 ;  /* 0x0000000c07077223 */ /* 0x008fc80000000008 */
[----:B------:R-:W-:Y:S01]  /*0740*/  FADD R24, R16, R7 ;  /* 0x0000000710187221 */ /* 0x000fe20000000000 */
[----:B------:R-:W-:Y:S06]  /*0750*/  @P1 BRA `(.L_x_91) ;  /* 0xfffffff800a81947 */ /* 0x000fec000383ffff */
.L_x_90:
[----:B------:R-:W-:Y:S05]  /*0760*/  BSYNC.RECONVERGENT B1 ;  /* 0x0000000000017941 */ /* 0x000fea0003800200 */
.L_x_89:
        /* <DEDUP_REMOVED lines=20> */
[----:B---3--:R-:W-:Y:S02]  /*08b0*/  IMAD.WIDE R12, R29, 0xc, R20 ;  /* 0x0000000c1d0c7825 */ /* 0x008fe400078e0214 */
[----:B------:R-:W2:Y:S02]  /*08c0*/  LDG.E R20, desc[UR4][R20.64+0x10] ;  /* 0x0000100414147981 */ /* 0x000ea4000c1e1900 */
[----:B----4-:R-:W-:-:S04]  /*08d0*/  IMAD.WIDE R10, R11, 0x98, R14 ;  /* 0x000000980b0a7825 */ /* 0x010fc800078e020e */
[----:B-----5:R-:W-:Y:S02]  /*08e0*/  IMAD.WIDE R16, R25, 0xc, R8 ;  /* 0x0000000c19107825 */ /* 0x020fe400078e0208 */
[----:B------:R-:W3:Y:S02]  /*08f0*/  LDG.E R8, desc[UR4][R8.64+0x10] ;  /* 0x0000100408087981 */ /* 0x000ee4000c1e1900 */
[----:B------:R-:W-:-:S04]  /*0900*/  IMAD.WIDE R12, R29, 0x4, R12 ;  /* 0x000000041d0c7825 */ /* 0x000fc800078e020c */
[----:B------:R-:W-:Y:S01]  /*0910*/  IMAD.WIDE R14, R19, 0x98, R14 ;  /* 0x00000098130e7825 */ /* 0x000fe200078e020e */
[----:B------:R-:W2:Y:S03]  /*0920*/  LDG.E R4, desc[UR4][R12.64+0x38] ;  /* 0x000038040c047981 */ /* 0x000ea6000c1e1900 */
[----:B------:R-:W-:Y:S02]  /*0930*/  IMAD.WIDE R18, R3, 0xc, R10 ;  /* 0x0000000c03127825 */ /* 0x000fe400078e020a */
[----:B------:R-:W4:Y:S02]  /*0940*/  LDG.E R10, desc[UR4][R10.64+0x10] ;  /* 0x000010040a0a7981 */ /* 0x000f24000c1e1900 */
[----:B------:R-:W-:Y:S02]  /*0950*/  IMAD.WIDE R16, R25, 0x4, R16 ;  /* 0x0000000419107825 */ /* 0x000fe400078e0210 */
[----:B------:R-:W2:Y:S02]  /*0960*/  LDG.E R25, desc[UR4][R12.64+0x14] ;  /* 0x000014040c197981 */ /* 0x000ea4000c1e1900 */
[----:B------:R-:W-:-:S02]  /*0970*/  IMAD.WIDE R26, R23, 0xc, R14 ;  /* 0x0000000c171a7825 */ /* 0x000fc400078e020e */
[----:B------:R-:W3:Y:S02]  /*0980*/  LDG.E R28, desc[UR4][R16.64+0x38] ;  /* 0x00003804101c7981 */ /* 0x000ee4000c1e1900 */
[----:B------:R-:W-:Y:S02]  /*0990*/  IMAD.WIDE R18, R3, 0x4, R18 ;  /* 0x0000000403127825 */ /* 0x000fe400078e0212 */
[----:B------:R-:W3:Y:S02]  /*09a0*/  LDG.E R3, desc[UR4][R16.64+0x14] ;  /* 0x0000140410037981 */ /* 0x000ee4000c1e1900 */
[----:B------:R-:W-:Y:S02]  /*09b0*/  IMAD.WIDE R26, R23, 0x4, R26 ;  /* 0x00000004171a7825 */ /* 0x000fe400078e021a */
[----:B------:R-:W4:Y:S04]  /*09c0*/  LDG.E R21, desc[UR4][R18.64+0x14] ;  /* 0x0000140412157981 */ /* 0x000f28000c1e1900 */
[----:B------:R-:W4:Y:S04]  /*09d0*/  LDG.E R23, desc[UR4][R18.64+0x38] ;  /* 0x0000380412177981 */ /* 0x000f28000c1e1900 */
[----:B------:R-:W5:Y:S04]  /*09e0*/  LDG.E R15, desc[UR4][R14.64+0x10] ;  /* 0x000010040e0f7981 */ /* 0x000f68000c1e1900 */
[----:B------:R-:W5:Y:S04]  /*09f0*/  LDG.E R12, desc[UR4][R26.64+0x14] ;  /* 0x000014041a0c7981 */ /* 0x000f68000c1e1900 */
[----:B------:R-:W5:Y:S01]  /*0a00*/  LDG.E R13, desc[UR4][R26.64+0x38] ;  /* 0x000038041a0d7981 */ /* 0x000f62000c1e1900 */
[----:B------:R-:W-:Y:S01]  /*0a10*/  IADD3 R5, PT, PT, R5, 0x4, RZ ;  /* 0x0000000405057810 */ /* 0x000fe20007ffe0ff */
[----:B--2---:R-:W-:-:S04]  /*0a20*/  FFMA R25, R25, R20, R4 ;  /* 0x0000001419197223 */ /* 0x004fc80000000004 */
[----:B------:R-:W-:Y:S01]  /*0a30*/  FADD R25, R24, R25 ;  /* 0x0000001918197221 */ /* 0x000fe20000000000 */
[----:B---3--:R-:W-:-:S04]  /*0a40*/  FFMA R8, R3, R8, R28 ;  /* 0x0000000803087223 */ /* 0x008fc8000000001c */
[----:B------:R-:W-:Y:S01]  /*0a50*/  FADD R8, R25, R8 ;  /* 0x0000000819087221 */ /* 0x000fe20000000000 */
[----:B----4-:R-:W-:-:S04]  /*0a60*/  FFMA R21, R21, R10, R23 ;  /* 0x0000000a15157223 */ /* 0x010fc80000000017 */
[----:B------:R-:W-:Y:S01]  /*0a70*/  FADD R8, R8, R21 ;  /* 0x0000001508087221 */ /* 0x000fe20000000000 */
[----:B-----5:R-:W-:-:S04]  /*0a80*/  FFMA R13, R12, R15, R13 ;  /* 0x0000000f0c0d7223 */ /* 0x020fc8000000000d */
[----:B------:R-:W-:-:S07]  /*0a90*/  FADD R24, R8, R13 ;  /* 0x0000000d08187221 */ /* 0x000fce0000000000 */
.L_x_93:
[----:B------:R-:W-:Y:S05]  /*0aa0*/  BSYNC.RECONVERGENT B1 ;  /* 0x0000000000017941 */ /* 0x000fea0003800200 */
.L_x_92:
[----:B------:R-:W-:Y:S05]  /*0ab0*/  @!P1 BRA `(.L_x_88) ;  /* 0x0000000000a89947 */ /* 0x000fea0003800000 */
[----:B------:R-:W-:Y:S01]  /*0ac0*/  ISETP.NE.AND P0, PT, R22, 0x1, PT ;  /* 0x000000011600780c */ /* 0x000fe20003f05270 */
[----:B------:R-:W-:Y:S01]  /*0ad0*/  BSSY.RECONVERGENT B1, `(.L_x_94) ;  /* 0x000001b000017945 */ /* 0x000fe20003800200 */
[----:B------:R-:W-:-:S04]  /*0ae0*/  LOP3.LUT R2, R2, 0x1, RZ, 0xc0, !PT ;  /* 0x0000000102027812 */ /* 0x000fc800078ec0ff */
[----:B------:R-:W-:-:S07]  /*0af0*/  ISETP.NE.U32.AND P1, PT, R2, 0x1, PT ;  /* 0x000000010200780c */ /* 0x000fce0003f25070 */
[----:B------:R-:W-:Y:S06]  /*0b00*/  @!P0 BRA `(.L_x_95) ;  /* 0x00000000005c8947 */ /* 0x000fec0003800000 */
[----:B------:R-:W-:Y:S01]  /*0b10*/  IMAD.WIDE.U32 R8, R5, 0x4, R6 ;  /* 0x0000000405087825 */ /* 0x000fe200078e0006 */
[----:B------:R-:W0:Y:S04]  /*0b20*/  LDC.64 R2, c[0x0][0x380] ;  /* 0x0000e000ff027b82 */ /* 0x000e280000000a00 */
[----:B------:R-:W0:Y:S04]  /*0b30*/  LDG.E R11, desc[UR4][R8.64] ;  /* 0x00000004080b7981 */ /* 0x000e28000c1e1900 */
[----:B------:R-:W2:Y:S04]  /*0b40*/  LDG.E R13, desc[UR4][R8.64+0x4] ;  /* 0x00000404080d7981 */ /* 0x000ea8000c1e1900 */
[----:B------:R-:W3:Y:S04]  /*0b50*/  LDG.E R17, desc[UR4][R8.64+0x28] ;  /* 0x0000280408117981 */ /* 0x000ee8000c1e1900 */
[----:B------:R-:W4:Y:S01]  /*0b60*/  LDG.E R19, desc[UR4][R8.64+0x2c] ;  /* 0x00002c0408137981 */ /* 0x000f22000c1e1900 */
[----:B0-----:R-:W-:-:S04]  /*0b70*/  IMAD.WIDE R10, R11, 0x98, R2 ;  /* 0x000000980b0a7825 */ /* 0x001fc800078e0202 */
[----:B--2---:R-:W-:-:S04]  /*0b80*/  IMAD.WIDE R2, R13, 0x98, R2 ;  /* 0x000000980d027825 */ /* 0x004fc800078e0202 */
[----:B---3--:R-:W-:Y:S02]  /*0b90*/  IMAD.WIDE R12, R17, 0xc, R10 ;  /* 0x0000000c110c7825 */ /* 0x008fe400078e020a */
[----:B------:R-:W2:Y:S02]  /*0ba0*/  LDG.E R11, desc[UR4][R10.64+0x10] ;  /* 0x000010040a0b7981 */ /* 0x000ea4000c1e1900 */
[----:B----4-:R-:W-:Y:S02]  /*0bb0*/  IMAD.WIDE R14, R19, 0xc, R2 ;  /* 0x0000000c130e7825 */ /* 0x010fe400078e0202 */
[----:B------:R-:W3:Y:S02]  /*0bc0*/  LDG.E R3, desc[UR4][R2.64+0x10] ;  /* 0x0000100402037981 */ /* 0x000ee4000c1e1900 */
[----:B------:R-:W-:-:S04]  /*0bd0*/  IMAD.WIDE R12, R17, 0x4, R12 ;  /* 0x00000004110c7825 */ /* 0x000fc800078e020c */
[----:B------:R-:W-:Y:S01]  /*0be0*/  IMAD.WIDE R14, R19, 0x4, R14 ;  /* 0x00000004130e7825 */ /* 0x000fe200078e020e */
[----:B------:R-:W2:Y:S04]  /*0bf0*/  LDG.E R4, desc[UR4][R12.64+0x14] ;  /* 0x000014040c047981 */ /* 0x000ea8000c1e1900 */
[----:B------:R-:W2:Y:S04]  /*0c00*/  LDG.E R17, desc[UR4][R12.64+0x38] ;  /* 0x000038040c117981 */ /* 0x000ea8000c1e1900 */
[----:B------:R-:W3:Y:S04]  /*0c10*/  LDG.E R8, desc[UR4][R14.64+0x14] ;  /* 0x000014040e087981 */ /* 0x000ee8000c1e1900 */
[----:B------:R-:W3:Y:S01]  /*0c20*/  LDG.E R9, desc[UR4][R14.64+0x38] ;  /* 0x000038040e097981 */ /* 0x000ee2000c1e1900 */
[----:B------:R-:W-:Y:S01]  /*0c30*/  IADD3 R5, PT, PT, R5, 0x2, RZ ;  /* 0x0000000205057810 */ /* 0x000fe20007ffe0ff */
[----:B--2---:R-:W-:-:S04]  /*0c40*/  FFMA R17, R4, R11, R17 ;  /* 0x0000000b04117223 */ /* 0x004fc80000000011 */
[----:B------:R-:W-:Y:S01]  /*0c50*/  FADD R17, R24, R17 ;  /* 0x0000001118117221 */ /* 0x000fe20000000000 */
[----:B---3--:R-:W-:-:S04]  /*0c60*/  FFMA R8, R8, R3, R9 ;  /* 0x0000000308087223 */ /* 0x008fc80000000009 */
[----:B------:R-:W-:-:S07]  /*0c70*/  FADD R24, R17, R8 ;  /* 0x0000000811187221 */ /* 0x000fce0000000000 */
.L_x_95:
[----:B------:R-:W-:Y:S05]  /*0c80*/  BSYNC.RECONVERGENT B1 ;  /* 0x0000000000017941 */ /* 0x000fea0003800200 */
.L_x_94:
[----:B------:R-:W-:Y:S05]  /*0c90*/  @P1 BRA `(.L_x_88) ;  /* 0x0000000000301947 */ /* 0x000fea0003800000 */
[----:B------:R-:W-:Y:S01]  /*0ca0*/  IMAD.WIDE.U32 R6, R5, 0x4, R6 ;  /* 0x0000000405067825 */ /* 0x000fe200078e0006 */
[----:B------:R-:W0:Y:S04]  /*0cb0*/  LDC.64 R2, c[0x0][0x380] ;  /* 0x0000e000ff027b82 */ /* 0x000e280000000a00 */
[----:B------:R-:W0:Y:S04]  /*0cc0*/  LDG.E R5, desc[UR4][R6.64] ;  /* 0x0000000406057981 */ /* 0x000e28000c1e1900 */
[----:B------:R-:W2:Y:S01]  /*0cd0*/  LDG.E R9, desc[UR4][R6.64+0x28] ;  /* 0x0000280406097981 */ /* 0x000ea2000c1e1900 */
[----:B0-----:R-:W-:-:S04]  /*0ce0*/  IMAD.WIDE R2, R5, 0x98, R2 ;  /* 0x0000009805027825 */ /* 0x001fc800078e0202 */
[C---:B--2---:R-:W-:Y:S02]  /*0cf0*/  IMAD.WIDE R4, R9.reuse, 0xc, R2 ;  /* 0x0000000c09047825 */ /* 0x044fe400078e0202 */
[----:B------:R-:W2:Y:S02]  /*0d00*/  LDG.E R3, desc[UR4][R2.64+0x10] ;  /* 0x0000100402037981 */ /* 0x000ea4000c1e1900 */
[----:B------:R-:W-:-:S05]  /*0d10*/  IMAD.WIDE R4, R9, 0x4, R4 ;  /* 0x0000000409047825 */ /* 0x000fca00078e0204 */
[----:B------:R-:W2:Y:S04]  /*0d20*/  LDG.E R8, desc[UR4][R4.64+0x14] ;  /* 0x0000140404087981 */ /* 0x000ea8000c1e1900 */
[----:B------:R-:W2:Y:S02]  /*0d30*/  LDG.E R9, desc[UR4][R4.64+0x38] ;  /* 0x0000380404097981 */ /* 0x000ea4000c1e1900 */
[----:B--2---:R-:W-:-:S04]  /*0d40*/  FFMA R9, R8, R3, R9 ;  /* 0x0000000308097223 */ /* 0x004fc80000000009 */
[----:B------:R-:W-:-:S07]  /*0d50*/  FADD R24, R24, R9 ;  /* 0x0000000918187221 */ /* 0x000fce0000000000 */
.L_x_88:
[----:B------:R-:W-:Y:S05]  /*0d60*/  BSYNC.RECONVERGENT B0 ;  /* 0x0000000000007941 */ /* 0x000fea0003800200 */
.L_x_87:
[----:B------:R-:W-:Y:S01]  /*0d70*/  IADD3 R2, PT, PT, R24, 0x1800000, RZ ;  /* 0x0180000018027810 */ /* 0x000fe20007ffe0ff */
[----:B------:R-:W-:Y:S03]  /*0d80*/  BSSY.RECONVERGENT B0, `(.L_x_96) ;  /* 0x000000c000007945 */ /* 0x000fe60003800200 */
[----:B------:R-:W-:-:S04]  /*0d90*/  LOP3.LUT R2, R2, 0x7f800000, RZ, 0xc0, !PT ;  /* 0x7f80000002027812 */ /* 0x000fc800078ec0ff */
[----:B------:R-:W-:-:S13]  /*0da0*/  ISETP.GT.U32.AND P0, PT, R2, 0x1ffffff, PT ;  /* 0x01ffffff0200780c */ /* 0x000fda0003f04070 */
[----:B------:R-:W-:Y:S05]  /*0db0*/  @P0 BRA `(.L_x_97) ;  /* 0x0000000000100947 */ /* 0x000fea0003800000 */
[----:B------:R-:W-:-:S07]  /*0dc0*/  MOV R4, 0xde0 ;  /* 0x00000de000047802 */ /* 0x000fce0000000f00 */
[----:B------:R-:W-:Y:S05]  /*0dd0*/  CALL.REL.NOINC `($__internal_3_$__cuda_sm20_rcp_rn_f32_slowpath) ;  /* 0x00000000002c7944 */ /* 0x000fea0003c00000 */
[----:B------:R-:W-:Y:S01]  /*0de0*/  MOV R5, R3 ;  /* 0x0000000300057202 */ /* 0x000fe20000000f00 */
[----:B------:R-:W-:Y:S06]  /*0df0*/  BRA `(.L_x_98) ;  /* 0x0000000000107947 */ /* 0x000fec0003800000 */
.L_x_97:
[----:B------:R-:W0:Y:S02]  /*0e00*/  MUFU.RCP R5, R24 ;  /* 0x0000001800057308 */ /* 0x000e240000001000 */
[----:B0-----:R-:W-:-:S04]  /*0e10*/  FFMA R2, R5, R24, -1 ;  /* 0xbf80000005027423 */ /* 0x001fc80000000018 */
[----:B------:R-:W-:-:S04]  /*0e20*/  FADD.FTZ R2, -R2, -RZ ;  /* 0x800000ff02027221 */ /* 0x000fc80000010100 */
[----:B------:R-:W-:-:S07]  /*0e30*/  FFMA R5, R5, R2, R5 ;  /* 0x0000000205057223 */ /* 0x000fce0000000005 */
.L_x_98:
[----:B------:R-:W-:Y:S05]  /*0e40*/  BSYNC.RECONVERGENT B0 ;  /* 0x0000000000007941 */ /* 0x000fea0003800200 */
.L_x_96:
[----:B------:R-:W0:Y:S02]  /*0e50*/  LDC.64 R2, c[0x0][0x398] ;  /* 0x0000e600ff027b82 */ /* 0x000e240000000a00 */
[----:B0-----:R-:W-:-:S05]  /*0e60*/  IMAD.WIDE R2, R0, 0x1c, R2 ;  /* 0x0000001c00027825 */ /* 0x001fca00078e0202 */
[----:B------:R-:W-:Y:S01]  /*0e70*/  STG.E desc[UR4][R2.64+0x18], R5 ;  /* 0x0000180502007986 */ /* 0x000fe2000c101904 */
[----:B------:R-:W-:Y:S05]  /*0e80*/  EXIT ;  /* 0x000000000000794d */ /* 0x000fea0003800000 */
        .weak           $__internal_3_$__cuda_sm20_rcp_rn_f32_slowpath
        .type           $__internal_3_$__cuda_sm20_rcp_rn_f32_slowpath,@function
        .size           $__internal_3_$__cuda_sm20_rcp_rn_f32_slowpath,(.L_x_135 - $__internal_3_$__cuda_sm20_rcp_rn_f32_slowpath)
$__internal_3_$__cuda_sm20_rcp_rn_f32_slowpath:
[----:B------:R-:W-:Y:S01]  /*0e90*/  SHF.L.U32 R2, R24, 0x1, RZ ;  /* 0x0000000118027819 */ /* 0x000fe200000006ff */
[----:B------:R-:W-:Y:S03]  /*0ea0*/  BSSY.RECONVERGENT B1, `(.L_x_99) ;  /* 0x0000030000017945 */ /* 0x000fe60003800200 */
[----:B------:R-:W-:-:S04]  /*0eb0*/  SHF.R.U32.HI R7, RZ, 0x18, R2 ;  /* 0x00000018ff077819 */ /* 0x000fc80000011602 */
[----:B------:R-:W-:-:S13]  /*0ec0*/  ISETP.NE.U32.AND P0, PT, R7, RZ, PT ;  /* 0x000000ff0700720c */ /* 0x000fda0003f05070 */
[----:B------:R-:W-:Y:S05]  /*0ed0*/  @P0 BRA `(.L_x_100) ;  /* 0x0000000000280947 */ /* 0x000fea0003800000 */
[----:B------:R-:W-:-:S04]  /*0ee0*/  SHF.L.U32 R2, R24, 0x1, RZ ;  /* 0x0000000118027819 */ /* 0x000fc800000006ff */
[----:B------:R-:W-:-:S13]  /*0ef0*/  ISETP.NE.AND P0, PT, R2, RZ, PT ;  /* 0x000000ff0200720c */ /* 0x000fda0003f05270 */
[----:B------:R-:W-:Y:S01]  /*0f00*/  @P0 FFMA R5, R24, 1.84467440737095516160e+19, RZ ;  /* 0x5f80000018050823 */ /* 0x000fe200000000ff */
[----:B------:R-:W-:Y:S08]  /*0f10*/  @!P0 MUFU.RCP R3, R24 ;  /* 0x0000001800038308 */ /* 0x000ff00000001000 */
[----:B------:R-:W0:Y:S02]  /*0f20*/  @P0 MUFU.RCP R2, R5 ;  /* 0x0000000500020308 */ /* 0x000e240000001000 */
[----:B0-----:R-:W-:-:S04]  /*0f30*/  @P0 FFMA R6, R5, R2, -1 ;  /* 0xbf80000005060423 */ /* 0x001fc80000000002 */
[----:B------:R-:W-:-:S04]  /*0f40*/  @P0 FADD.FTZ R7, -R6, -RZ ;  /* 0x800000ff06070221 */ /* 0x000fc80000010100 */
[----:B------:R-:W-:-:S04]  /*0f50*/  @P0 FFMA R2, R2, R7, R2 ;  /* 0x0000000702020223 */ /* 0x000fc80000000002 */
[----:B------:R-:W-:Y:S01]  /*0f60*/  @P0 FFMA R3, R2, 1.84467440737095516160e+19, RZ ;  /* 0x5f80000002030823 */ /* 0x000fe200000000ff */
[----:B------:R-:W-:Y:S06]  /*0f70*/  BRA `(.L_x_101) ;  /* 0x0000000000887947 */ /* 0x000fec0003800000 */
.L_x_100:
[----:B------:R-:W-:-:S04]  /*0f80*/  IADD3 R9, PT, PT, R7, -0xfd, RZ ;  /* 0xffffff0307097810 */ /* 0x000fc80007ffe0ff */
[----:B------:R-:W-:-:S13]  /*0f90*/  ISETP.GT.U32.AND P0, PT, R9, 0x1, PT ;  /* 0x000000010900780c */ /* 0x000fda0003f04070 */
[----:B------:R-:W-:Y:S05]  /*0fa0*/  @P0 BRA `(.L_x_102) ;  /* 0x0000000000780947 */ /* 0x000fea0003800000 */
[----:B------:R-:W-:Y:S01]  /*0fb0*/  LOP3.LUT R2, R24, 0x7fffff, RZ, 0xc0, !PT ;  /* 0x007fffff18027812 */ /* 0x000fe200078ec0ff */
[----:B------:R-:W-:-:S03]  /*0fc0*/  HFMA2 R8, -RZ, RZ, 0, 1.78813934326171875e-07 ;  /* 0x00000003ff087431 */ /* 0x000fc600000001ff */
[----:B------:R-:W-:-:S04]  /*0fd0*/  LOP3.LUT R2, R2, 0x3f800000, RZ, 0xfc, !PT ;  /* 0x3f80000002027812 */ /* 0x000fc800078efcff */
[----:B------:R-:W0:Y:S01]  /*0fe0*/  MUFU.RCP R3, R2 ;  /* 0x0000000200037308 */ /* 0x000e220000001000 */
[----:B------:R-:W-:Y:S01]  /*0ff0*/  SHF.L.U32 R8, R8, R9, RZ ;  /* 0x0000000908087219 */ /* 0x000fe200000006ff */
[----:B0-----:R-:W-:-:S04]  /*1000*/  FFMA R5, R2, R3, -1 ;  /* 0xbf80000002057423 */ /* 0x001fc80000000003 */
[----:B------:R-:W-:-:S04]  /*1010*/  FADD.FTZ R6, -R5, -RZ ;  /* 0x800000ff05067221 */ /* 0x000fc80000010100 */
[CCC-:B------:R-:W-:Y:S01]  /*1020*/  FFMA.RM R5, R3.reuse, R6.reuse, R3.reuse ;  /* 0x0000000603057223 */ /* 0x1c0fe20000004003 */
[----:B------:R-:W-:-:S04]  /*1030*/  FFMA.RP R6, R3, R6, R3 ;  /* 0x0000000603067223 */ /* 0x000fc80000008003 */
[C---:B------:R-:W-:Y:S02]  /*1040*/  LOP3.LUT R3, R5.reuse, 0x7fffff, RZ, 0xc0, !PT ;  /* 0x007fffff05037812 */ /* 0x040fe400078ec0ff */
[----:B------:R-:W-:Y:S02]  /*1050*/  FSETP.NEU.FTZ.AND P0, PT, R5, R6, PT ;  /* 0x000000060500720b */ /* 0x000fe40003f1d000 */
[----:B------:R-:W-:Y:S02]  /*1060*/  LOP3.LUT R3, R3, 0x800000, RZ, 0xfc, !PT ;  /* 0x0080000003037812 */ /* 0x000fe400078efcff */
[----:B------:R-:W-:Y:S02]  /*1070*/  SEL R5, RZ, 0xffffffff, !P0 ;  /* 0xffffffffff057807 */ /* 0x000fe40004000000 */
[----:B------:R-:W-:Y:S02]  /*1080*/  LOP3.LUT R8, R8, R3, RZ, 0xc0, !PT ;  /* 0x0000000308087212 */ /* 0x000fe400078ec0ff */
[----:B------:R-:W-:-:S02]  /*1090*/  IADD3 R2, PT, PT, -R5, RZ, RZ ;  /* 0x000000ff05027210 */ /* 0x000fc40007ffe1ff */
[-C--:B------:R-:W-:Y:S02]  /*10a0*/  SHF.R.U32.HI R8, RZ, R9.reuse, R8 ;  /* 0x00000009ff087219 */ /* 0x080fe40000011608 */
[----:B------:R-:W-:Y:S02]  /*10b0*/  LOP3.LUT P1, RZ, R2, R9, R3, 0xf8, !PT ;  /* 0x0000000902ff7212 */ /* 0x000fe4000782f803 */
[C---:B------:R-:W-:Y:S02]  /*10c0*/  LOP3.LUT P0, RZ, R8.reuse, 0x1, RZ, 0xc0, !PT ;  /* 0x0000000108ff7812 */ /* 0x040fe4000780c0ff */
[----:B------:R-:W-:-:S04]  /*10d0*/  LOP3.LUT P2, RZ, R8, 0x2, RZ, 0xc0, !PT ;  /* 0x0000000208ff7812 */ /* 0x000fc8000784c0ff */
[----:B------:R-:W-:Y:S02]  /*10e0*/  PLOP3.LUT P0, PT, P0, P1, P2, 0xe0, 0x0 ;  /* 0x000000000000781c */ /* 0x000fe40000703c20 */
[----:B------:R-:W-:Y:S02]  /*10f0*/  LOP3.LUT P1, RZ, R24, 0x7fffff, RZ, 0xc0, !PT ;  /* 0x007fffff18ff7812 */ /* 0x000fe4000782c0ff */
[----:B------:R-:W-:-:S04]  /*1100*/  SEL R2, RZ, 0x1, !P0 ;  /* 0x00000001ff027807 */ /* 0x000fc80004000000 */
[----:B------:R-:W-:-:S04]  /*1110*/  IADD3 R2, PT, PT, -R2, RZ, RZ ;  /* 0x000000ff02027210 */ /* 0x000fc80007ffe1ff */
[----:B------:R-:W-:Y:S02]  /*1120*/  ISETP.GE.AND P0, PT, R2, RZ, PT ;  /* 0x000000ff0200720c */ /* 0x000fe40003f06270 */
[----:B------:R-:W-:-:S04]  /*1130*/  IADD3 R2, PT, PT, R7, -0xfc, RZ ;  /* 0xffffff0407027810 */ /* 0x000fc80007ffe0ff */
[----:B------:R-:W-:-:S07]  /*1140*/  SHF.R.U32.HI R3, RZ, R2, R3 ;  /* 0x00000002ff037219 */ /* 0x000fce0000011603 */
[----:B------:R-:W-:-:S04]  /*1150*/  @!P0 IADD3 R3, PT, PT, R3, 0x1, RZ ;  /* 0x0000000103038810 */ /* 0x000fc80007ffe0ff */
[----:B------:R-:W-:-:S04]  /*1160*/  @!P1 SHF.L.U32 R3, R3, 0x1, RZ ;  /* 0x0000000103039819 */ /* 0x000fc800000006ff */
[----:B------:R-:W-:Y:S01]  /*1170*/  LOP3.LUT R3, R3, 0x80000000, R24, 0xf8, !PT ;  /* 0x8000000003037812 */ /* 0x000fe200078ef818 */
[----:B------:R-:W-:Y:S06]  /*1180*/  BRA `(.L_x_101) ;  /* 0x0000000000047947 */ /* 0x000fec0003800000 */
.L_x_102:
[----:B------:R0:W1:Y:S02]  /*1190*/  MUFU.RCP R3, R24 ;  /* 0x0000001800037308 */ /* 0x0000640000001000 */
.L_x_101:
[----:B------:R-:W-:Y:S05]  /*11a0*/  BSYNC.RECONVERGENT B1 ;  /* 0x0000000000017941 */ /* 0x000fea0003800200 */
.L_x_99:
[----:B------:R-:W-:-:S04]  /*11b0*/  MOV R5, 0x0 ;  /* 0x0000000000057802 */ /* 0x000fc80000000f00 */
[----:B01----:R-:W-:Y:S05]  /*11c0*/  RET.REL.NODEC R4 `(_Z20GPUmakePreconditonerP7FEMElemP7FEMNodePiP6PcgVec) ;  /* 0xffffffec048c7950 */ /* 0x003fea0003c3ffff */
.L_x_103:
        /* <DEDUP_REMOVED lines=11> */
.L_x_135:


//--------------------- .text._Z31UpdateExcitationSumTo_PCGSolverP7FEMNodeP6PcgVecPi --------------------------
	.section	.text._Z31UpdateExcitationSumTo_PCGSolverP7FEMNodeP6PcgVecPi,"ax",@progbits
	.align	128
        .global         _Z31UpdateExcitationSumTo_PCGSolverP7FEMNodeP6PcgVecPi
        .type           _Z31UpdateExcitationSumTo_PCGSolverP7FEMNodeP6PcgVecPi,@function
        .size           _Z31UpdateExcitationSumTo_PCGSolverP7FEMNodeP6PcgVecPi,(.L_x_148 - _Z31UpdateExcitationSumTo_PCGSolverP7FEMNodeP6PcgVecPi)
        .other          _Z31UpdateExcitationSumTo_PCGSolverP7FEMNodeP6PcgVecPi,@"STO_CUDA_ENTRY STV_DEFAULT"
_Z31UpdateExcitationSumTo_PCGSolverP7FEMNodeP6PcgVecPi:
.text._Z31UpdateExcitationSumTo_PCGSolverP7FEMNodeP6PcgVecPi:
        /* <DEDUP_REMOVED lines=17> */
[----:B--2---:R-:W-:-:S04]  /*0110*/  FADD R0, R0, R9 ;  /* 0x0000000900007221 */ /* 0x004fc80000000000 */
[----:B---3--:R-:W-:-:S05]  /*0120*/  FADD R11, R0, R11 ;  /* 0x0000000b000b7221 */ /* 0x008fca0000000000 */
[----:B------:R-:W-:Y:S01]  /*0130*/  STG.E desc[UR4][R4.64+0x10], R11 ;  /* 0x0000100b04007986 */ /* 0x000fe2000c101904 */
[----:B------:R-:W-:Y:S05]  /*0140*/  EXIT ;  /* 0x000000000000794d */ /* 0x000fea0003800000 */
.L_x_104:
        /* <DEDUP_REMOVED lines=11> */
.L_x_148:


//--------------------- .text._Z12reduction_2XPfS_S_S_Pi --------------------------
	.section	.text._Z12reduction_2XPfS_S_S_Pi,"ax",@progbits
	.align	128
        .global         _Z12reduction_2XPfS_S_S_Pi
        .type           _Z12reduction_2XPfS_S_S_Pi,@function
        .size           _Z12reduction_2XPfS_S_S_Pi,(.L_x_149 - _Z12reduction_2XPfS_S_S_Pi)
        .other          _Z12reduction_2XPfS_S_S_Pi,@"STO_CUDA_ENTRY STV_DEFAULT"
_Z12reduction_2XPfS_S_S_Pi:
.text._Z12reduction_2XPfS_S_S_Pi:
[----:B------:R-:W-:Y:S08]  /*0000*/  LDC R1, c[0x0][0x37c] ;  /* 0x0000df00ff017b82 */ /* 0x000ff00000000800 */
[----:B------:R-:W0:Y:S01]  /*0010*/  LDC.64 R2, c[0x0][0x3a0] ;  /* 0x0000e800ff027b82 */ /* 0x000e220000000a00 */
[----:B------:R-:W0:Y:S01]  /*0020*/  LDCU.64 UR8, c[0x0][0x358] ;  /* 0x00006b00ff0877ac */ /* 0x000e220008000a00 */
[----:B------:R-:W1:Y:S06]  /*0030*/  S2R R4, SR_TID.X ;  /* 0x0000000000047919 */ /* 0x000e6c0000002100 */
[----:B------:R-:W2:Y:S08]  /*0040*/  LDC.64 R8, c[0x0][0x380] ;  /* 0x0000e000ff087b82 */ /* 0x000eb00000000a00 */
[----:B------:R-:W3:Y:S01]  /*0050*/  LDC.64 R6, c[0x0][0x390] ;  /* 0x0000e400ff067b82 */ /* 0x000ee20000000a00 */
[----:B0-----:R0:W4:Y:S01]  /*0060*/  LDG.E R3, desc[UR8][R2.64] ;  /* 0x0000000802037981 */ /* 0x001122000c1e1900 */
[C---:B-1----:R-:W-:Y:S01]  /*0070*/  IADD3 R0, PT, PT, R4.reuse, 0x80, RZ ;  /* 0x0000008004007810 */ /* 0x042fe20007ffe0ff */
[C---:B--2---:R-:W-:Y:S01]  /*0080*/  IMAD.WIDE.U32 R16, R4.reuse, 0x4, R8 ;  /* 0x0000000404107825 */ /* 0x044fe200078e0008 */
[----:B------:R-:W-:-:S03]  /*0090*/  IADD3 R10, PT, PT, R4, 0x100, RZ ;  /* 0x00000100040a7810 */ /* 0x000fc60007ffe0ff */
[----:B---3--:R-:W-:Y:S01]  /*00a0*/  IMAD.WIDE.U32 R14, R4, 0x4, R6 ;  /* 0x00000004040e7825 */ /* 0x008fe200078e0006 */
[----:B------:R-:W1:Y:S01]  /*00b0*/  S2UR UR6, SR_CgaCtaId ;  /* 0x00000000000679c3 */ /* 0x000e620000008800 */
[----:B------:R-:W-:Y:S02]  /*00c0*/  UMOV UR4, 0x400 ;  /* 0x0000040000047882 */ /* 0x000fe40000000000 */
[----:B------:R-:W-:Y:S02]  /*00d0*/  UIADD3 UR5, UPT, UPT, UR4, 0x5000, URZ ;  /* 0x0000500004057890 */ /* 0x000fe4000fffe0ff */
[----:B-1----:R-:W-:Y:S02]  /*00e0*/  ULEA UR4, UR6, UR4, 0x18 ;  /* 0x0000000406047291 */ /* 0x002fe4000f8ec0ff */
[----:B------:R-:W-:-:S06]  /*00f0*/  ULEA UR5, UR6, UR5, 0x18 ;  /* 0x0000000506057291 */ /* 0x000fcc000f8ec0ff */
[C---:B0-----:R-:W-:Y:S02]  /*0100*/  LEA R2, R4.reuse, UR5, 0x2 ;  /* 0x0000000504027c11 */ /* 0x041fe4000f8e10ff */
[-C--:B----4-:R-:W-:Y:S02]  /*0110*/  ISETP.GE.U32.AND P0, PT, R4, R3.reuse, PT ;  /* 0x000000030400720c */ /* 0x090fe40003f06070 */
[-C--:B------:R-:W-:Y:S02]  /*0120*/  ISETP.GE.U32.AND P5, PT, R0, R3.reuse, PT ;  /* 0x000000030000720c */ /* 0x080fe40003fa6070 */
[----:B------:R-:W-:Y:S02]  /*0130*/  ISETP.GE.U32.AND P4, PT, R10, R3, PT ;  /* 0x000000030a00720c */ /* 0x000fe40003f86070 */
[----:B------:R-:W-:-:S04]  /*0140*/  IADD3 R0, PT, PT, R4, 0x180, RZ ;  /* 0x0000018004007810 */ /* 0x000fc80007ffe0ff */
[-C--:B------:R-:W-:Y:S02]  /*0150*/  ISETP.GE.U32.AND P6, PT, R0, R3.reuse, PT ;  /* 0x000000030000720c */ /* 0x080fe40003fc6070 */
[----:B------:R-:W-:Y:S01]  /*0160*/  IADD3 R0, PT, PT, R4, 0x200, RZ ;  /* 0x0000020004007810 */ /* 0x000fe20007ffe0ff */
[----:B------:R-:W2:Y:S03]  /*0170*/  @!P0 LDG.E R5, desc[UR8][R16.64] ;  /* 0x0000000810058981 */ /* 0x000ea6000c1e1900 */
[----:B------:R-:W-:Y:S01]  /*0180*/  ISETP.GE.U32.AND P3, PT, R0, R3, PT ;  /* 0x000000030000720c */ /* 0x000fe20003f66070 */
[----:B------:R-:W3:Y:S04]  /*0190*/  @!P0 LDG.E R11, desc[UR8][R14.64] ;  /* 0x000000080e0b8981 */ /* 0x000ee8000c1e1900 */
[----:B------:R-:W4:Y:S04]  /*01a0*/  @!P5 LDG.E R13, desc[UR8][R16.64+0x200] ;  /* 0x00020008100dd981 */ /* 0x000f28000c1e1900 */
[----:B------:R-:W5:Y:S04]  /*01b0*/  @!P5 LDG.E R21, desc[UR8][R14.64+0x200] ;  /* 0x000200080e15d981 */ /* 0x000f68000c1e1900 */
[----:B------:R-:W5:Y:S04]  /*01c0*/  @!P4 LDG.E R23, desc[UR8][R16.64+0x400] ;  /* 0x000400081017c981 */ /* 0x000f68000c1e1900 */
[----:B------:R-:W5:Y:S04]  /*01d0*/  @!P4 LDG.E R35, desc[UR8][R14.64+0x400] ;  /* 0x000400080e23c981 */ /* 0x000f68000c1e1900 */
[----:B------:R-:W5:Y:S04]  /*01e0*/  @!P6 LDG.E R31, desc[UR8][R16.64+0x600] ;  /* 0x00060008101fe981 */ /* 0x000f68000c1e1900 */
[----:B------:R-:W5:Y:S04]  /*01f0*/  @!P6 LDG.E R33, desc[UR8][R14.64+0x600] ;  /* 0x000600080e21e981 */ /* 0x000f68000c1e1900 */
[----:B------:R-:W5:Y:S04]  /*0200*/  @!P3 LDG.E R27, desc[UR8][R16.64+0x800] ;  /* 0x00080008101bb981 */ /* 0x000f68000c1e1900 */
[----:B------:R-:W5:Y:S01]  /*0210*/  @!P3 LDG.E R29, desc[UR8][R14.64+0x800] ;  /* 0x000800080e1db981 */ /* 0x000f62000c1e1900 */
[----:B------:R-:W-:-:S02]  /*0220*/  LEA R0, R4, UR4, 0x2 ;  /* 0x0000000404007c11 */ /* 0x000fc4000f8e10ff */
[C---:B------:R-:W-:Y:S02]  /*0230*/  IADD3 R10, PT, PT, R4.reuse, 0x280, RZ ;  /* 0x00000280040a7810 */ /* 0x040fe40007ffe0ff */
[----:B------:R-:W-:Y:S01]  /*0240*/  IADD3 R12, PT, PT, R4, 0x300, RZ ;  /* 0x00000300040c7810 */ /* 0x000fe20007ffe0ff */
[----:B------:R-:W-:Y:S01]  /*0250*/  STS [R0], RZ ;  /* 0x000000ff00007388 */ /* 0x000fe20000000800 */
[-C--:B------:R-:W-:Y:S02]  /*0260*/  ISETP.GE.U32.AND P2, PT, R10, R3.reuse, PT ;  /* 0x000000030a00720c */ /* 0x080fe40003f46070 */
[----:B------:R-:W-:Y:S01]  /*0270*/  IADD3 R10, PT, PT, R4, 0x380, RZ ;  /* 0x00000380040a7810 */ /* 0x000fe20007ffe0ff */
[----:B------:R-:W-:Y:S01]  /*0280*/  STS [R2], RZ ;  /* 0x000000ff02007388 */ /* 0x000fe20000000800 */
[----:B------:R-:W-:Y:S02]  /*0290*/  ISETP.GE.U32.AND P1, PT, R12, R3, PT ;  /* 0x000000030c00720c */ /* 0x000fe40003f26070 */
[C---:B------:R-:W-:Y:S01]  /*02a0*/  IADD3 R37, PT, PT, R4.reuse, 0x400, RZ ;  /* 0x0000040004257810 */ /* 0x040fe20007ffe0ff */
[----:B------:R-:W-:Y:S01]  /*02b0*/  STS [R0+0x200], RZ ;  /* 0x000200ff00007388 */ /* 0x000fe20000000800 */
[----:B------:R-:W-:-:S03]  /*02c0*/  IADD3 R12, PT, PT, R4, 0x480, RZ ;  /* 0x00000480040c7810 */ /* 0x000fc60007ffe0ff */
[----:B------:R-:W-:Y:S04]  /*02d0*/  STS [R2+0x200], RZ ;  /* 0x000200ff02007388 */ /* 0x000fe80000000800 */
        /* <DEDUP_REMOVED lines=76> */
[----:B--2---:R0:W-:Y:S04]  /*07a0*/  @!P0 STS [R0], R5 ;  /* 0x0000000500008388 */ /* 0x0041e80000000800 */
[----:B---3--:R-:W-:Y:S01]  /*07b0*/  @!P0 STS [R2], R11 ;  /* 0x0000000b02008388 */ /* 0x008fe20000000800 */
[----:B------:R-:W-:-:S02]  /*07c0*/  ISETP.GE.U32.AND P0, PT, R10, R3, PT ;  /* 0x000000030a00720c */ /* 0x000fc40003f06070 */
[----:B------:R-:W-:Y:S01]  /*07d0*/  IADD3 R10, PT, PT, R4, 0x500, RZ ;  /* 0x00000500040a7810 */ /* 0x000fe20007ffe0ff */
[----:B----4-:R1:W-:Y:S04]  /*07e0*/  @!P5 STS [R0+0x200], R13 ;  /* 0x0002000d0000d388 */ /* 0x0103e80000000800 */
[----:B-----5:R2:W-:Y:S01]  /*07f0*/  @!P5 STS [R2+0x200], R21 ;  /* 0x000200150200d388 */ /* 0x0205e20000000800 */
[----:B------:R-:W-:-:S03]  /*0800*/  ISETP.GE.U32.AND P5, PT, R12, R3, PT ;  /* 0x000000030c00720c */ /* 0x000fc60003fa6070 */
[----:B------:R3:W-:Y:S04]  /*0810*/  @!P4 STS [R0+0x400], R23 ;  /* 0x000400170000c388 */ /* 0x0007e80000000800 */
[----:B------:R4:W-:Y:S01]  /*0820*/  @!P4 STS [R2+0x400], R35 ;  /* 0x000400230200c388 */ /* 0x0009e20000000800 */
[----:B------:R-:W-:-:S03]  /*0830*/  ISETP.GE.U32.AND P4, PT, R37, R3, PT ;  /* 0x000000032500720c */ /* 0x000fc60003f86070 */
[----:B------:R5:W-:Y:S04]  /*0840*/  @!P6 STS [R0+0x600], R31 ;  /* 0x0006001f0000e388 */ /* 0x000be80000000800 */
[----:B------:R5:W-:Y:S01]  /*0850*/  @!P6 STS [R2+0x600], R33 ;  /* 0x000600210200e388 */ /* 0x000be20000000800 */
[----:B------:R-:W-:-:S03]  /*0860*/  ISETP.GE.U32.AND P6, PT, R10, R3, PT ;  /* 0x000000030a00720c */ /* 0x000fc60003fc6070 */
[----:B------:R-:W5:Y:S01]  /*0870*/  @!P2 LDG.E R19, desc[UR8][R16.64+0xa00] ;  /* 0x000a00081013a981 */ /* 0x000f62000c1e1900 */
[----:B------:R-:W-:-:S03]  /*0880*/  IADD3 R18, PT, PT, R4, 0x580, RZ ;  /* 0x0000058004127810 */ /* 0x000fc60007ffe0ff */
[----:B0-----:R-:W5:Y:S01]  /*0890*/  @!P2 LDG.E R5, desc[UR8][R14.64+0xa00] ;  /* 0x000a00080e05a981 */ /* 0x001f62000c1e1900 */
[----:B-1----:R-:W-:-:S03]  /*08a0*/  IMAD.WIDE.U32 R12, R37, 0x4, R8 ;  /* 0x00000004250c7825 */ /* 0x002fc600078e0008 */
[----:B--2---:R-:W2:Y:S01]  /*08b0*/  @!P1 LDG.E R21, desc[UR8][R16.64+0xc00] ;  /* 0x000c000810159981 */ /* 0x004ea2000c1e1900 */
[----:B------:R-:W-:-:S03]  /*08c0*/  IMAD.WIDE.U32 R10, R37, 0x4, R6 ;  /* 0x00000004250a7825 */ /* 0x000fc600078e0006 */
[----:B---3--:R-:W3:Y:S04]  /*08d0*/  @!P1 LDG.E R23, desc[UR8][R14.64+0xc00] ;  /* 0x000c00080e179981 */ /* 0x008ee8000c1e1900 */
[----:B------:R-:W3:Y:S04]  /*08e0*/  @!P0 LDG.E R25, desc[UR8][R16.64+0xe00] ;  /* 0x000e000810198981 */ /* 0x000ee8000c1e1900 */
[----:B------:R0:W-:Y:S04]  /*08f0*/  @!P3 STS [R0+0x800], R27 ;  /* 0x0008001b0000b388 */ /* 0x0001e80000000800 */
[----:B----4-:R1:W4:Y:S04]  /*0900*/  @!P0 LDG.E R35, desc[UR8][R14.64+0xe00] ;  /* 0x000e00080e238981 */ /* 0x010328000c1e1900 */
[----:B------:R-:W-:Y:S01]  /*0910*/  @!P3 STS [R2+0x800], R29 ;  /* 0x0008001d0200b388 */ /* 0x000fe20000000800 */
[----:B------:R-:W-:-:S03]  /*0920*/  ISETP.GE.U32.AND P3, PT, R18, R3, PT ;  /* 0x000000031200720c */ /* 0x000fc60003f66070 */
[----:B-----5:R-:W5:Y:S04]  /*0930*/  @!P4 LDG.E R31, desc[UR8][R12.64] ;  /* 0x000000080c1fc981 */ /* 0x020f68000c1e1900 */
[----:B------:R-:W5:Y:S04]  /*0940*/  @!P4 LDG.E R37, desc[UR8][R10.64] ;  /* 0x000000080a25c981 */ /* 0x000f68000c1e1900 */
[----:B------:R-:W5:Y:S04]  /*0950*/  @!P5 LDG.E R18, desc[UR8][R12.64+0x200] ;  /* 0x000200080c12d981 */ /* 0x000f68000c1e1900 */
[----:B------:R-:W5:Y:S04]  /*0960*/  @!P5 LDG.E R16, desc[UR8][R10.64+0x200] ;  /* 0x000200080a10d981 */ /* 0x000f68000c1e1900 */
[----:B------:R-:W5:Y:S04]  /*0970*/  @!P6 LDG.E R17, desc[UR8][R12.64+0x400] ;  /* 0x000400080c11e981 */ /* 0x000f68000c1e1900 */
[----:B------:R-:W5:Y:S04]  /*0980*/  @!P6 LDG.E R15, desc[UR8][R10.64+0x400] ;  /* 0x000400080a0fe981 */ /* 0x000f68000c1e1900 */
[----:B------:R-:W5:Y:S04]  /*0990*/  @!P3 LDG.E R33, desc[UR8][R12.64+0x600] ;  /* 0x000600080c21b981 */ /* 0x000f68000c1e1900 */
[----:B0-----:R-:W5:Y:S01]  /*09a0*/  @!P3 LDG.E R27, desc[UR8][R10.64+0x600] ;  /* 0x000600080a1bb981 */ /* 0x001f62000c1e1900 */
[----:B-1----:R-:W-:-:S02]  /*09b0*/  IADD3 R14, PT, PT, R4, 0x600, RZ ;  /* 0x00000600040e7810 */ /* 0x002fc40007ffe0ff */
[----:B------:R-:W-:Y:S01]  /*09c0*/  IADD3 R20, PT, PT, R4, 0x680, RZ ;  /* 0x0000068004147810 */ /* 0x000fe20007ffe0ff */
[----:B------:R-:W-:Y:S04]  /*09d0*/  @!P2 STS [R0+0xa00], R19 ;  /* 0x000a00130000a388 */ /* 0x000fe80000000800 */
[----:B------:R0:W-:Y:S01]  /*09e0*/  @!P2 STS [R2+0xa00], R5 ;  /* 0x000a00050200a388 */ /* 0x0001e20000000800 */
[-C--:B------:R-:W-:Y:S02]  /*09f0*/  ISETP.GE.U32.AND P2, PT, R14, R3.reuse, PT ;  /* 0x000000030e00720c */ /* 0x080fe40003f46070 */
[----:B------:R-:W-:Y:S01]  /*0a00*/  IADD3 R14, PT, PT, R4, 0x700, RZ ;  /* 0x00000700040e7810 */ /* 0x000fe20007ffe0ff */
[----:B--2---:R-:W-:Y:S04]  /*0a10*/  @!P1 STS [R0+0xc00], R21 ;  /* 0x000c001500009388 */ /* 0x004fe80000000800 */
[----:B---3--:R1:W-:Y:S01]  /*0a20*/  @!P1 STS [R2+0xc00], R23 ;  /* 0x000c001702009388 */ /* 0x0083e20000000800 */
[----:B------:R-:W-:-:S03]  /*0a30*/  ISETP.GE.U32.AND P1, PT, R20, R3, PT ;  /* 0x000000031400720c */ /* 0x000fc60003f26070 */
[----:B------:R-:W-:Y:S01]  /*0a40*/  @!P0 STS [R0+0xe00], R25 ;  /* 0x000e001900008388 */ /* 0x000fe20000000800 */
[----:B------:R-:W-:-:S03]  /*0a50*/  IADD3 R20, PT, PT, R4, 0x880, RZ ;  /* 0x0000088004147810 */ /* 0x000fc60007ffe0ff */
[----:B0-----:R-:W2:Y:S04]  /*0a60*/  @!P2 LDG.E R5, desc[UR8][R12.64+0x800] ;  /* 0x000800080c05a981 */ /* 0x001ea8000c1e1900 */
[----:B----4-:R-:W-:Y:S01]  /*0a70*/  @!P0 STS [R2+0xe00], R35 ;  /* 0x000e002302008388 */ /* 0x010fe20000000800 */
[----:B------:R-:W-:Y:S02]  /*0a80*/  ISETP.GE.U32.AND P0, PT, R14, R3, PT ;  /* 0x000000030e00720c */ /* 0x000fe40003f06070 */
[C---:B------:R-:W-:Y:S01]  /*0a90*/  IADD3 R14, PT, PT, R4.reuse, 0x780, RZ ;  /* 0x00000780040e7810 */ /* 0x040fe20007ffe0ff */
[----:B------:R-:W3:Y:S01]  /*0aa0*/  @!P2 LDG.E R19, desc[UR8][R10.64+0x800] ;  /* 0x000800080a13a981 */ /* 0x000ee2000c1e1900 */
[----:B-1----:R-:W-:-:S03]  /*0ab0*/  IADD3 R23, PT, PT, R4, 0x800, RZ ;  /* 0x0000080004177810 */ /* 0x002fc60007ffe0ff */
[----:B-----5:R-:W-:Y:S04]  /*0ac0*/  @!P4 STS [R0+0x1000], R31 ;  /* 0x0010001f0000c388 */ /* 0x020fe80000000800 */
[----:B------:R-:W-:Y:S01]  /*0ad0*/  @!P4 STS [R2+0x1000], R37 ;  /* 0x001000250200c388 */ /* 0x000fe20000000800 */
[----:B------:R-:W-:-:S03]  /*0ae0*/  ISETP.GE.U32.AND P4, PT, R14, R3, PT ;  /* 0x000000030e00720c */ /* 0x000fc60003f86070 */
[----:B------:R-:W-:Y:S04]  /*0af0*/  @!P5 STS [R0+0x1200], R18 ;  /* 0x001200120000d388 */ /* 0x000fe80000000800 */
[----:B------:R-:W-:Y:S04]  /*0b00*/  @!P5 STS [R2+0x1200], R16 ;  /* 0x001200100200d388 */ /* 0x000fe80000000800 */
[----:B------:R0:W-:Y:S01]  /*0b10*/  @!P6 STS [R0+0x1400], R17 ;  /* 0x001400110000e388 */ /* 0x0001e20000000800 */
[----:B------:R-:W-:-:S03]  /*0b20*/  ISETP.GE.U32.AND P5, PT, R20, R3, PT ;  /* 0x000000031400720c */ /* 0x000fc60003fa6070 */
[----:B------:R1:W-:Y:S01]  /*0b30*/  @!P6 STS [R2+0x1400], R15 ;  /* 0x0014000f0200e388 */ /* 0x0003e20000000800 */
[C---:B------:R-:W-:Y:S02]  /*0b40*/  ISETP.GE.U32.AND P6, PT, R23.reuse, R3, PT ;  /* 0x000000031700720c */ /* 0x040fe40003fc6070 */
[----:B------:R-:W-:Y:S01]  /*0b50*/  IADD3 R14, PT, PT, R4, 0x900, RZ ;  /* 0x00000900040e7810 */ /* 0x000fe20007ffe0ff */
[----:B------:R-:W4:Y:S04]  /*0b60*/  @!P1 LDG.E R21, desc[UR8][R12.64+0xa00] ;  /* 0x000a00080c159981 */ /* 0x000f28000c1e1900 */
[----:B------:R5:W-:Y:S01]  /*0b70*/  @!P3 STS [R0+0x1600], R33 ;  /* 0x001600210000b388 */ /* 0x000be20000000800 */
[----:B0-----:R-:W-:-:S03]  /*0b80*/  IMAD.WIDE.U32 R16, R23, 0x4, R6 ;  /* 0x0000000417107825 */ /* 0x001fc600078e0006 */
[----:B------:R-:W4:Y:S04]  /*0b90*/  @!P1 LDG.E R25, desc[UR8][R10.64+0xa00] ;  /* 0x000a00080a199981 */ /* 0x000f28000c1e1900 */
[----:B------:R-:W-:Y:S01]  /*0ba0*/  @!P3 STS [R2+0x1600], R27 ;  /* 0x0016001b0200b388 */ /* 0x000fe20000000800 */
[----:B------:R-:W-:Y:S01]  /*0bb0*/  ISETP.GE.U32.AND P3, PT, R14, R3, PT ;  /* 0x000000030e00720c */ /* 0x000fe20003f66070 */
[----:B-1----:R-:W-:Y:S02]  /*0bc0*/  IMAD.WIDE.U32 R14, R23, 0x4, R8 ;  /* 0x00000004170e7825 */ /* 0x002fe400078e0008 */
[----:B------:R-:W4:Y:S04]  /*0bd0*/  @!P0 LDG.E R29, desc[UR8][R12.64+0xc00] ;  /* 0x000c00080c1d8981 */ /* 0x000f28000c1e1900 */
[----:B------:R-:W4:Y:S04]  /*0be0*/  @!P0 LDG.E R31, desc[UR8][R10.64+0xc00] ;  /* 0x000c00080a1f8981 */ /* 0x000f28000c1e1900 */
[----:B------:R0:W4:Y:S04]  /*0bf0*/  @!P4 LDG.E R18, desc[UR8][R12.64+0xe00] ;  /* 0x000e00080c12c981 */ /* 0x000128000c1e1900 */
[----:B------:R1:W4:Y:S04]  /*0c00*/  @!P4 LDG.E R24, desc[UR8][R10.64+0xe00] ;  /* 0x000e00080a18c981 */ /* 0x000328000c1e1900 */
[----:B------:R-:W4:Y:S04]  /*0c10*/  @!P6 LDG.E R22, desc[UR8][R14.64] ;  /* 0x000000080e16e981 */ /* 0x000f28000c1e1900 */
[----:B------:R-:W4:Y:S04]  /*0c20*/  @!P6 LDG.E R20, desc[UR8][R16.64] ;  /* 0x000000081014e981 */ /* 0x000f28000c1e1900 */
[----:B-----5:R-:W5:Y:S04]  /*0c30*/  @!P5 LDG.E R33, desc[UR8][R14.64+0x200] ;  /* 0x000200080e21d981 */ /* 0x020f68000c1e1900 */
[----:B------:R-:W5:Y:S04]  /*0c40*/  @!P5 LDG.E R37, desc[UR8][R16.64+0x200] ;  /* 0x000200081025d981 */ /* 0x000f68000c1e1900 */
[----:B------:R-:W5:Y:S04]  /*0c50*/  @!P3 LDG.E R35, desc[UR8][R14.64+0x400] ;  /* 0x000400080e23b981 */ /* 0x000f68000c1e1900 */
[----:B------:R-:W5:Y:S01]  /*0c60*/  @!P3 LDG.E R23, desc[UR8][R16.64+0x400] ;  /* 0x000400081017b981 */ /* 0x000f62000c1e1900 */
[----:B0-----:R-:W-:-:S02]  /*0c70*/  IADD3 R12, PT, PT, R4, 0x980, RZ ;  /* 0x00000980040c7810 */ /* 0x001fc40007ffe0ff */
[C---:B-1----:R-:W-:Y:S02]  /*0c80*/  IADD3 R10, PT, PT, R4.reuse, 0xa00, RZ ;  /* 0x00000a00040a7810 */ /* 0x042fe40007ffe0ff */
[----:B------:R-:W-:Y:S01]  /*0c90*/  IADD3 R13, PT, PT, R4, 0xc00, RZ ;  /* 0x00000c00040d7810 */ /* 0x000fe20007ffe0ff */
[----:B--2---:R0:W-:Y:S04]  /*0ca0*/  @!P2 STS [R0+0x1800], R5 ;  /* 0x001800050000a388 */ /* 0x0041e80000000800 */
[----:B---3--:R1:W-:Y:S01]  /*0cb0*/  @!P2 STS [R2+0x1800], R19 ;  /* 0x001800130200a388 */ /* 0x0083e20000000800 */
[----:B------:R-:W-:Y:S02]  /*0cc0*/  ISETP.GE.U32.AND P2, PT, R12, R3, PT ;  /* 0x000000030c00720c */ /* 0x000fe40003f46070 */
[----:B------:R-:W-:-:S11]  /*0cd0*/  IADD3 R12, PT, PT, R4, 0xa80, RZ ;  /* 0x00000a80040c7810 */ /* 0x000fd60007ffe0ff */
[----:B0-----:R-:W2:Y:S04]  /*0ce0*/  @!P2 LDG.E R5, desc[UR8][R14.64+0x600] ;  /* 0x000600080e05a981 */ /* 0x001ea8000c1e1900 */
[----:B-1----:R-:W3:Y:S04]  /*0cf0*/  @!P2 LDG.E R19, desc[UR8][R16.64+0x600] ;  /* 0x000600081013a981 */ /* 0x002ee8000c1e1900 */
[----:B----4-:R0:W-:Y:S04]  /*0d00*/  @!P1 STS [R0+0x1a00], R21 ;  /* 0x001a001500009388 */ /* 0x0101e80000000800 */
[----:B------:R-:W-:Y:S01]  /*0d10*/  @!P1 STS [R2+0x1a00], R25 ;  /* 0x001a001902009388 */ /* 0x000fe20000000800 */
[----:B------:R-:W-:-:S02]  /*0d20*/  ISETP.GE.U32.AND P1, PT, R10, R3, PT ;  /* 0x000000030a00720c */ /* 0x000fc40003f26070 */
[----:B------:R-:W-:Y:S01]  /*0d30*/  IADD3 R10, PT, PT, R4, 0xb00, RZ ;  /* 0x00000b00040a7810 */ /* 0x000fe20007ffe0ff */
[----:B------:R1:W-:Y:S04]  /*0d40*/  @!P0 STS [R0+0x1c00], R29 ;  /* 0x001c001d00008388 */ /* 0x0003e80000000800 */
[----:B------:R4:W-:Y:S01]  /*0d50*/  @!P0 STS [R2+0x1c00], R31 ;  /* 0x001c001f02008388 */ /* 0x0009e20000000800 */
[-C--:B------:R-:W-:Y:S02]  /*0d60*/  ISETP.GE.U32.AND P0, PT, R12, R3.reuse, PT ;  /* 0x000000030c00720c */ /* 0x080fe40003f06070 */
[----:B------:R-:W-:Y:S01]  /*0d70*/  IADD3 R12, PT, PT, R4, 0xb80, RZ ;  /* 0x00000b80040c7810 */ /* 0x000fe20007ffe0ff */
[----:B------:R-:W-:Y:S04]  /*0d80*/  @!P4 STS [R0+0x1e00], R18 ;  /* 0x001e00120000c388 */ /* 0x000fe80000000800 */
[----:B------:R-:W-:Y:S01]  /*0d90*/  @!P4 STS [R2+0x1e00], R24 ;  /* 0x001e00180200c388 */ /* 0x000fe20000000800 */
[----:B------:R-:W-:-:S03]  /*0da0*/  ISETP.GE.U32.AND P4, PT, R10, R3, PT ;  /* 0x000000030a00720c */ /* 0x000fc60003f86070 */
[----:B------:R-:W-:Y:S04]  /*0db0*/  @!P6 STS [R0+0x2000], R22 ;  /* 0x002000160000e388 */ /* 0x000fe80000000800 */
[----:B------:R-:W-:Y:S01]  /*0dc0*/  @!P6 STS [R2+0x2000], R20 ;  /* 0x002000140200e388 */ /* 0x000fe20000000800 */
[----:B------:R-:W-:-:S03]  /*0dd0*/  ISETP.GE.U32.AND P6, PT, R12, R3, PT ;  /* 0x000000030c00720c */ /* 0x000fc60003fc6070 */
[----:B-----5:R5:W-:Y:S01]  /*0de0*/  @!P5 STS [R0+0x2200], R33 ;  /* 0x002200210000d388 */ /* 0x020be20000000800 */
[----:B------:R-:W-:-:S03]  /*0df0*/  IADD3 R10, PT, PT, R4, 0xc80, RZ ;  /* 0x00000c80040a7810 */ /* 0x000fc60007ffe0ff */
[----:B------:R5:W-:Y:S01]  /*0e00*/  @!P5 STS [R2+0x2200], R37 ;  /* 0x002200250200d388 */ /* 0x000be20000000800 */
[----:B------:R-:W-:-:S03]  /*0e10*/  ISETP.GE.U32.AND P5, PT, R13, R3, PT ;  /* 0x000000030d00720c */ /* 0x000fc60003fa6070 */
[----:B0-----:R-:W3:Y:S04]  /*0e20*/  @!P1 LDG.E R21, desc[UR8][R14.64+0x800] ;  /* 0x000800080e159981 */ /* 0x001ee8000c1e1900 */
[----:B------:R0:W-:Y:S04]  /*0e30*/  @!P3 STS [R0+0x2400], R35 ;  /* 0x002400230000b388 */ /* 0x0001e80000000800 */
[----:B------:R-:W3:Y:S04]  /*0e40*/  @!P1 LDG.E R27, desc[UR8][R16.64+0x800] ;  /* 0x00080008101b9981 */ /* 0x000ee8000c1e1900 */
[----:B------:R0:W-:Y:S01]  /*0e50*/  @!P3 STS [R2+0x2400], R23 ;  /* 0x002400170200b388 */ /* 0x0001e20000000800 */
[----:B------:R-:W-:Y:S01]  /*0e60*/  ISETP.GE.U32.AND P3, PT, R10, R3, PT ;  /* 0x000000030a00720c */ /* 0x000fe20003f66070 */
[----:B------:R-:W-:-:S02]  /*0e70*/  IMAD.WIDE.U32 R10, R13, 0x4, R8 ;  /* 0x000000040d0a7825 */ /* 0x000fc400078e0008 */
[----:B-1----:R-:W3:Y:S02]  /*0e80*/  @!P0 LDG.E R29, desc[UR8][R14.64+0xa00] ;  /* 0x000a00080e1d8981 */ /* 0x002ee4000c1e1900 */
[----:B------:R-:W-:Y:S02]  /*0e90*/  IMAD.WIDE.U32 R12, R13, 0x4, R6 ;  /* 0x000000040d0c7825 */ /* 0x000fe400078e0006 */
[----:B------:R-:W3:Y:S04]  /*0ea0*/  @!P0 LDG.E R25, desc[UR8][R16.64+0xa00] ;  /* 0x000a000810198981 */ /* 0x000ee8000c1e1900 */
[----:B----4-:R-:W4:Y:S04]  /*0eb0*/  @!P4 LDG.E R31, desc[UR8][R14.64+0xc00] ;  /* 0x000c00080e1fc981 */ /* 0x010f28000c1e1900 */
[----:B-----5:R-:W5:Y:S04]  /*0ec0*/  @!P4 LDG.E R33, desc[UR8][R16.64+0xc00] ;  /* 0x000c00081021c981 */ /* 0x020f68000c1e1900 */
[----:B------:R1:W5:Y:S04]  /*0ed0*/  @!P6 LDG.E R37, desc[UR8][R14.64+0xe00] ;  /* 0x000e00080e25e981 */ /* 0x000368000c1e1900 */
[----:B------:R1:W5:Y:S04]  /*0ee0*/  @!P6 LDG.E R20, desc[UR8][R16.64+0xe00] ;  /* 0x000e00081014e981 */ /* 0x000368000c1e1900 */
[----:B------:R-:W5:Y:S04]  /*0ef0*/  @!P5 LDG.E R22, desc[UR8][R10.64] ;  /* 0x000000080a16d981 */ /* 0x000f68000c1e1900 */
[----:B------:R-:W5:Y:S04]  /*0f00*/  @!P5 LDG.E R18, desc[UR8][R12.64] ;  /* 0x000000080c12d981 */ /* 0x000f68000c1e1900 */
[----:B0-----:R-:W5:Y:S04]  /*0f10*/  @!P3 LDG.E R35, desc[UR8][R10.64+0x200] ;  /* 0x000200080a23b981 */ /* 0x001f68000c1e1900 */
[----:B------:R-:W5:Y:S01]  /*0f20*/  @!P3 LDG.E R23, desc[UR8][R12.64+0x200] ;  /* 0x000200080c17b981 */ /* 0x000f62000c1e1900 */
[----:B------:R-:W-:-:S02]  /*0f30*/  IADD3 R24, PT, PT, R4, 0xd00, RZ ;  /* 0x00000d0004187810 */ /* 0x000fc40007ffe0ff */
[C---:B-1----:R-:W-:Y:S02]  /*0f40*/  IADD3 R14, PT, PT, R4.reuse, 0xd80, RZ ;  /* 0x00000d80040e7810 */ /* 0x042fe40007ffe0ff */
[----:B------:R-:W-:Y:S01]  /*0f50*/  IADD3 R16, PT, PT, R4, 0xe00, RZ ;  /* 0x00000e0004107810 */ /* 0x000fe20007ffe0ff */
[----:B--2---:R0:W-:Y:S04]  /*0f60*/  @!P2 STS [R0+0x2600], R5 ;  /* 0x002600050000a388 */ /* 0x0041e80000000800 */
[----:B---3--:R1:W-:Y:S01]  /*0f70*/  @!P2 STS [R2+0x2600], R19 ;  /* 0x002600130200a388 */ /* 0x0083e20000000800 */
[----:B------:R-:W-:-:S13]  /*0f80*/  ISETP.GE.U32.AND P2, PT, R24, R3, PT ;  /* 0x000000031800720c */ /* 0x000fda0003f46070 */
[----:B------:R-:W2:Y:S04]  /*0f90*/  @!P2 LDG.E R15, desc[UR8][R10.64+0x400] ;  /* 0x000400080a0fa981 */ /* 0x000ea8000c1e1900 */
[----:B0-----:R-:W3:Y:S04]  /*0fa0*/  @!P2 LDG.E R5, desc[UR8][R12.64+0x400] ;  /* 0x000400080c05a981 */ /* 0x001ee8000c1e1900 */
[----:B------:R0:W-:Y:S04]  /*0fb0*/  @!P1 STS [R0+0x2800], R21 ;  /* 0x0028001500009388 */ /* 0x0001e80000000800 */
[----:B------:R-:W-:Y:S01]  /*0fc0*/  @!P1 STS [R2+0x2800], R27 ;  /* 0x0028001b02009388 */ /* 0x000fe20000000800 */
[----:B------:R-:W-:-:S02]  /*0fd0*/  ISETP.GE.U32.AND P1, PT, R14, R3, PT ;  /* 0x000000030e00720c */ /* 0x000fc40003f26070 */
[----:B------:R-:W-:Y:S01]  /*0fe0*/  IADD3 R14, PT, PT, R4, 0xe80, RZ ;  /* 0x00000e80040e7810 */ /* 0x000fe20007ffe0ff */
[----:B------:R-:W-:Y:S04]  /*0ff0*/  @!P0 STS [R0+0x2a00], R29 ;  /* 0x002a001d00008388 */ /* 0x000fe80000000800 */
[----:B------:R0:W-:Y:S01]  /*1000*/  @!P0 STS [R2+0x2a00], R25 ;  /* 0x002a001902008388 */ /* 0x0001e20000000800 */
[----:B------:R-:W-:-:S03]  /*1010*/  ISETP.GE.U32.AND P0, PT, R16, R3, PT ;  /* 0x000000031000720c */ /* 0x000fc60003f06070 */
[----:B----4-:R-:W-:Y:S01]  /*1020*/  @!P4 STS [R0+0x2c00], R31 ;  /* 0x002c001f0000c388 */ /* 0x010fe20000000800 */
[----:B------:R-:W-:-:S03]  /*1030*/  IADD3 R16, PT, PT, R4, 0xf00, RZ ;  /* 0x00000f0004107810 */ /* 0x000fc60007ffe0ff */
[----:B-----5:R4:W-:Y:S01]  /*1040*/  @!P4 STS [R2+0x2c00], R33 ;  /* 0x002c00210200c388 */ /* 0x0209e20000000800 */
[-C--:B------:R-:W-:Y:S02]  /*1050*/  ISETP.GE.U32.AND P4, PT, R14, R3.reuse, PT ;  /* 0x000000030e00720c */ /* 0x080fe40003f86070 */
[----:B------:R-:W-:Y:S01]  /*1060*/  IADD3 R14, PT, PT, R4, 0xf80, RZ ;  /* 0x00000f80040e7810 */ /* 0x000fe20007ffe0ff */
[----:B------:R5:W-:Y:S04]  /*1070*/  @!P6 STS [R0+0x2e00], R37 ;  /* 0x002e00250000e388 */ /* 0x000be80000000800 */
[----:B------:R-:W-:Y:S01]  /*1080*/  @!P6 STS [R2+0x2e00], R20 ;  /* 0x002e00140200e388 */ /* 0x000fe20000000800 */
[----:B------:R-:W-:-:S03]  /*1090*/  ISETP.GE.U32.AND P6, PT, R16, R3, PT ;  /* 0x000000031000720c */ /* 0x000fc60003fc6070 */
[----:B------:R-:W-:Y:S04]  /*10a0*/  @!P5 STS [R0+0x3000], R22 ;  /* 0x003000160000d388 */ /* 0x000fe80000000800 */
[----:B------:R-:W-:Y:S01]  /*10b0*/  @!P5 STS [R2+0x3000], R18 ;  /* 0x003000120200d388 */ /* 0x000fe20000000800 */
[-C--:B------:R-:W-:Y:S02]  /*10c0*/  ISETP.GE.U32.AND P5, PT, R14, R3.reuse, PT ;  /* 0x000000030e00720c */ /* 0x080fe40003fa6070 */
[----:B------:R-:W-:Y:S01]  /*10d0*/  IADD3 R14, PT, PT, R4, 0x1000, RZ ;  /* 0x00001000040e7810 */ /* 0x000fe20007ffe0ff */
[----:B------:R5:W-:Y:S04]  /*10e0*/  @!P3 STS [R0+0x3200], R35 ;  /* 0x003200230000b388 */ /* 0x000be80000000800 */
[----:B------:R-:W3:Y:S04]  /*10f0*/  @!P1 LDG.E R17, desc[UR8][R10.64+0x600] ;  /* 0x000600080a119981 */ /* 0x000ee8000c1e1900 */
[----:B------:R5:W-:Y:S01]  /*1100*/  @!P3 STS [R2+0x3200], R23 ;  /* 0x003200170200b388 */ /* 0x000be20000000800 */
[----:B------:R-:W-:-:S03]  /*1110*/  ISETP.GE.U32.AND P3, PT, R14, R3, PT ;  /* 0x000000030e00720c */ /* 0x000fc60003f66070 */
[----:B-1----:R-:W3:Y:S04]  /*1120*/  @!P1 LDG.E R19, desc[UR8][R12.64+0x600] ;  /* 0x000600080c139981 */ /* 0x002ee8000c1e1900 */
[----:B0-----:R-:W3:Y:S04]  /*1130*/  @!P0 LDG.E R21, desc[UR8][R10.64+0x800] ;  /* 0x000800080a158981 */ /* 0x001ee8000c1e1900 */
[----:B------:R-:W3:Y:S01]  /*1140*/  @!P0 LDG.E R25, desc[UR8][R12.64+0x800] ;  /* 0x000800080c198981 */ /* 0x000ee2000c1e1900 */
[----:B------:R-:W-:-:S03]  /*1150*/  IMAD.WIDE.U32 R8, R14, 0x4, R8 ;  /* 0x000000040e087825 */ /* 0x000fc600078e0008 */
[----:B------:R-:W3:Y:S01]  /*1160*/  @!P4 LDG.E R27, desc[UR8][R10.64+0xa00] ;  /* 0x000a00080a1bc981 */ /* 0x000ee2000c1e1900 */
[----:B------:R-:W-:-:S03]  /*1170*/  IMAD.WIDE.U32 R6, R14, 0x4, R6 ;  /* 0x000000040e067825 */ /* 0x000fc600078e0006 */
[----:B----4-:R-:W4:Y:S04]  /*1180*/  @!P4 LDG.E R33, desc[UR8][R12.64+0xa00] ;  /* 0x000a00080c21c981 */ /* 0x010f28000c1e1900 */
[----:B------:R-:W4:Y:S04]  /*1190*/  @!P6 LDG.E R31, desc[UR8][R10.64+0xc00] ;  /* 0x000c00080a1fe981 */ /* 0x000f28000c1e1900 */
[----:B------:R-:W4:Y:S04]  /*11a0*/  @!P6 LDG.E R29, desc[UR8][R12.64+0xc00] ;  /* 0x000c00080c1de981 */ /* 0x000f28000c1e1900 */
[----:B-----5:R0:W5:Y:S04]  /*11b0*/  @!P5 LDG.E R37, desc[UR8][R10.64+0xe00] ;  /* 0x000e00080a25d981 */ /* 0x020168000c1e1900 */
[----:B------:R1:W5:Y:S04]  /*11c0*/  @!P5 LDG.E R35, desc[UR8][R12.64+0xe00] ;  /* 0x000e00080c23d981 */ /* 0x000368000c1e1900 */
[----:B------:R-:W5:Y:S04]  /*11d0*/  @!P3 LDG.E R14, desc[UR8][R8.64] ;  /* 0x00000008080eb981 */ /* 0x000f68000c1e1900 */
[----:B------:R-:W5:Y:S01]  /*11e0*/  @!P3 LDG.E R23, desc[UR8][R6.64] ;  /* 0x000000080617b981 */ /* 0x000f62000c1e1900 */
[----:B------:R-:W-:-:S02]  /*11f0*/  IADD3 R16, PT, PT, R4, 0x1080, RZ ;  /* 0x0000108004107810 */ /* 0x000fc40007ffe0ff */
[C---:B0-----:R-:W-:Y:S02]  /*1200*/  IADD3 R10, PT, PT, R4.reuse, 0x1180, RZ ;  /* 0x00001180040a7810 */ /* 0x041fe40007ffe0ff */
[----:B-1----:R-:W-:Y:S01]  /*1210*/  IADD3 R12, PT, PT, R4, 0x1280, RZ ;  /* 0x00001280040c7810 */ /* 0x002fe20007ffe0ff */
[----:B--2---:R-:W-:Y:S04]  /*1220*/  @!P2 STS [R0+0x3400], R15 ;  /* 0x0034000f0000a388 */ /* 0x004fe80000000800 */
[----:B---3--:R0:W-:Y:S01]  /*1230*/  @!P2 STS [R2+0x3400], R5 ;  /* 0x003400050200a388 */ /* 0x0081e20000000800 */
[----:B------:R-:W-:Y:S02]  /*1240*/  ISETP.GE.U32.AND P2, PT, R16, R3, PT ;  /* 0x000000031000720c */ /* 0x000fe40003f46070 */
[----:B------:R-:W-:-:S11]  /*1250*/  IADD3 R16, PT, PT, R4, 0x1100, RZ ;  /* 0x0000110004107810 */ /* 0x000fd60007ffe0ff */
[----:B0-----:R-:W2:Y:S04]  /*1260*/  @!P2 LDG.E R5, desc[UR8][R6.64+0x200] ;  /* 0x000200080605a981 */ /* 0x001ea8000c1e1900 */
[----:B------:R0:W-:Y:S04]  /*1270*/  @!P1 STS [R0+0x3600], R17 ;  /* 0x0036001100009388 */ /* 0x0001e80000000800 */
[----:B------:R1:W-:Y:S04]  /*1280*/  @!P1 STS [R2+0x3600], R19 ;  /* 0x0036001302009388 */ /* 0x0003e80000000800 */
[----:B------:R3:W-:Y:S01]  /*1290*/  @!P0 STS [R0+0x3800], R21 ;  /* 0x0038001500008388 */ /* 0x0007e20000000800 */
[----:B------:R-:W-:-:S03]  /*12a0*/  ISETP.GE.U32.AND P1, PT, R16, R3, PT ;  /* 0x000000031000720c */ /* 0x000fc60003f26070 */
[----:B------:R-:W-:Y:S01]  /*12b0*/  @!P0 STS [R2+0x3800], R25 ;  /* 0x0038001902008388 */ /* 0x000fe20000000800 */
[-C--:B------:R-:W-:Y:S02]  /*12c0*/  ISETP.GE.U32.AND P0, PT, R10, R3.reuse, PT ;  /* 0x000000030a00720c */ /* 0x080fe40003f06070 */
[----:B------:R-:W-:Y:S01]  /*12d0*/  IADD3 R10, PT, PT, R4, 0x1200, RZ ;  /* 0x00001200040a7810 */ /* 0x000fe20007ffe0ff */
[----:B------:R3:W-:Y:S04]  /*12e0*/  @!P4 STS [R0+0x3a00], R27 ;  /* 0x003a001b0000c388 */ /* 0x0007e80000000800 */
[----:B----4-:R-:W-:Y:S01]  /*12f0*/  @!P4 STS [R2+0x3a00], R33 ;  /* 0x003a00210200c388 */ /* 0x010fe20000000800 */
[-C--:B------:R-:W-:Y:S02]  /*1300*/  ISETP.GE.U32.AND P4, PT, R10, R3.reuse, PT ;  /* 0x000000030a00720c */ /* 0x080fe40003f86070 */
[----:B------:R-:W-:Y:S01]  /*1310*/  IADD3 R10, PT, PT, R4, 0x1300, RZ ;  /* 0x00001300040a7810 */ /* 0x000fe20007ffe0ff */
[----:B------:R-:W-:Y:S04]  /*1320*/  @!P6 STS [R0+0x3c00], R31 ;  /* 0x003c001f0000e388 */ /* 0x000fe80000000800 */
[----:B------:R-:W-:Y:S01]  /*1330*/  @!P6 STS [R2+0x3c00], R29 ;  /* 0x003c001d0200e388 */ /* 0x000fe20000000800 */
[----:B------:R-:W-:-:S02]  /*1340*/  ISETP.GE.U32.AND P6, PT, R12, R3, PT ;  /* 0x000000030c00720c */ /* 0x000fc40003fc6070 */
[----:B------:R-:W-:Y:S01]  /*1350*/  IADD3 R12, PT, PT, R4, 0x1380, RZ ;  /* 0x00001380040c7810 */ /* 0x000fe20007ffe0ff */
[----:B-----5:R-:W-:Y:S04]  /*1360*/  @!P5 STS [R0+0x3e00], R37 ;  /* 0x003e00250000d388 */ /* 0x020fe80000000800 */
[----:B------:R-:W-:Y:S01]  /*1370*/  @!P5 STS [R2+0x3e00], R35 ;  /* 0x003e00230200d388 */ /* 0x000fe20000000800 */
[----:B------:R-:W-:-:S03]  /*1380*/  ISETP.GE.U32.AND P5, PT, R10, R3, PT ;  /* 0x000000030a00720c */ /* 0x000fc60003fa6070 */
[----:B------:R-:W-:Y:S04]  /*1390*/  @!P3 STS [R0+0x4000], R14 ;  /* 0x0040000e0000b388 */ /* 0x000fe80000000800 */
[----:B------:R4:W-:Y:S01]  /*13a0*/  @!P3 STS [R2+0x4000], R23 ;  /* 0x004000170200b388 */ /* 0x0009e20000000800 */
[----:B------:R-:W-:-:S03]  /*13b0*/  ISETP.GE.U32.AND P3, PT, R12, R3, PT ;  /* 0x000000030c00720c */ /* 0x000fc60003f66070 */
[----:B------:R-:W5:Y:S04]  /*13c0*/  @!P2 LDG.E R3, desc[UR8][R8.64+0x200] ;  /* 0x000200080803a981 */ /* 0x000f68000c1e1900 */
[----:B------:R-:W2:Y:S04]  /*13d0*/  @!P1 LDG.E R11, desc[UR8][R8.64+0x400] ;  /* 0x00040008080b9981 */ /* 0x000ea8000c1e1900 */
[----:B------:R-:W2:Y:S04]  /*13e0*/  @!P1 LDG.E R13, desc[UR8][R6.64+0x400] ;  /* 0x00040008060d9981 */ /* 0x000ea8000c1e1900 */
[----:B------:R-:W2:Y:S04]  /*13f0*/  @!P0 LDG.E R15, desc[UR8][R8.64+0x600] ;  /* 0x00060008080f8981 */ /* 0x000ea8000c1e1900 */
[----:B0-----:R-:W2:Y:S04]  /*1400*/  @!P0 LDG.E R17, desc[UR8][R6.64+0x600] ;  /* 0x0006000806118981 */ /* 0x001ea8000c1e1900 */
[----:B-1----:R-:W2:Y:S04]  /*1410*/  @!P4 LDG.E R19, desc[UR8][R8.64+0x800] ;  /* 0x000800080813c981 */ /* 0x002ea8000c1e1900 */
[----:B---3--:R-:W3:Y:S04]  /*1420*/  @!P4 LDG.E R21, desc[UR8][R6.64+0x800] ;  /* 0x000800080615c981 */ /* 0x008ee8000c1e1900 */
[----:B------:R-:W3:Y:S04]  /*1430*/  @!P6 LDG.E R27, desc[UR8][R8.64+0xa00] ;  /* 0x000a0008081be981 */ /* 0x000ee8000c1e1900 */
[----:B----4-:R-:W4:Y:S04]  /*1440*/  @!P6 LDG.E R23, desc[UR8][R6.64+0xa00] ;  /* 0x000a00080617e981 */ /* 0x010f28000c1e1900 */
[----:B------:R-:W4:Y:S04]  /*1450*/  @!P5 LDG.E R29, desc[UR8][R8.64+0xc00] ;  /* 0x000c0008081dd981 */ /* 0x000f28000c1e1900 */
[----:B------:R-:W4:Y:S04]  /*1460*/  @!P5 LDG.E R31, desc[UR8][R6.64+0xc00] ;  /* 0x000c0008061fd981 */ /* 0x000f28000c1e1900 */
[----:B------:R-:W4:Y:S04]  /*1470*/  @!P3 LDG.E R33, desc[UR8][R8.64+0xe00] ;  /* 0x000e00080821b981 */ /* 0x000f28000c1e1900 */
[----:B------:R-:W4:Y:S01]  /*1480*/  @!P3 LDG.E R35, desc[UR8][R6.64+0xe00] ;  /* 0x000e00080623b981 */ /* 0x000f22000c1e1900 */
[----:B------:R-:W-:Y:S03]  /*1490*/  BSSY.RECONVERGENT B0, `(.L_x_105) ;  /* 0x00000c4000007945 */ /* 0x000fe60003800200 */
[----:B-----5:R-:W-:Y:S04]  /*14a0*/  @!P2 STS [R0+0x4200], R3 ;  /* 0x004200030000a388 */ /* 0x020fe80000000800 */
[----:B--2---:R-:W-:Y:S04]  /*14b0*/  @!P2 STS [R2+0x4200], R5 ;  /* 0x004200050200a388 */ /* 0x004fe80000000800 */
[----:B------:R-:W-:Y:S04]  /*14c0*/  @!P1 STS [R0+0x4400], R11 ;  /* 0x0044000b00009388 */ /* 0x000fe80000000800 */
[----:B------:R-:W-:Y:S04]  /*14d0*/  @!P1 STS [R2+0x4400], R13 ;  /* 0x0044000d02009388 */ /* 0x000fe80000000800 */
[----:B------:R-:W-:Y:S04]  /*14e0*/  @!P0 STS [R0+0x4600], R15 ;  /* 0x0046000f00008388 */ /* 0x000fe80000000800 */
[----:B------:R-:W-:Y:S04]  /*14f0*/  @!P0 STS [R2+0x4600], R17 ;  /* 0x0046001102008388 */ /* 0x000fe80000000800 */
[----:B------:R-:W-:Y:S04]  /*1500*/  @!P4 STS [R0+0x4800], R19 ;  /* 0x004800130000c388 */ /* 0x000fe80000000800 */
[----:B---3--:R-:W-:Y:S04]  /*1510*/  @!P4 STS [R2+0x4800], R21 ;  /* 0x004800150200c388 */ /* 0x008fe80000000800 */
[----:B------:R-:W-:Y:S04]  /*1520*/  @!P6 STS [R0+0x4a00], R27 ;  /* 0x004a001b0000e388 */ /* 0x000fe80000000800 */
[----:B----4-:R-:W-:Y:S04]  /*1530*/  @!P6 STS [R2+0x4a00], R23 ;  /* 0x004a00170200e388 */ /* 0x010fe80000000800 */
[----:B------:R-:W-:Y:S04]  /*1540*/  @!P5 STS [R0+0x4c00], R29 ;  /* 0x004c001d0000d388 */ /* 0x000fe80000000800 */
[----:B------:R-:W-:Y:S04]  /*1550*/  @!P5 STS [R2+0x4c00], R31 ;  /* 0x004c001f0200d388 */ /* 0x000fe80000000800 */
[----:B------:R-:W-:Y:S04]  /*1560*/  @!P3 STS [R0+0x4e00], R33 ;  /* 0x004e00210000b388 */ /* 0x000fe80000000800 */
[----:B------:R-:W-:Y:S01]  /*1570*/  @!P3 STS [R2+0x4e00], R35 ;  /* 0x004e00230200b388 */ /* 0x000fe20000000800 */
[----:B------:R-:W-:Y:S06]  /*1580*/  BAR.SYNC.DEFER_BLOCKING 0x0 ;  /* 0x0000000000007b1d */ /* 0x000fec0000010000 */
[----:B------:R-:W-:Y:S04]  /*1590*/  LDS R13, [R0] ;  /* 0x00000000000d7984 */ /* 0x000fe80000000800 */
[----:B------:R-:W0:Y:S04]  /*15a0*/  LDS R14, [R0+0x200] ;  /* 0x00020000000e7984 */ /* 0x000e280000000800 */
[----:B------:R-:W-:Y:S04]  /*15b0*/  LDS R12, [R2] ;  /* 0x00000000020c7984 */ /* 0x000fe80000000800 */
[----:B------:R-:W1:Y:S04]  /*15c0*/  LDS R25, [R2+0x200] ;  /* 0x0002000002197984 */ /* 0x000e680000000800 */
[----:B------:R-:W2:Y:S04]  /*15d0*/  LDS R27, [R0+0x400] ;  /* 0x00040000001b7984 */ /* 0x000ea80000000800 */
[----:B------:R-:W3:Y:S04]  /*15e0*/  LDS R11, [R2+0x400] ;  /* 0x00040000020b7984 */ /* 0x000ee80000000800 */
[----:B------:R-:W4:Y:S04]  /*15f0*/  LDS R10, [R0+0x600] ;  /* 0x00060000000a7984 */ /* 0x000f280000000800 */
[----:B------:R-:W5:Y:S04]  /*1600*/  LDS R9, [R2+0x600] ;  /* 0x0006000002097984 */ /* 0x000f680000000800 */
        /* <DEDUP_REMOVED lines=11> */
[----:B------:R-:W5:Y:S01]  /*16c0*/  LDS R5, [R0+0x1200] ;  /* 0x0012000000057984 */ /* 0x000f620000000800 */
[----:B0-----:R-:W-:Y:S01]  /*16d0*/  FADD R24, R13, R14 ;  /* 0x0000000e0d187221 */ /* 0x001fe20000000000 */
[----:B-1----:R-:W-:-:S02]  /*16e0*/  FADD R12, R12, R25 ;  /* 0x000000190c0c7221 */ /* 0x002fc40000000000 */
[----:B------:R-:W0:Y:S04]  /*16f0*/  LDS R6, [R2+0x1400] ;  /* 0x0014000002067984 */ /* 0x000e280000000800 */
[----:B------:R-:W1:Y:S01]  /*1700*/  LDS R3, [R0+0x1400] ;  /* 0x0014000000037984 */ /* 0x000e620000000800 */
[----:B--2---:R-:W-:-:S03]  /*1710*/  FADD R27, R24, R27 ;  /* 0x0000001b181b7221 */ /* 0x004fc60000000000 */
[----:B------:R-:W2:Y:S01]  /*1720*/  LDS R14, [R2+0x1600] ;  /* 0x00160000020e7984 */ /* 0x000ea20000000800 */
[----:B---3--:R-:W-:-:S03]  /*1730*/  FADD R24, R12, R11 ;  /* 0x0000000b0c187221 */ /* 0x008fc60000000000 */
[----:B------:R-:W3:Y:S01]  /*1740*/  LDS R13, [R0+0x1600] ;  /* 0x00160000000d7984 */ /* 0x000ee20000000800 */
[----:B----4-:R-:W-:-:S03]  /*1750*/  FADD R26, R27, R10 ;  /* 0x0000000a1b1a7221 */ /* 0x010fc60000000000 */
[----:B------:R-:W4:Y:S01]  /*1760*/  LDS R12, [R2+0x1800] ;  /* 0x00180000020c7984 */ /* 0x000f220000000800 */
[----:B-----5:R-:W-:-:S03]  /*1770*/  FADD R25, R24, R9 ;  /* 0x0000000918197221 */ /* 0x020fc60000000000 */
[----:B------:R-:W5:Y:S04]  /*1780*/  LDS R11, [R0+0x1800] ;  /* 0x00180000000b7984 */ /* 0x000f680000000800 */
[----:B------:R-:W5:Y:S01]  /*1790*/  LDS R10, [R2+0x1a00] ;  /* 0x001a0000020a7984 */ /* 0x000f620000000800 */
[----:B------:R-:W-:-:S03]  /*17a0*/  FADD R27, R26, R23 ;  /* 0x000000171a1b7221 */ /* 0x000fc60000000000 */
        /* <DEDUP_REMOVED lines=23> */
[----:B0-----:R-:W-:-:S03]  /*1920*/  FADD R25, R25, R6 ;  /* 0x0000000619197221 */ /* 0x001fc60000000000 */
[----:B------:R-:W0:Y:S01]  /*1930*/  LDS R5, [R2+0x2600] ;  /* 0x0026000002057984 */ /* 0x000e220000000800 */
[----:B-1----:R-:W-:-:S03]  /*1940*/  FADD R26, R26, R3 ;  /* 0x000000031a1a7221 */ /* 0x002fc60000000000 */
        /* <DEDUP_REMOVED lines=39> */
[----:B--2---:R-:W-:Y:S01]  /*1bc0*/  FADD R24, R24, R3 ;  /* 0x0000000318187221 */ /* 0x004fe20000000000 */
[----:B---3--:R-:W-:Y:S02]  /*1bd0*/  FADD R25, R25, R14 ;  /* 0x0000000e19197221 */ /* 0x008fe40000000000 */
[----:B------:R-:W2:Y:S01]  /*1be0*/  LDS R3, [R0+0x3c00] ;  /* 0x003c000000037984 */ /* 0x000ea20000000800 */
[----:B----4-:R-:W-:-:S03]  /*1bf0*/  FADD R24, R24, R13 ;  /* 0x0000000d18187221 */ /* 0x010fc60000000000 */
[----:B------:R-:W3:Y:S01]  /*1c00*/  LDS R6, [R2+0x3c00] ;  /* 0x003c000002067984 */ /* 0x000ee20000000800 */
[----:B-----5:R-:W-:-:S03]  /*1c10*/  FADD R25, R25, R12 ;  /* 0x0000000c19197221 */ /* 0x020fc60000000000 */
[----:B------:R-:W4:Y:S01]  /*1c20*/  LDS R14, [R0+0x3e00] ;  /* 0x003e0000000e7984 */ /* 0x000f220000000800 */
        /* <DEDUP_REMOVED lines=29> */
[----:B------:R-:W1:Y:S04]  /*1e00*/  LDS R8, [R2+0x4c00] ;  /* 0x004c000002087984 */ /* 0x000e680000000800 */
[----:B------:R-:W1:Y:S01]  /*1e10*/  LDS R7, [R0+0x4e00] ;  /* 0x004e000000077984 */ /* 0x000e620000000800 */
[----:B--2---:R-:W-:-:S03]  /*1e20*/  FADD R3, R26, R3 ;  /* 0x000000031a037221 */ /* 0x004fc60000000000 */
[----:B------:R-:W2:Y:S01]  /*1e30*/  LDS R5, [R2+0x4e00] ;  /* 0x004e000002057984 */ /* 0x000ea20000000800 */
[----:B---3--:R-:W-:Y:S01]  /*1e40*/  FADD R6, R25, R6 ;  /* 0x0000000619067221 */ /* 0x008fe20000000000 */
[----:B----4-:R-:W-:-:S03]  /*1e50*/  FADD R3, R3, R14 ;  /* 0x0000000e03037221 */ /* 0x010fc60000000000 */
[----:B-----5:R-:W-:Y:S01]  /*1e60*/  FADD R6, R6, R13 ;  /* 0x0000000d06067221 */ /* 0x020fe20000000000 */
[----:B------:R-:W-:-:S03]  /*1e70*/  FADD R3, R3, R12 ;  /* 0x0000000c03037221 */ /* 0x000fc60000000000 */
[----:B------:R-:W-:Y:S01]  /*1e80*/  FADD R6, R6, R11 ;  /* 0x0000000b06067221 */ /* 0x000fe20000000000 */
        /* <DEDUP_REMOVED lines=8> */
[----:B------:R-:W-:Y:S01]  /*1f10*/  FADD R18, R18, R17 ;  /* 0x0000001112127221 */ /* 0x000fe20000000000 */
[----:B------:R-:W-:Y:S02]  /*1f20*/  ISETP.GT.U32.AND P0, PT, R4, 0x1f, PT ;  /* 0x0000001f0400780c */ /* 0x000fe40003f04070 */
[----:B------:R-:W-:Y:S01]  /*1f30*/  FADD R19, R19, R16 ;  /* 0x0000001013137221 */ /* 0x000fe20000000000 */
[----:B0-----:R-:W-:-:S03]  /*1f40*/  FADD R18, R18, R15 ;  /* 0x0000000f12127221 */ /* 0x001fc60000000000 */
[----:B-1----:R-:W-:Y:S01]  /*1f50*/  FADD R8, R19, R8 ;  /* 0x0000000813087221 */ /* 0x002fe20000000000 */
[----:B------:R-:W-:-:S03]  /*1f60*/  FADD R7, R18, R7 ;  /* 0x0000000712077221 */ /* 0x000fc60000000000 */
[----:B--2---:R-:W-:Y:S02]  /*1f70*/  FADD R5, R8, R5 ;  /* 0x0000000508057221 */ /* 0x004fe40000000000 */
[----:B------:R0:W-:Y:S04]  /*1f80*/  STS [R0], R7 ;  /* 0x0000000700007388 */ /* 0x0001e80000000800 */
[----:B------:R0:W-:Y:S01]  /*1f90*/  STS [R2], R5 ;  /* 0x0000000502007388 */ /* 0x0001e20000000800 */
[----:B------:R-:W-:Y:S01]  /*1fa0*/  BAR.SYNC.DEFER_BLOCKING 0x0 ;  /* 0x0000000000007b1d */ /* 0x000fe20000010000 */
[----:B------:R-:W-:-:S05]  /*1fb0*/  ISETP.NE.AND P1, PT, R4, RZ, PT ;  /* 0x000000ff0400720c */ /* 0x000fca0003f25270 */
[----:B------:R-:W-:Y:S08]  /*1fc0*/  @P0 BRA `(.L_x_106) ;  /* 0x0000000000400947 */ /* 0x000ff00003800000 */
[----:B------:R-:W-:Y:S04]  /*1fd0*/  LDS R4, [R0] ;  /* 0x0000000000047984 */ /* 0x000fe80000000800 */
[----:B0-----:R-:W0:Y:S04]  /*1fe0*/  LDS R5, [R0+0x80] ;  /* 0x0000800000057984 */ /* 0x001e280000000800 */
[----:B------:R-:W-:Y:S04]  /*1ff0*/  LDS R3, [R2] ;  /* 0x0000000002037984 */ /* 0x000fe80000000800 */
[----:B------:R-:W1:Y:S04]  /*2000*/  LDS R6, [R2+0x80] ;  /* 0x0000800002067984 */ /* 0x000e680000000800 */
[----:B------:R-:W2:Y:S04]  /*2010*/  LDS R7, [R0+0x100] ;  /* 0x0001000000077984 */ /* 0x000ea80000000800 */
[----:B------:R-:W3:Y:S04]  /*2020*/  LDS R8, [R2+0x100] ;  /* 0x0001000002087984 */ /* 0x000ee80000000800 */
[----:B------:R-:W4:Y:S04]  /*2030*/  LDS R9, [R0+0x180] ;  /* 0x0001800000097984 */ /* 0x000f280000000800 */
[----:B------:R-:W5:Y:S01]  /*2040*/  LDS R10, [R2+0x180] ;  /* 0x00018000020a7984 */ /* 0x000f620000000800 */
[----:B0-----:R-:W-:Y:S01]  /*2050*/  FADD R4, R4, R5 ;  /* 0x0000000504047221 */ /* 0x001fe20000000000 */
[----:B-1----:R-:W-:-:S03]  /*2060*/  FADD R3, R3, R6 ;  /* 0x0000000603037221 */ /* 0x002fc60000000000 */
[----:B--2---:R-:W-:Y:S01]  /*2070*/  FADD R4, R4, R7 ;  /* 0x0000000704047221 */ /* 0x004fe20000000000 */
[----:B---3--:R-:W-:-:S03]  /*2080*/  FADD R3, R3, R8 ;  /* 0x0000000803037221 */ /* 0x008fc60000000000 */
[----:B----4-:R-:W-:Y:S01]  /*2090*/  FADD R9, R4, R9 ;  /* 0x0000000904097221 */ /* 0x010fe20000000000 */
[----:B-----5:R-:W-:-:S04]  /*20a0*/  FADD R3, R3, R10 ;  /* 0x0000000a03037221 */ /* 0x020fc80000000000 */
[----:B------:R1:W-:Y:S04]  /*20b0*/  STS [R0], R9 ;  /* 0x0000000900007388 */ /* 0x0003e80000000800 */
[----:B------:R1:W-:Y:S02]  /*20c0*/  STS [R2], R3 ;  /* 0x0000000302007388 */ /* 0x0003e40000000800 */
.L_x_106:
[----:B------:R-:W-:Y:S05]  /*20d0*/  BSYNC.RECONVERGENT B0 ;  /* 0x0000000000007941 */ /* 0x000fea0003800200 */
.L_x_105:
[----:B------:R-:W-:Y:S06]  /*20e0*/  BAR.SYNC.DEFER_BLOCKING 0x0 ;  /* 0x0000000000007b1d */ /* 0x000fec0000010000 */
[----:B------:R-:W-:Y:S05]  /*20f0*/  @P1 EXIT ;  /* 0x000000000000194d */ /* 0x000fea0003800000 */
[----:B------:R-:W2:Y:S04]  /*2100*/  LDS.128 R20, [UR4] ;  /* 0x00000004ff147984 */ /* 0x000ea80008000c00 */
[----:B-1----:R-:W1:Y:S04]  /*2110*/  LDS.128 R8, [UR4+0x5000] ;  /* 0x00500004ff087984 */ /* 0x002e680008000c00 */
[----:B0-----:R-:W0:Y:S04]  /*2120*/  LDS.128 R4, [UR4+0x10] ;  /* 0x00001004ff047984 */ /* 0x001e280008000c00 */
[----:B------:R-:W3:Y:S04]  /*2130*/  LDS.128 R28, [UR4+0x5010] ;  /* 0x00501004ff1c7984 */ /* 0x000ee80008000c00 */
[----:B------:R-:W4:Y:S04]  /*2140*/  LDS.128 R12, [UR4+0x20] ;  /* 0x00002004ff0c7984 */ /* 0x000f280008000c00 */
[----:B------:R-:W5:Y:S04]  /*2150*/  LDS.128 R16, [UR4+0x5020] ;  /* 0x00502004ff107984 */ /* 0x000f680008000c00 */
[----:B------:R-:W5:Y:S01]  /*2160*/  LDS.128 R24, [UR4+0x5030] ;  /* 0x00503004ff187984 */ /* 0x000f620008000c00 */
[----:B--2---:R-:W-:-:S04]  /*2170*/  FADD R21, R20, R21 ;  /* 0x0000001514157221 */ /* 0x004fc80000000000 */
[----:B------:R-:W-:Y:S01]  /*2180*/  FADD R22, R21, R22 ;  /* 0x0000001615167221 */ /* 0x000fe20000000000 */
[----:B-1----:R-:W-:-:S03]  /*2190*/  FADD R9, R8, R9 ;  /* 0x0000000908097221 */ /* 0x002fc60000000000 */
[----:B------:R-:W-:Y:S01]  /*21a0*/  FADD R3, R22, R23 ;  /* 0x0000001716037221 */ /* 0x000fe20000000000 */
[----:B------:R-:W-:Y:S01]  /*21b0*/  FADD R10, R9, R10 ;  /* 0x0000000a090a7221 */ /* 0x000fe20000000000 */
[----:B------:R-:W1:Y:S02]  /*21c0*/  LDS.128 R20, [UR4+0x30] ;  /* 0x00003004ff147984 */ /* 0x000e640008000c00 */
[----:B0-----:R-:W-:Y:S01]  /*21d0*/  FADD R4, R3, R4 ;  /* 0x0000000403047221 */ /* 0x001fe20000000000 */
[----:B------:R-:W-:-:S03]  /*21e0*/  FADD R11, R10, R11 ;  /* 0x0000000b0a0b7221 */ /* 0x000fc60000000000 */
[----:B------:R-:W-:Y:S01]  /*21f0*/  FADD R5, R4, R5 ;  /* 0x0000000504057221 */ /* 0x000fe20000000000 */
[----:B---3--:R-:W-:Y:S02]  /*2200*/  FADD R28, R11, R28 ;  /* 0x0000001c0b1c7221 */ /* 0x008fe40000000000 */
[----:B------:R-:W0:Y:S01]  /*2210*/  LDS.128 R8, [UR4+0x40] ;  /* 0x00004004ff087984 */ /* 0x000e220008000c00 */
[----:B------:R-:W-:Y:S01]  /*2220*/  FADD R6, R5, R6 ;  /* 0x0000000605067221 */ /* 0x000fe20000000000 */
[----:B------:R-:W-:-:S03]  /*2230*/  FADD R29, R28, R29 ;  /* 0x0000001d1c1d7221 */ /* 0x000fc60000000000 */
[----:B------:R-:W-:Y:S01]  /*2240*/  FADD R7, R6, R7 ;  /* 0x0000000706077221 */ /* 0x000fe20000000000 */
[----:B------:R-:W-:-:S03]  /*2250*/  FADD R30, R29, R30 ;  /* 0x0000001e1d1e7221 */ /* 0x000fc60000000000 */
[----:B----4-:R-:W-:Y:S01]  /*2260*/  FADD R12, R7, R12 ;  /* 0x0000000c070c7221 */ /* 0x010fe20000000000 */
[----:B------:R-:W-:Y:S01]  /*2270*/  FADD R31, R30, R31 ;  /* 0x0000001f1e1f7221 */ /* 0x000fe20000000000 */
[----:B------:R-:W2:Y:S02]  /*2280*/  LDS.128 R4, [UR4+0x5040] ;  /* 0x00504004ff047984 */ /* 0x000ea40008000c00 */
[----:B------:R-:W-:Y:S01]  /*2290*/  FADD R13, R12, R13 ;  /* 0x0000000d0c0d7221 */ /* 0x000fe20000000000 */
[----:B-----5:R-:W-:-:S03]  /*22a0*/  FADD R16, R31, R16 ;  /* 0x000000101f107221 */ /* 0x020fc60000000000 */
[----:B------:R-:W-:Y:S01]  /*22b0*/  FADD R14, R13, R14 ;  /* 0x0000000e0d0e7221 */ /* 0x000fe20000000000 */
[----:B------:R-:W-:-:S03]  /*22c0*/  FADD R17, R16, R17 ;  /* 0x0000001110117221 */ /* 0x000fc60000000000 */
[----:B------:R-:W-:Y:S01]  /*22d0*/  FADD R15, R14, R15 ;  /* 0x0000000f0e0f7221 */ /* 0x000fe20000000000 */
[----:B------:R-:W-:-:S04]  /*22e0*/  FADD R18, R17, R18 ;  /* 0x0000001211127221 */ /* 0x000fc80000000000 */
[----:B------:R-:W-:Y:S02]  /*22f0*/  FADD R3, R18, R19 ;  /* 0x0000001312037221 */ /* 0x000fe40000000000 */
[----:B------:R-:W3:Y:S02]  /*2300*/  LDS.128 R16, [UR4+0x5050] ;  /* 0x00505004ff107984 */ /* 0x000ee40008000c00 */
[----:B------:R-:W-:Y:S01]  /*2310*/  FADD R24, R3, R24 ;  /* 0x0000001803187221 */ /* 0x000fe20000000000 */
[----:B-1----:R-:W-:Y:S02]  /*2320*/  FADD R20, R15, R20 ;  /* 0x000000140f147221 */ /* 0x002fe40000000000 */
[----:B------:R-:W1:Y:S01]  /*2330*/  LDS.128 R12, [UR4+0x50] ;  /* 0x00005004ff0c7984 */ /* 0x000e620008000c00 */
[----:B------:R-:W-:Y:S01]  /*2340*/  FADD R25, R24, R25 ;  /* 0x0000001918197221 */ /* 0x000fe20000000000 */
[----:B------:R-:W-:-:S03]  /*2350*/  FADD R21, R20, R21 ;  /* 0x0000001514157221 */ /* 0x000fc60000000000 */
[----:B------:R-:W-:Y:S01]  /*2360*/  FADD R26, R25, R26 ;  /* 0x0000001a191a7221 */ /* 0x000fe20000000000 */
[----:B------:R-:W-:-:S03]  /*2370*/  FADD R22, R21, R22 ;  /* 0x0000001615167221 */ /* 0x000fc60000000000 */
[----:B------:R-:W-:Y:S01]  /*2380*/  FADD R3, R26, R27 ;  /* 0x0000001b1a037221 */ /* 0x000fe20000000000 */
[----:B------:R-:W-:Y:S01]  /*2390*/  FADD R23, R22, R23 ;  /* 0x0000001716177221 */ /* 0x000fe20000000000 */
[----:B------:R-:W4:Y:S03]  /*23a0*/  LDS.128 R24, [UR4+0x5060] ;  /* 0x00506004ff187984 */ /* 0x000f260008000c00 */
[----:B0-----:R-:W-:Y:S02]  /*23b0*/  FADD R8, R23, R8 ;  /* 0x0000000817087221 */ /* 0x001fe40000000000 */
[----:B------:R-:W0:Y:S01]  /*23c0*/  LDS.128 R20, [UR4+0x60] ;  /* 0x00006004ff147984 */ /* 0x000e220008000c00 */
[----:B--2---:R-:W-:Y:S01]  /*23d0*/  FADD R4, R3, R4 ;  /* 0x0000000403047221 */ /* 0x004fe20000000000 */
[----:B------:R-:W-:-:S03]  /*23e0*/  FADD R9, R8, R9 ;  /* 0x0000000908097221 */ /* 0x000fc60000000000 */
[----:B------:R-:W-:Y:S01]  /*23f0*/  FADD R5, R4, R5 ;  /* 0x0000000504057221 */ /* 0x000fe20000000000 */
[----:B------:R-:W-:-:S03]  /*2400*/  FADD R10, R9, R10 ;  /* 0x0000000a090a7221 */ /* 0x000fc60000000000 */
[----:B------:R-:W-:Y:S01]  /*2410*/  FADD R6, R5, R6 ;  /* 0x0000000605067221 */ /* 0x000fe20000000000 */
[----:B------:R-:W-:Y:S02]  /*2420*/  FADD R3, R10, R11 ;  /* 0x0000000b0a037221 */ /* 0x000fe40000000000 */
[----:B------:R-:W2:Y:S01]  /*2430*/  LDS.128 R8, [UR4+0x70] ;  /* 0x00007004ff087984 */ /* 0x000ea20008000c00 */
[----:B------:R-:W-:-:S03]  /*2440*/  FADD R29, R6, R7 ;  /* 0x00000007061d7221 */ /* 0x000fc60000000000 */
[----:B------:R-:W5:Y:S01]  /*2450*/  LDS.128 R4, [UR4+0x5070] ;  /* 0x00507004ff047984 */ /* 0x000f620008000c00 */
[----:B---3--:R-:W-:-:S04]  /*2460*/  FADD R16, R29, R16 ;  /* 0x000000101d107221 */ /* 0x008fc80000000000 */
[----:B------:R-:W-:Y:S01]  /*2470*/  FADD R17, R16, R17 ;  /* 0x0000001110117221 */ /* 0x000fe20000000000 */
[----:B-1----:R-:W-:Y:S02]  /*2480*/  FADD R12, R3, R12 ;  /* 0x0000000c030c7221 */ /* 0x002fe40000000000 */
[----:B------:R-:W1:Y:S01]  /*2490*/  LDC.64 R2, c[0x0][0x388] ;  /* 0x0000e200ff027b82 */ /* 0x000e620000000a00 */
[----:B------:R-:W-:Y:S01]  /*24a0*/  FADD R18, R17, R18 ;  /* 0x0000001211127221 */ /* 0x000fe20000000000 */
[----:B------:R-:W-:-:S03]  /*24b0*/  FADD R13, R12, R13 ;  /* 0x0000000d0c0d7221 */ /* 0x000fc60000000000 */
[----:B------:R-:W-:Y:S01]  /*24c0*/  FADD R19, R18, R19 ;  /* 0x0000001312137221 */ /* 0x000fe20000000000 */
[----:B------:R-:W-:Y:S02]  /*24d0*/  FADD R14, R13, R14 ;  /* 0x0000000e0d0e7221 */ /* 0x000fe40000000000 */
[----:B------:R-:W3:Y:S01]  /*24e0*/  LDC.64 R12, c[0x0][0x398] ;  /* 0x0000e600ff0c7b82 */ /* 0x000ee20000000a00 */
[----:B----4-:R-:W-:Y:S01]  /*24f0*/  FADD R24, R19, R24 ;  /* 0x0000001813187221 */ /* 0x010fe20000000000 */
[----:B------:R-:W-:-:S03]  /*2500*/  FADD R15, R14, R15 ;  /* 0x0000000f0e0f7221 */ /* 0x000fc60000000000 */
[----:B------:R-:W-:Y:S01]  /*2510*/  FADD R25, R24, R25 ;  /* 0x0000001918197221 */ /* 0x000fe20000000000 */
[----:B0-----:R-:W-:-:S03]  /*2520*/  FADD R20, R15, R20 ;  /* 0x000000140f147221 */ /* 0x001fc60000000000 */
[----:B------:R-:W-:Y:S01]  /*2530*/  FADD R26, R25, R26 ;  /* 0x0000001a191a7221 */ /* 0x000fe20000000000 */
[----:B------:R-:W-:-:S03]  /*2540*/  FADD R21, R20, R21 ;  /* 0x0000001514157221 */ /* 0x000fc60000000000 */
[----:B------:R-:W-:Y:S01]  /*2550*/  FADD R27, R26, R27 ;  /* 0x0000001b1a1b7221 */ /* 0x000fe20000000000 */
[----:B------:R-:W-:-:S04]  /*2560*/  FADD R22, R21, R22 ;  /* 0x0000001615167221 */ /* 0x000fc80000000000 */
[----:B------:R-:W-:-:S04]  /*2570*/  FADD R23, R22, R23 ;  /* 0x0000001716177221 */ /* 0x000fc80000000000 */
[----:B--2---:R-:W-:Y:S01]  /*2580*/  FADD R8, R23, R8 ;  /* 0x0000000817087221 */ /* 0x004fe20000000000 */
[----:B-----5:R-:W-:-:S03]  /*2590*/  FADD R4, R27, R4 ;  /* 0x000000041b047221 */ /* 0x020fc60000000000 */
[----:B------:R-:W-:Y:S01]  /*25a0*/  FADD R9, R8, R9 ;  /* 0x0000000908097221 */ /* 0x000fe20000000000 */
[----:B------:R-:W-:-:S03]  /*25b0*/  FADD R5, R4, R5 ;  /* 0x0000000504057221 */ /* 0x000fc60000000000 */
[----:B------:R-:W-:Y:S01]  /*25c0*/  FADD R10, R9, R10 ;  /* 0x0000000a090a7221 */ /* 0x000fe20000000000 */
[----:B------:R-:W-:-:S03]  /*25d0*/  FADD R6, R5, R6 ;  /* 0x0000000605067221 */ /* 0x000fc60000000000 */
[----:B------:R-:W-:Y:S01]  /*25e0*/  FADD R11, R10, R11 ;  /* 0x0000000b0a0b7221 */ /* 0x000fe20000000000 */
[----:B------:R-:W-:-:S04]  /*25f0*/  FADD R7, R6, R7 ;  /* 0x0000000706077221 */ /* 0x000fc80000000000 */
[----:B-1----:R-:W-:Y:S04]  /*2600*/  STG.E desc[UR8][R2.64], R11 ;  /* 0x0000000b02007986 */ /* 0x002fe8000c101908 */
[----:B------:R-:W-:Y:S04]  /*2610*/  STS [UR4], R11 ;  /* 0x0000000bff007988 */ /* 0x000fe80008000804 */
[----:B------:R-:W-:Y:S04]  /*2620*/  STS [UR4+0x5000], R7 ;  /* 0x00500007ff007988 */ /* 0x000fe80008000804 */
[----:B---3--:R-:W-:Y:S01]  /*2630*/  STG.E desc[UR8][R12.64], R7 ;  /* 0x000000070c007986 */ /* 0x008fe2000c101908 */
[----:B------:R-:W-:Y:S05]  /*2640*/  EXIT ;  /* 0x000000000000794d */ /* 0x000fea0003800000 */
.L_x_107:
        /* <DEDUP_REMOVED lines=11> */
.L_x_149:


//--------------------- .text._Z9reductionPfS_Pi  --------------------------
	.section	.text._Z9reductionPfS_Pi,"ax",@progbits
	.align	128
        .global         _Z9reductionPfS_Pi
        .type           _Z9reductionPfS_Pi,@function
        .size           _Z9reductionPfS_Pi,(.L_x_150 - _Z9reductionPfS_Pi)
        .other          _Z9reductionPfS_Pi,@"STO_CUDA_ENTRY STV_DEFAULT"
_Z9reductionPfS_Pi:
.text._Z9reductionPfS_Pi:
[----:B------:R-:W-:Y:S08]  /*0000*/  LDC R1, c[0x0][0x37c] ;  /* 0x0000df00ff017b82 */ /* 0x000ff00000000800 */
[----:B------:R-:W0:Y:S01]  /*0010*/  LDC.64 R2, c[0x0][0x390] ;  /* 0x0000e400ff027b82 */ /* 0x000e220000000a00 */
[----:B------:R-:W0:Y:S01]  /*0020*/  LDCU.64 UR6, c[0x0][0x358] ;  /* 0x00006b00ff0677ac */ /* 0x000e220008000a00 */
[----:B------:R-:W1:Y:S06]  /*0030*/  S2R R0, SR_TID.X ;  /* 0x0000000000007919 */ /* 0x000e6c0000002100 */
[----:B------:R-:W2:Y:S01]  /*0040*/  LDC.64 R4, c[0x0][0x380] ;  /* 0x0000e000ff047b82 */ /* 0x000ea20000000a00 */
[----:B0-----:R0:W3:Y:S01]  /*0050*/  LDG.E R3, desc[UR6][R2.64] ;  /* 0x0000000602037981 */ /* 0x0010e2000c1e1900 */
[C---:B-1----:R-:W-:Y:S01]  /*0060*/  IADD3 R6, PT, PT, R0.reuse, 0x80, RZ ;  /* 0x0000008000067810 */ /* 0x042fe20007ffe0ff */
[C---:B--2---:R-:W-:Y:S01]  /*0070*/  IMAD.WIDE.U32 R4, R0.reuse, 0x4, R4 ;  /* 0x0000000400047825 */ /* 0x044fe200078e0004 */
[----:B0-----:R-:W-:-:S04]  /*0080*/  IADD3 R2, PT, PT, R0, 0x200, RZ ;  /* 0x0000020000027810 */ /* 0x001fc80007ffe0ff */
[----:B------:R-:W0:Y:S01]  /*0090*/  S2UR UR5, SR_CgaCtaId ;  /* 0x00000000000579c3 */ /* 0x000e220000008800 */
[-C--:B---3--:R-:W-:Y:S02]  /*00a0*/  ISETP.GE.U32.AND P0, PT, R0, R3.reuse, PT ;  /* 0x000000030000720c */ /* 0x088fe40003f06070 */
[----:B------:R-:W-:Y:S02]  /*00b0*/  ISETP.GE.U32.AND P4, PT, R6, R3, PT ;  /* 0x000000030600720c */ /* 0x000fe40003f86070 */
[----:B------:R-:W-:-:S04]  /*00c0*/  IADD3 R6, PT, PT, R0, 0x100, RZ ;  /* 0x0000010000067810 */ /* 0x000fc80007ffe0ff */
[----:B------:R-:W-:Y:S02]  /*00d0*/  ISETP.GE.U32.AND P6, PT, R6, R3, PT ;  /* 0x000000030600720c */ /* 0x000fe40003fc6070 */
[----:B------:R-:W-:-:S03]  /*00e0*/  IADD3 R6, PT, PT, R0, 0x180, RZ ;  /* 0x0000018000067810 */ /* 0x000fc60007ffe0ff */
[----:B------:R-:W2:Y:S01]  /*00f0*/  @!P0 LDG.E R7, desc[UR6][R4.64] ;  /* 0x0000000604078981 */ /* 0x000ea2000c1e1900 */
[-C--:B------:R-:W-:Y:S02]  /*0100*/  ISETP.GE.U32.AND P5, PT, R6, R3.reuse, PT ;  /* 0x000000030600720c */ /* 0x080fe40003fa6070 */
[----:B------:R-:W-:Y:S01]  /*0110*/  ISETP.GE.U32.AND P3, PT, R2, R3, PT ;  /* 0x000000030200720c */ /* 0x000fe20003f66070 */
[----:B------:R-:W3:Y:S04]  /*0120*/  @!P4 LDG.E R9, desc[UR6][R4.64+0x200] ;  /* 0x000200060409c981 */ /* 0x000ee8000c1e1900 */
[----:B------:R-:W4:Y:S06]  /*0130*/  @!P6 LDG.E R11, desc[UR6][R4.64+0x400] ;  /* 0x00040006040be981 */ /* 0x000f2c000c1e1900 */
[----:B------:R-:W5:Y:S04]  /*0140*/  @!P5 LDG.E R13, desc[UR6][R4.64+0x600] ;  /* 0x00060006040dd981 */ /* 0x000f68000c1e1900 */
[----:B------:R-:W5:Y:S01]  /*0150*/  @!P3 LDG.E R15, desc[UR6][R4.64+0x800] ;  /* 0x00080006040fb981 */ /* 0x000f62000c1e1900 */
[----:B------:R-:W-:Y:S01]  /*0160*/  UMOV UR4, 0x400 ;  /* 0x0000040000047882 */ /* 0x000fe20000000000 */
[C---:B------:R-:W-:Y:S01]  /*0170*/  IADD3 R2, PT, PT, R0.reuse, 0x280, RZ ;  /* 0x0000028000027810 */ /* 0x040fe20007ffe0ff */
[----:B0-----:R-:W-:Y:S01]  /*0180*/  ULEA UR4, UR5, UR4, 0x18 ;  /* 0x0000000405047291 */ /* 0x001fe2000f8ec0ff */
[----:B------:R-:W-:-:S02]  /*0190*/  IADD3 R6, PT, PT, R0, 0x300, RZ ;  /* 0x0000030000067810 */ /* 0x000fc40007ffe0ff */
[-C--:B------:R-:W-:Y:S02]  /*01a0*/  ISETP.GE.U32.AND P2, PT, R2, R3.reuse, PT ;  /* 0x000000030200720c */ /* 0x080fe40003f46070 */
[-C--:B------:R-:W-:Y:S02]  /*01b0*/  ISETP.GE.U32.AND P1, PT, R6, R3.reuse, PT ;  /* 0x000000030600720c */ /* 0x080fe40003f26070 */
[C---:B------:R-:W-:Y:S02]  /*01c0*/  LEA R2, R0.reuse, UR4, 0x2 ;  /* 0x0000000400027c11 */ /* 0x040fe4000f8e10ff */
[C---:B------:R-:W-:Y:S02]  /*01d0*/  IADD3 R6, PT, PT, R0.reuse, 0x380, RZ ;  /* 0x0000038000067810 */ /* 0x040fe40007ffe0ff */
[----:B------:R-:W-:Y:S01]  /*01e0*/  LOP3.LUT R8, R0, 0x400, RZ, 0xfc, !PT ;  /* 0x0000040000087812 */ /* 0x000fe200078efcff */
[----:B------:R-:W-:Y:S04]  /*01f0*/  STS [R2], RZ ;  /* 0x000000ff02007388 */ /* 0x000fe80000000800 */
[----:B------:R-:W-:Y:S04]  /*0200*/  STS [R2+0x400], RZ ;  /* 0x000400ff02007388 */ /* 0x000fe80000000800 */
[----:B------:R-:W5:Y:S04]  /*0210*/  @!P2 LDG.E R17, desc[UR6][R4.64+0xa00] ;  /* 0x000a00060411a981 */ /* 0x000f68000c1e1900 */
[----:B------:R-:W-:Y:S04]  /*0220*/  STS [R2+0x600], RZ ;  /* 0x000600ff02007388 */ /* 0x000fe80000000800 */
[----:B------:R-:W-:Y:S04]  /*0230*/  STS [R2+0x200], RZ ;  /* 0x000200ff02007388 */ /* 0x000fe80000000800 */
[----:B------:R-:W-:Y:S04]  /*0240*/  STS [R2+0x800], RZ ;  /* 0x000800ff02007388 */ /* 0x000fe80000000800 */
[----:B--2---:R0:W-:Y:S01]  /*0250*/  @!P0 STS [R2], R7 ;  /* 0x0000000702008388 */ /* 0x0041e20000000800 */
[----:B------:R-:W-:Y:S01]  /*0260*/  ISETP.GE.U32.AND P0, PT, R6, R3, PT ;  /* 0x000000030600720c */ /* 0x000fe20003f06070 */
[----:B------:R-:W-:-:S02]  /*0270*/  VIADD R6, R0, 0x480 ;  /* 0x0000048000067836 */ /* 0x000fc40000000000 */
[----:B---3--:R1:W-:Y:S01]  /*0280*/  @!P4 STS [R2+0x200], R9 ;  /* 0x000200090200c388 */ /* 0x0083e20000000800 */
[----:B------:R-:W-:-:S03]  /*0290*/  ISETP.GE.U32.AND P4, PT, R8, R3, PT ;  /* 0x000000030800720c */ /* 0x000fc60003f86070 */
[----:B----4-:R2:W-:Y:S01]  /*02a0*/  @!P6 STS [R2+0x400], R11 ;  /* 0x0004000b0200e388 */ /* 0x0105e20000000800 */
[-C--:B------:R-:W-:Y:S02]  /*02b0*/  ISETP.GE.U32.AND P6, PT, R6, R3.reuse, PT ;  /* 0x000000030600720c */ /* 0x080fe40003fc6070 */
[----:B------:R-:W-:Y:S01]  /*02c0*/  IADD3 R6, PT, PT, R0, 0x500, RZ ;  /* 0x0000050000067810 */ /* 0x000fe20007ffe0ff */
[----:B0-----:R-:W3:Y:S04]  /*02d0*/  @!P1 LDG.E R7, desc[UR6][R4.64+0xc00] ;  /* 0x000c000604079981 */ /* 0x001ee8000c1e1900 */
[----:B-----5:R-:W-:Y:S01]  /*02e0*/  @!P5 STS [R2+0x600], R13 ;  /* 0x0006000d0200d388 */ /* 0x020fe20000000800 */
[-C--:B------:R-:W-:Y:S02]  /*02f0*/  ISETP.GE.U32.AND P5, PT, R6, R3.reuse, PT ;  /* 0x000000030600720c */ /* 0x080fe40003fa6070 */
[----:B------:R-:W-:Y:S01]  /*0300*/  IADD3 R6, PT, PT, R0, 0x580, RZ ;  /* 0x0000058000067810 */ /* 0x000fe20007ffe0ff */
[----:B-1----:R-:W4:Y:S04]  /*0310*/  @!P0 LDG.E R9, desc[UR6][R4.64+0xe00] ;  /* 0x000e000604098981 */ /* 0x002f28000c1e1900 */
[----:B------:R-:W-:Y:S01]  /*0320*/  @!P3 STS [R2+0x800], R15 ;  /* 0x0008000f0200b388 */ /* 0x000fe20000000800 */
[----:B------:R-:W-:-:S03]  /*0330*/  ISETP.GE.U32.AND P3, PT, R6, R3, PT ;  /* 0x000000030600720c */ /* 0x000fc60003f66070 */
[----:B--2---:R-:W2:Y:S04]  /*0340*/  @!P6 LDG.E R11, desc[UR6][R4.64+0x1200] ;  /* 0x00120006040be981 */ /* 0x004ea8000c1e1900 */
[----:B------:R-:W5:Y:S04]  /*0350*/  @!P5 LDG.E R21, desc[UR6][R4.64+0x1400] ;  /* 0x001400060415d981 */ /* 0x000f68000c1e1900 */
[----:B------:R-:W5:Y:S04]  /*0360*/  @!P4 LDG.E R19, desc[UR6][R4.64+0x1000] ;  /* 0x001000060413c981 */ /* 0x000f68000c1e1900 */
[----:B------:R-:W5:Y:S01]  /*0370*/  @!P3 LDG.E R23, desc[UR6][R4.64+0x1600] ;  /* 0x001600060417b981 */ /* 0x000f62000c1e1900 */
[----:B------:R-:W-:-:S03]  /*0380*/  IADD3 R6, PT, PT, R0, 0x600, RZ ;  /* 0x0000060000067810 */ /* 0x000fc60007ffe0ff */
[----:B------:R-:W-:Y:S04]  /*0390*/  STS [R2+0xa00], RZ ;  /* 0x000a00ff02007388 */ /* 0x000fe80000000800 */
[----:B------:R-:W-:Y:S01]  /*03a0*/  @!P2 STS [R2+0xa00], R17 ;  /* 0x000a00110200a388 */ /* 0x000fe20000000800 */
        /* <DEDUP_REMOVED lines=9> */
[----:B---3--:R0:W-:Y:S04]  /*0440*/  @!P1 STS [R2+0xc00], R7 ;  /* 0x000c000702009388 */ /* 0x0081e80000000800 */
[----:B----4-:R-:W-:Y:S01]  /*0450*/  @!P0 STS [R2+0xe00], R9 ;  /* 0x000e000902008388 */ /* 0x010fe20000000800 */
[----:B------:R-:W-:-:S02]  /*0460*/  ISETP.GE.U32.AND P0, PT, R6, R3, PT ;  /* 0x000000030600720c */ /* 0x000fc40003f06070 */
[----:B------:R-:W-:Y:S01]  /*0470*/  LOP3.LUT R6, R0, 0x800, RZ, 0xfc, !PT ;  /* 0x0000080000067812 */ /* 0x000fe200078efcff */
[----:B0-----:R-:W3:Y:S01]  /*0480*/  @!P2 LDG.E R7, desc[UR6][R4.64+0x1800] ;  /* 0x001800060407a981 */ /* 0x001ee2000c1e1900 */
[----:B------:R-:W-:-:S03]  /*0490*/  ISETP.GE.U32.AND P1, PT, R8, R3, PT ;  /* 0x000000030800720c */ /* 0x000fc60003f26070 */
[----:B--2---:R0:W-:Y:S01]  /*04a0*/  @!P6 STS [R2+0x1200], R11 ;  /* 0x0012000b0200e388 */ /* 0x0041e20000000800 */
[-C--:B------:R-:W-:Y:S01]  /*04b0*/  ISETP.GE.U32.AND P6, PT, R6, R3.reuse, PT ;  /* 0x000000030600720c */ /* 0x080fe20003fc6070 */
[C---:B------:R-:W-:Y:S01]  /*04c0*/  VIADD R6, R0.reuse, 0x880 ;  /* 0x0000088000067836 */ /* 0x040fe20000000000 */
[----:B------:R-:W-:Y:S01]  /*04d0*/  IADD3 R8, PT, PT, R0, 0x780, RZ ;  /* 0x0000078000087810 */ /* 0x000fe20007ffe0ff */
[----:B-----5:R-:W-:Y:S03]  /*04e0*/  @!P5 STS [R2+0x1400], R21 ;  /* 0x001400150200d388 */ /* 0x020fe60000000800 */
[-C--:B------:R-:W-:Y:S01]  /*04f0*/  ISETP.GE.U32.AND P5, PT, R6, R3.reuse, PT ;  /* 0x000000030600720c */ /* 0x080fe20003fa6070 */
[----:B------:R1:W-:Y:S01]  /*0500*/  @!P4 STS [R2+0x1000], R19 ;  /* 0x001000130200c388 */ /* 0x0003e20000000800 */
[-C--:B------:R-:W-:Y:S02]  /*0510*/  ISETP.GE.U32.AND P4, PT, R8, R3.reuse, PT ;  /* 0x000000030800720c */ /* 0x080fe40003f86070 */
[----:B------:R-:W-:Y:S01]  /*0520*/  IADD3 R6, PT, PT, R0, 0x900, RZ ;  /* 0x0000090000067810 */ /* 0x000fe20007ffe0ff */
[----:B------:R-:W2:Y:S04]  /*0530*/  @!P0 LDG.E R13, desc[UR6][R4.64+0x1c00] ;  /* 0x001c0006040d8981 */ /* 0x000ea8000c1e1900 */
[----:B------:R-:W-:Y:S01]  /*0540*/  @!P3 STS [R2+0x1600], R23 ;  /* 0x001600170200b388 */ /* 0x000fe20000000800 */
[----:B------:R-:W-:-:S03]  /*0550*/  ISETP.GE.U32.AND P3, PT, R6, R3, PT ;  /* 0x000000030600720c */ /* 0x000fc60003f66070 */
[----:B0-----:R-:W4:Y:S04]  /*0560*/  @!P6 LDG.E R11, desc[UR6][R4.64+0x2000] ;  /* 0x00200006040be981 */ /* 0x001f28000c1e1900 */
[----:B------:R-:W5:Y:S04]  /*0570*/  @!P1 LDG.E R9, desc[UR6][R4.64+0x1a00] ;  /* 0x001a000604099981 */ /* 0x000f68000c1e1900 */
[----:B------:R-:W5:Y:S04]  /*0580*/  @!P5 LDG.E R17, desc[UR6][R4.64+0x2200] ;  /* 0x002200060411d981 */ /* 0x000f68000c1e1900 */
[----:B------:R-:W5:Y:S04]  /*0590*/  @!P4 LDG.E R15, desc[UR6][R4.64+0x1e00] ;  /* 0x001e0006040fc981 */ /* 0x000f68000c1e1900 */
[----:B-1----:R-:W5:Y:S01]  /*05a0*/  @!P3 LDG.E R19, desc[UR6][R4.64+0x2400] ;  /* 0x002400060413b981 */ /* 0x002f62000c1e1900 */
[----:B------:R-:W-:-:S03]  /*05b0*/  IADD3 R6, PT, PT, R0, 0x980, RZ ;  /* 0x0000098000067810 */ /* 0x000fc60007ffe0ff */
[----:B------:R-:W-:Y:S04]  /*05c0*/  STS [R2+0x1800], RZ ;  /* 0x001800ff02007388 */ /* 0x000fe80000000800 */
[----:B------:R-:W-:Y:S01]  /*05d0*/  STS [R2+0x1c00], RZ ;  /* 0x001c00ff02007388 */ /* 0x000fe20000000800 */
[----:B------:R-:W-:-:S03]  /*05e0*/  IADD3 R8, PT, PT, R0, 0xa00, RZ ;  /* 0x00000a0000087810 */ /* 0x000fc60007ffe0ff */
[----:B------:R-:W-:Y:S04]  /*05f0*/  STS [R2+0x2000], RZ ;  /* 0x002000ff02007388 */ /* 0x000fe80000000800 */
[----:B------:R-:W-:Y:S04]  /*0600*/  STS [R2+0x1a00], RZ ;  /* 0x001a00ff02007388 */ /* 0x000fe80000000800 */
[----:B------:R-:W-:Y:S04]  /*0610*/  STS [R2+0x2200], RZ ;  /* 0x002200ff02007388 */ /* 0x000fe80000000800 */
[----:B------:R-:W-:Y:S04]  /*0620*/  STS [R2+0x1e00], RZ ;  /* 0x001e00ff02007388 */ /* 0x000fe80000000800 */
[----:B------:R-:W-:Y:S04]  /*0630*/  STS [R2+0x2400], RZ ;  /* 0x002400ff02007388 */ /* 0x000fe80000000800 */
[----:B---3--:R0:W-:Y:S01]  /*0640*/  @!P2 STS [R2+0x1800], R7 ;  /* 0x001800070200a388 */ /* 0x0081e20000000800 */
[----:B------:R-:W-:-:S02]  /*0650*/  ISETP.GE.U32.AND P2, PT, R6, R3, PT ;  /* 0x000000030600720c */ /* 0x000fc40003f46070 */
[----:B------:R-:W-:-:S11]  /*0660*/  IADD3 R6, PT, PT, R0, 0xa80, RZ ;  /* 0x00000a8000067810 */ /* 0x000fd60007ffe0ff */
[----:B0-----:R-:W3:Y:S04]  /*0670*/  @!P2 LDG.E R7, desc[UR6][R4.64+0x2600] ;  /* 0x002600060407a981 */ /* 0x001ee8000c1e1900 */
[----:B--2---:R0:W-:Y:S01]  /*0680*/  @!P0 STS [R2+0x1c00], R13 ;  /* 0x001c000d02008388 */ /* 0x0041e20000000800 */
[-C--:B------:R-:W-:Y:S02]  /*0690*/  ISETP.GE.U32.AND P0, PT, R6, R3.reuse, PT ;  /* 0x000000030600720c */ /* 0x080fe40003f06070 */
[----:B------:R-:W-:Y:S01]  /*06a0*/  IADD3 R6, PT, PT, R0, 0xb80, RZ ;  /* 0x00000b8000067810 */ /* 0x000fe20007ffe0ff */
[----:B----4-:R-:W-:Y:S03]  /*06b0*/  @!P6 STS [R2+0x2000], R11 ;  /* 0x0020000b0200e388 */ /* 0x010fe60000000800 */
[----:B------:R-:W-:-:S02]  /*06c0*/  ISETP.GE.U32.AND P6, PT, R6, R3, PT ;  /* 0x000000030600720c */ /* 0x000fc40003fc6070 */
[----:B------:R-:W-:Y:S01]  /*06d0*/  LOP3.LUT R6, R0, 0xc00, RZ, 0xfc, !PT ;  /* 0x00000c0000067812 */ /* 0x000fe200078efcff */
[----:B-----5:R1:W-:Y:S01]  /*06e0*/  @!P1 STS [R2+0x1a00], R9 ;  /* 0x001a000902009388 */ /* 0x0203e20000000800 */
[-C--:B------:R-:W-:Y:S02]  /*06f0*/  ISETP.GE.U32.AND P1, PT, R8, R3.reuse, PT ;  /* 0x000000030800720c */ /* 0x080fe40003f26070 */
[----:B------:R-:W-:Y:S01]  /*0700*/  IADD3 R8, PT, PT, R0, 0xb00, RZ ;  /* 0x00000b0000087810 */ /* 0x000fe20007ffe0ff */
[----:B------:R-:W-:Y:S01]  /*0710*/  @!P5 STS [R2+0x2200], R17 ;  /* 0x002200110200d388 */ /* 0x000fe20000000800 */
[-C--:B------:R-:W-:Y:S01]  /*0720*/  ISETP.GE.U32.AND P5, PT, R6, R3.reuse, PT ;  /* 0x000000030600720c */ /* 0x080fe20003fa6070 */
[----:B------:R-:W-:Y:S02]  /*0730*/  VIADD R6, R0, 0xc80 ;  /* 0x00000c8000067836 */ /* 0x000fe40000000000 */
[----:B------:R2:W-:Y:S01]  /*0740*/  @!P4 STS [R2+0x1e00], R15 ;  /* 0x001e000f0200c388 */ /* 0x0005e20000000800 */
[----:B------:R-:W-:-:S03]  /*0750*/  ISETP.GE.U32.AND P4, PT, R8, R3, PT ;  /* 0x000000030800720c */ /* 0x000fc60003f86070 */
[----:B0-----:R-:W4:Y:S04]  /*0760*/  @!P0 LDG.E R13, desc[UR6][R4.64+0x2a00] ;  /* 0x002a0006040d8981 */ /* 0x001f28000c1e1900 */
[----:B------:R-:W-:Y:S01]  /*0770*/  @!P3 STS [R2+0x2400], R19 ;  /* 0x002400130200b388 */ /* 0x000fe20000000800 */
[----:B------:R-:W-:-:S03]  /*0780*/  ISETP.GE.U32.AND P3, PT, R6, R3, PT ;  /* 0x000000030600720c */ /* 0x000fc60003f66070 */
[----:B-1----:R-:W5:Y:S04]  /*0790*/  @!P1 LDG.E R9, desc[UR6][R4.64+0x2800] ;  /* 0x0028000604099981 */ /* 0x002f68000c1e1900 */
[----:B------:R-:W5:Y:S04]  /*07a0*/  @!P6 LDG.E R11, desc[UR6][R4.64+0x2e00] ;  /* 0x002e0006040be981 */ /* 0x000f68000c1e1900 */
[----:B--2---:R-:W2:Y:S04]  /*07b0*/  @!P4 LDG.E R15, desc[UR6][R4.64+0x2c00] ;  /* 0x002c0006040fc981 */ /* 0x004ea8000c1e1900 */
[----:B------:R-:W2:Y:S04]  /*07c0*/  @!P5 LDG.E R21, desc[UR6][R4.64+0x3000] ;  /* 0x003000060415d981 */ /* 0x000ea8000c1e1900 */
[----:B------:R-:W2:Y:S01]  /*07d0*/  @!P3 LDG.E R23, desc[UR6][R4.64+0x3200] ;  /* 0x003200060417b981 */ /* 0x000ea2000c1e1900 */
[----:B------:R-:W-:-:S03]  /*07e0*/  IADD3 R6, PT, PT, R0, 0xd00, RZ ;  /* 0x00000d0000067810 */ /* 0x000fc60007ffe0ff */
        /* <DEDUP_REMOVED lines=12> */
[----:B----4-:R-:W-:Y:S01]  /*08b0*/  @!P0 STS [R2+0x2a00], R13 ;  /* 0x002a000d02008388 */ /* 0x010fe20000000800 */
[-C--:B------:R-:W-:Y:S02]  /*08c0*/  ISETP.GE.U32.AND P0, PT, R6, R3.reuse, PT ;  /* 0x000000030600720c */ /* 0x080fe40003f06070 */
[----:B------:R-:W-:Y:S01]  /*08d0*/  IADD3 R6, PT, PT, R0, 0xf00, RZ ;  /* 0x00000f0000067810 */ /* 0x000fe20007ffe0ff */
[----:B-----5:R0:W-:Y:S01]  /*08e0*/  @!P1 STS [R2+0x2800], R9 ;  /* 0x0028000902009388 */ /* 0x0201e20000000800 */
[----:B------:R-:W-:-:S03]  /*08f0*/  ISETP.GE.U32.AND P1, PT, R8, R3, PT ;  /* 0x000000030800720c */ /* 0x000fc60003f26070 */
[----:B------:R1:W-:Y:S01]  /*0900*/  @!P6 STS [R2+0x2e00], R11 ;  /* 0x002e000b0200e388 */ /* 0x0003e20000000800 */
[-C--:B------:R-:W-:Y:S02]  /*0910*/  ISETP.GE.U32.AND P6, PT, R6, R3.reuse, PT ;  /* 0x000000030600720c */ /* 0x080fe40003fc6070 */
[C---:B------:R-:W-:Y:S01]  /*0920*/  IADD3 R8, PT, PT, R0.reuse, 0xe80, RZ ;  /* 0x00000e8000087810 */ /* 0x040fe20007ffe0ff */
[----:B--2---:R2:W-:Y:S01]  /*0930*/  @!P4 STS [R2+0x2c00], R15 ;  /* 0x002c000f0200c388 */ /* 0x0045e20000000800 */
[----:B------:R-:W-:Y:S02]  /*0940*/  IADD3 R6, PT, PT, R0, 0xf80, RZ ;  /* 0x00000f8000067810 */ /* 0x000fe40007ffe0ff */
[-C--:B------:R-:W-:Y:S01]  /*0950*/  ISETP.GE.U32.AND P4, PT, R8, R3.reuse, PT ;  /* 0x000000030800720c */ /* 0x080fe20003f86070 */
[----:B------:R-:W-:Y:S01]  /*0960*/  @!P5 STS [R2+0x3000], R21 ;  /* 0x003000150200d388 */ /* 0x000fe20000000800 */
[-C--:B------:R-:W-:Y:S02]  /*0970*/  ISETP.GE.U32.AND P5, PT, R6, R3.reuse, PT ;  /* 0x000000030600720c */ /* 0x080fe40003fa6070 */
[----:B------:R-:W-:Y:S01]  /*0980*/  LOP3.LUT R6, R0, 0x1000, RZ, 0xfc, !PT ;  /* 0x0000100000067812 */ /* 0x000fe200078efcff */
[----:B------:R-:W-:Y:S03]  /*0990*/  @!P3 STS [R2+0x3200], R23 ;  /* 0x003200170200b388 */ /* 0x000fe60000000800 */
[----:B------:R-:W-:Y:S01]  /*09a0*/  ISETP.GE.U32.AND P3, PT, R6, R3, PT ;  /* 0x000000030600720c */ /* 0x000fe20003f66070 */
[----:B0-----:R-:W4:Y:S04]  /*09b0*/  @!P1 LDG.E R9, desc[UR6][R4.64+0x3600] ;  /* 0x0036000604099981 */ /* 0x001f28000c1e1900 */
[----:B------:R-:W5:Y:S04]  /*09c0*/  @!P0 LDG.E R13, desc[UR6][R4.64+0x3800] ;  /* 0x00380006040d8981 */ /* 0x000f68000c1e1900 */
[----:B-1----:R-:W5:Y:S04]  /*09d0*/  @!P4 LDG.E R11, desc[UR6][R4.64+0x3a00] ;  /* 0x003a0006040bc981 */ /* 0x002f68000c1e1900 */
[----:B--2---:R-:W2:Y:S04]  /*09e0*/  @!P6 LDG.E R15, desc[UR6][R4.64+0x3c00] ;  /* 0x003c0006040fe981 */ /* 0x004ea8000c1e1900 */
[----:B------:R-:W2:Y:S04]  /*09f0*/  @!P5 LDG.E R17, desc[UR6][R4.64+0x3e00] ;  /* 0x003e00060411d981 */ /* 0x000ea8000c1e1900 */
[----:B------:R-:W2:Y:S01]  /*0a00*/  @!P3 LDG.E R19, desc[UR6][R4.64+0x4000] ;  /* 0x004000060413b981 */ /* 0x000ea2000c1e1900 */
[----:B------:R-:W-:-:S03]  /*0a10*/  VIADD R6, R0, 0x1080 ;  /* 0x0000108000067836 */ /* 0x000fc60000000000 */
        /* <DEDUP_REMOVED lines=10> */
[----:B------:R-:W-:Y:S01]  /*0ac0*/  IADD3 R6, PT, PT, R0, 0x1100, RZ ;  /* 0x0000110000067810 */ /* 0x000fe20007ffe0ff */
[----:B----4-:R1:W-:Y:S03]  /*0ad0*/  @!P1 STS [R2+0x3600], R9 ;  /* 0x0036000902009388 */ /* 0x0103e60000000800 */
[-C--:B------:R-:W-:Y:S01]  /*0ae0*/  ISETP.GE.U32.AND P1, PT, R6, R3.reuse, PT ;  /* 0x000000030600720c */ /* 0x080fe20003f26070 */
[----:B-----5:R-:W-:Y:S01]  /*0af0*/  @!P0 STS [R2+0x3800], R13 ;  /* 0x0038000d02008388 */ /* 0x020fe20000000800 */
[-C--:B------:R-:W-:Y:S02]  /*0b00*/  ISETP.GE.U32.AND P0, PT, R8, R3.reuse, PT ;  /* 0x000000030800720c */ /* 0x080fe40003f06070 */
[C---:B------:R-:W-:Y:S02]  /*0b10*/  IADD3 R6, PT, PT, R0.reuse, 0x1200, RZ ;  /* 0x0000120000067810 */ /* 0x040fe40007ffe0ff */
[----:B------:R-:W-:Y:S01]  /*0b20*/  IADD3 R8, PT, PT, R0, 0x1280, RZ ;  /* 0x0000128000087810 */ /* 0x000fe20007ffe0ff */
[----:B------:R3:W-:Y:S01]  /*0b30*/  @!P4 STS [R2+0x3a00], R11 ;  /* 0x003a000b0200c388 */ /* 0x0007e20000000800 */
[----:B------:R-:W-:-:S03]  /*0b40*/  ISETP.GE.U32.AND P4, PT, R6, R3, PT ;  /* 0x000000030600720c */ /* 0x000fc60003f86070 */
[----:B--2---:R2:W-:Y:S01]  /*0b50*/  @!P6 STS [R2+0x3c00], R15 ;  /* 0x003c000f0200e388 */ /* 0x0045e20000000800 */
[-C--:B------:R-:W-:Y:S02]  /*0b60*/  ISETP.GE.U32.AND P6, PT, R8, R3.reuse, PT ;  /* 0x000000030800720c */ /* 0x080fe40003fc6070 */
[C---:B------:R-:W-:Y:S01]  /*0b70*/  IADD3 R6, PT, PT, R0.reuse, 0x1300, RZ ;  /* 0x0000130000067810 */ /* 0x040fe20007ffe0ff */
[----:B------:R4:W-:Y:S01]  /*0b80*/  @!P5 STS [R2+0x3e00], R17 ;  /* 0x003e00110200d388 */ /* 0x0009e20000000800 */
[----:B------:R-:W-:Y:S02]  /*0b90*/  IADD3 R8, PT, PT, R0, 0x1380, RZ ;  /* 0x0000138000087810 */ /* 0x000fe40007ffe0ff */
[-C--:B------:R-:W-:Y:S01]  /*0ba0*/  ISETP.GE.U32.AND P5, PT, R6, R3.reuse, PT ;  /* 0x000000030600720c */ /* 0x080fe20003fa6070 */
[----:B------:R-:W-:Y:S01]  /*0bb0*/  @!P3 STS [R2+0x4000], R19 ;  /* 0x004000130200b388 */ /* 0x000fe20000000800 */
[----:B------:R-:W-:-:S03]  /*0bc0*/  ISETP.GE.U32.AND P3, PT, R8, R3, PT ;  /* 0x000000030800720c */ /* 0x000fc60003f66070 */
[----:B------:R-:W5:Y:S04]  /*0bd0*/  @!P2 LDG.E R3, desc[UR6][R4.64+0x4200] ;  /* 0x004200060403a981 */ /* 0x000f68000c1e1900 */
[----:B0-----:R-:W5:Y:S04]  /*0be0*/  @!P1 LDG.E R7, desc[UR6][R4.64+0x4400] ;  /* 0x0044000604079981 */ /* 0x001f68000c1e1900 */
[----:B-1----:R-:W5:Y:S04]  /*0bf0*/  @!P0 LDG.E R9, desc[UR6][R4.64+0x4600] ;  /* 0x0046000604098981 */ /* 0x002f68000c1e1900 */
[----:B---3--:R-:W3:Y:S04]  /*0c00*/  @!P4 LDG.E R11, desc[UR6][R4.64+0x4800] ;  /* 0x00480006040bc981 */ /* 0x008ee8000c1e1900 */
[----:B------:R-:W3:Y:S04]  /*0c10*/  @!P6 LDG.E R13, desc[UR6][R4.64+0x4a00] ;  /* 0x004a0006040de981 */ /* 0x000ee8000c1e1900 */
[----:B--2---:R-:W2:Y:S04]  /*0c20*/  @!P5 LDG.E R15, desc[UR6][R4.64+0x4c00] ;  /* 0x004c0006040fd981 */ /* 0x004ea8000c1e1900 */
[----:B----4-:R-:W4:Y:S04]  /*0c30*/  @!P3 LDG.E R17, desc[UR6][R4.64+0x4e00] ;  /* 0x004e00060411b981 */ /* 0x010f28000c1e1900 */
[----:B------:R-:W-:Y:S04]  /*0c40*/  STS [R2+0x4200], RZ ;  /* 0x004200ff02007388 */ /* 0x000fe80000000800 */
[----:B------:R-:W-:Y:S04]  /*0c50*/  STS [R2+0x4400], RZ ;  /* 0x004400ff02007388 */ /* 0x000fe80000000800 */
[----:B------:R-:W-:Y:S04]  /*0c60*/  STS [R2+0x4600], RZ ;  /* 0x004600ff02007388 */ /* 0x000fe80000000800 */
[----:B------:R-:W-:Y:S04]  /*0c70*/  STS [R2+0x4800], RZ ;  /* 0x004800ff02007388 */ /* 0x000fe80000000800 */
[----:B------:R-:W-:Y:S04]  /*0c80*/  STS [R2+0x4a00], RZ ;  /* 0x004a00ff02007388 */ /* 0x000fe80000000800 */
[----:B------:R-:W-:Y:S04]  /*0c90*/  STS [R2+0x4c00], RZ ;  /* 0x004c00ff02007388 */ /* 0x000fe80000000800 */
[----:B------:R-:W-:Y:S04]  /*0ca0*/  STS [R2+0x4e00], RZ ;  /* 0x004e00ff02007388 */ /* 0x000fe80000000800 */
[----:B-----5:R-:W-:Y:S04]  /*0cb0*/  @!P2 STS [R2+0x4200], R3 ;  /* 0x004200030200a388 */ /* 0x020fe80000000800 */
[----:B------:R-:W-:Y:S04]  /*0cc0*/  @!P1 STS [R2+0x4400], R7 ;  /* 0x0044000702009388 */ /* 0x000fe80000000800 */
[----:B------:R-:W-:Y:S04]  /*0cd0*/  @!P0 STS [R2+0x4600], R9 ;  /* 0x0046000902008388 */ /* 0x000fe80000000800 */
[----:B---3--:R-:W-:Y:S04]  /*0ce0*/  @!P4 STS [R2+0x4800], R11 ;  /* 0x0048000b0200c388 */ /* 0x008fe80000000800 */
[----:B------:R-:W-:Y:S04]  /*0cf0*/  @!P6 STS [R2+0x4a00], R13 ;  /* 0x004a000d0200e388 */ /* 0x000fe80000000800 */
[----:B--2---:R-:W-:Y:S04]  /*0d00*/  @!P5 STS [R2+0x4c00], R15 ;  /* 0x004c000f0200d388 */ /* 0x004fe80000000800 */
[----:B----4-:R-:W-:Y:S01]  /*0d10*/  @!P3 STS [R2+0x4e00], R17 ;  /* 0x004e00110200b388 */ /* 0x010fe20000000800 */
[----:B------:R-:W-:Y:S06]  /*0d20*/  BAR.SYNC.DEFER_BLOCKING 0x0 ;  /* 0x0000000000007b1d */ /* 0x000fec0000010000 */
[----:B------:R-:W-:Y:S04]  /*0d30*/  LDS R4, [R2] ;  /* 0x0000000002047984 */ /* 0x000fe80000000800 */
[----:B------:R-:W0:Y:S04]  /*0d40*/  LDS R5, [R2+0x200] ;  /* 0x0002000002057984 */ /* 0x000e280000000800 */
        /* <DEDUP_REMOVED lines=8> */
[----:B------:R-:W5:Y:S01]  /*0dd0*/  LDS R3, [R2+0x1400] ;  /* 0x0014000002037984 */ /* 0x000f620000000800 */
[----:B0-----:R-:W-:-:S03]  /*0de0*/  FADD R5, R4, R5 ;  /* 0x0000000504057221 */ /* 0x001fc60000000000 */
[----:B------:R-:W-:Y:S04]  /*0df0*/  LDS R16, [R2+0x4200] ;  /* 0x0042000002107984 */ /* 0x000fe80000000800 */
        /* <DEDUP_REMOVED lines=46> */
[----:B------:R-:W-:Y:S01]  /*10e0*/  LDS R22, [R2+0x4e00] ;  /* 0x004e000002167984 */ /* 0x000fe20000000800 */
[----:B---3--:R-:W-:-:S03]  /*10f0*/  FADD R7, R6, R7 ;  /* 0x0000000706077221 */ /* 0x008fc60000000000 */
[----:B------:R-:W2:Y:S01]  /*1100*/  LDS R6, [R2+0x4400] ;  /* 0x0044000002067984 */ /* 0x000ea20000000800 */
[----:B----4-:R-:W-:-:S04]  /*1110*/  FADD R8, R7, R8 ;  /* 0x0000000807087221 */ /* 0x010fc80000000000 */
[----:B-----5:R-:W-:Y:S02]  /*1120*/  FADD R9, R8, R9 ;  /* 0x0000000908097221 */ /* 0x020fe40000000000 */
[----:B------:R-:W3:Y:S02]  /*1130*/  LDS R8, [R2+0x4800] ;  /* 0x0048000002087984 */ /* 0x000ee40000000800 */
[----:B------:R-:W-:-:S04]  /*1140*/  FADD R10, R9, R10 ;  /* 0x0000000a090a7221 */ /* 0x000fc80000000000 */
[----:B------:R-:W-:Y:S02]  /*1150*/  FADD R11, R10, R11 ;  /* 0x0000000b0a0b7221 */ /* 0x000fe40000000000 */
[----:B------:R-:W4:Y:S02]  /*1160*/  LDS R10, [R2+0x4c00] ;  /* 0x004c0000020a7984 */ /* 0x000f240000000800 */
[----:B------:R-:W-:-:S04]  /*1170*/  FADD R12, R11, R12 ;  /* 0x0000000c0b0c7221 */ /* 0x000fc80000000000 */
[----:B------:R-:W-:-:S04]  /*1180*/  FADD R3, R12, R3 ;  /* 0x000000030c037221 */ /* 0x000fc80000000000 */
[----:B0-----:R-:W-:-:S04]  /*1190*/  FADD R3, R3, R4 ;  /* 0x0000000403037221 */ /* 0x001fc80000000000 */
[----:B-1----:R-:W-:-:S04]  /*11a0*/  FADD R3, R3, R14 ;  /* 0x0000000e03037221 */ /* 0x002fc80000000000 */
[----:B------:R-:W-:-:S04]  /*11b0*/  FADD R3, R3, R16 ;  /* 0x0000001003037221 */ /* 0x000fc80000000000 */
[----:B--2---:R-:W-:-:S04]  /*11c0*/  FADD R3, R3, R6 ;  /* 0x0000000603037221 */ /* 0x004fc80000000000 */
[----:B------:R-:W-:-:S04]  /*11d0*/  FADD R3, R3, R18 ;  /* 0x0000001203037221 */ /* 0x000fc80000000000 */
[----:B---3--:R-:W-:-:S04]  /*11e0*/  FADD R3, R3, R8 ;  /* 0x0000000803037221 */ /* 0x008fc80000000000 */
[----:B------:R-:W-:-:S04]  /*11f0*/  FADD R3, R3, R20 ;  /* 0x0000001403037221 */ /* 0x000fc80000000000 */
[----:B----4-:R-:W-:-:S04]  /*1200*/  FADD R3, R3, R10 ;  /* 0x0000000a03037221 */ /* 0x010fc80000000000 */
[----:B------:R-:W-:-:S05]  /*1210*/  FADD R3, R3, R22 ;  /* 0x0000001603037221 */ /* 0x000fca0000000000 */
[----:B------:R-:W-:Y:S01]  /*1220*/  STS [R2], R3 ;  /* 0x0000000302007388 */ /* 0x000fe20000000800 */
[----:B------:R-:W-:Y:S01]  /*1230*/  BAR.SYNC.DEFER_BLOCKING 0x0 ;  /* 0x0000000000007b1d */ /* 0x000fe20000010000 */
[----:B------:R-:W-:-:S13]  /*1240*/  ISETP.GT.U32.AND P0, PT, R0, 0x1f, PT ;  /* 0x0000001f0000780c */ /* 0x000fda0003f04070 */
[----:B------:R-:W-:Y:S04]  /*1250*/  @!P0 LDS R4, [R2] ;  /* 0x0000000002048984 */ /* 0x000fe80000000800 */
[----:B------:R-:W0:Y:S04]  /*1260*/  @!P0 LDS R5, [R2+0x80] ;  /* 0x0000800002058984 */ /* 0x000e280000000800 */
[----:B------:R-:W1:Y:S04]  /*1270*/  @!P0 LDS R7, [R2+0x100] ;  /* 0x0001000002078984 */ /* 0x000e680000000800 */
[----:B------:R-:W2:Y:S01]  /*1280*/  @!P0 LDS R9, [R2+0x180] ;  /* 0x0001800002098984 */ /* 0x000ea20000000800 */
[----:B------:R-:W-:Y:S01]  /*1290*/  ISETP.NE.AND P1, PT, R0, RZ, PT ;  /* 0x000000ff0000720c */ /* 0x000fe20003f25270 */
[----:B0-----:R-:W-:-:S04]  /*12a0*/  @!P0 FADD R4, R4, R5 ;  /* 0x0000000504048221 */ /* 0x001fc80000000000 */
[----:B-1----:R-:W-:-:S04]  /*12b0*/  @!P0 FADD R4, R4, R7 ;  /* 0x0000000704048221 */ /* 0x002fc80000000000 */
[----:B--2---:R-:W-:-:S05]  /*12c0*/  @!P0 FADD R9, R4, R9 ;  /* 0x0000000904098221 */ /* 0x004fca0000000000 */
[----:B------:R0:W-:Y:S01]  /*12d0*/  @!P0 STS [R2], R9 ;  /* 0x0000000902008388 */ /* 0x0001e20000000800 */
[----:B------:R-:W-:Y:S06]  /*12e0*/  BAR.SYNC.DEFER_BLOCKING 0x0 ;  /* 0x0000000000007b1d */ /* 0x000fec0000010000 */
[----:B------:R-:W-:Y:S05]  /*12f0*/  @P1 EXIT ;  /* 0x000000000000194d */ /* 0x000fea0003800000 */
[----:B------:R-:W1:Y:S01]  /*1300*/  LDS.128 R4, [UR4] ;  /* 0x00000004ff047984 */ /* 0x000e620008000c00 */
[----:B0-----:R-:W0:Y:S03]  /*1310*/  LDC.64 R2, c[0x0][0x388] ;  /* 0x0000e200ff027b82 */ /* 0x001e260000000a00 */
[----:B------:R-:W2:Y:S04]  /*1320*/  LDS.128 R16, [UR4+0x10] ;  /* 0x00001004ff107984 */ /* 0x000ea80008000c00 */
[----:B------:R-:W3:Y:S04]  /*1330*/  LDS.128 R12, [UR4+0x20] ;  /* 0x00002004ff0c7984 */ /* 0x000ee80008000c00 */
[----:B------:R-:W4:Y:S01]  /*1340*/  LDS.128 R8, [UR4+0x30] ;  /* 0x00003004ff087984 */ /* 0x000f220008000c00 */
[----:B-1----:R-:W-:-:S04]  /*1350*/  FADD R5, R4, R5 ;  /* 0x0000000504057221 */ /* 0x002fc80000000000 */
[----:B------:R-:W-:-:S04]  /*1360*/  FADD R6, R5, R6 ;  /* 0x0000000605067221 */ /* 0x000fc80000000000 */
[----:B------:R-:W-:-:S04]  /*1370*/  FADD R7, R6, R7 ;  /* 0x0000000706077221 */ /* 0x000fc80000000000 */
[----:B--2---:R-:W-:Y:S02]  /*1380*/  FADD R16, R7, R16 ;  /* 0x0000001007107221 */ /* 0x004fe40000000000 */
[----:B------:R-:W1:Y:S02]  /*1390*/  LDS.128 R4, [UR4+0x40] ;  /* 0x00004004ff047984 */ /* 0x000e640008000c00 */
[----:B------:R-:W-:-:S04]  /*13a0*/  FADD R17, R16, R17 ;  /* 0x0000001110117221 */ /* 0x000fc80000000000 */
[----:B------:R-:W-:-:S04]  /*13b0*/  FADD R18, R17, R18 ;  /* 0x0000001211127221 */ /* 0x000fc80000000000 */
[----:B------:R-:W-:-:S04]  /*13c0*/  FADD R19, R18, R19 ;  /* 0x0000001312137221 */ /* 0x000fc80000000000 */
[----:B---3--:R-:W-:Y:S02]  /*13d0*/  FADD R12, R19, R12 ;  /* 0x0000000c130c7221 */ /* 0x008fe40000000000 */
[----:B------:R-:W2:Y:S02]  /*13e0*/  LDS.128 R16, [UR4+0x50] ;  /* 0x00005004ff107984 */ /* 0x000ea40008000c00 */
[----:B------:R-:W-:-:S04]  /*13f0*/  FADD R13, R12, R13 ;  /* 0x0000000d0c0d7221 */ /* 0x000fc80000000000 */
[----:B------:R-:W-:-:S04]  /*1400*/  FADD R14, R13, R14 ;  /* 0x0000000e0d0e7221 */ /* 0x000fc80000000000 */
[----:B------:R-:W-:-:S04]  /*1410*/  FADD R15, R14, R15 ;  /* 0x0000000f0e0f7221 */ /* 0x000fc80000000000 */
[----:B----4-:R-:W-:Y:S02]  /*1420*/  FADD R8, R15, R8 ;  /* 0x000000080f087221 */ /* 0x010fe40000000000 */
[----:B------:R-:W3:Y:S02]  /*1430*/  LDS.128 R12, [UR4+0x60] ;  /* 0x00006004ff0c7984 */ /* 0x000ee40008000c00 */
[----:B------:R-:W-:-:S04]  /*1440*/  FADD R9, R8, R9 ;  /* 0x0000000908097221 */ /* 0x000fc80000000000 */
[----:B------:R-:W-:-:S04]  /*1450*/  FADD R10, R9, R10 ;  /* 0x0000000a090a7221 */ /* 0x000fc80000000000 */
[----:B------:R-:W-:-:S04]  /*1460*/  FADD R11, R10, R11 ;  /* 0x0000000b0a0b7221 */ /* 0x000fc80000000000 */
[----:B-1----:R-:W-:Y:S02]  /*1470*/  FADD R4, R11, R4 ;  /* 0x000000040b047221 */ /* 0x002fe40000000000 */
[----:B------:R-:W1:Y:S02]  /*1480*/  LDS.128 R8, [UR4+0x70] ;  /* 0x00007004ff087984 */ /* 0x000e640008000c00 */
[----:B------:R-:W-:-:S04]  /*1490*/  FADD R5, R4, R5 ;  /* 0x0000000504057221 */ /* 0x000fc80000000000 */
[----:B------:R-:W-:-:S04]  /*14a0*/  FADD R6, R5, R6 ;  /* 0x0000000605067221 */ /* 0x000fc80000000000 */
[----:B------:R-:W-:-:S04]  /*14b0*/  FADD R7, R6, R7 ;  /* 0x0000000706077221 */ /* 0x000fc80000000000 */
[----:B--2---:R-:W-:-:S04]  /*14c0*/  FADD R16, R7, R16 ;  /* 0x0000001007107221 */ /* 0x004fc80000000000 */
[----:B------:R-:W-:-:S04]  /*14d0*/  FADD R17, R16, R17 ;  /* 0x0000001110117221 */ /* 0x000fc80000000000 */
[----:B------:R-:W-:-:S04]  /*14e0*/  FADD R18, R17, R18 ;  /* 0x0000001211127221 */ /* 0x000fc80000000000 */
[----:B------:R-:W-:-:S04]  /*14f0*/  FADD R19, R18, R19 ;  /* 0x0000001312137221 */ /* 0x000fc80000000000 */
[----:B---3--:R-:W-:-:S04]  /*1500*/  FADD R12, R19, R12 ;  /* 0x0000000c130c7221 */ /* 0x008fc80000000000 */
[----:B------:R-:W-:-:S04]  /*1510*/  FADD R13, R12, R13 ;  /* 0x0000000d0c0d7221 */ /* 0x000fc80000000000 */
[----:B------:R-:W-:-:S04]  /*1520*/  FADD R14, R13, R14 ;  /* 0x0000000e0d0e7221 */ /* 0x000fc80000000000 */
[----:B------:R-:W-:-:S04]  /*1530*/  FADD R15, R14, R15 ;  /* 0x0000000f0e0f7221 */ /* 0x000fc80000000000 */
[----:B-1----:R-:W-:-:S04]  /*1540*/  FADD R8, R15, R8 ;  /* 0x000000080f087221 */ /* 0x002fc80000000000 */
[----:B------:R-:W-:-:S04]  /*1550*/  FADD R9, R8, R9 ;  /* 0x0000000908097221 */ /* 0x000fc80000000000 */
[----:B------:R-:W-:-:S04]  /*1560*/  FADD R10, R9, R10 ;  /* 0x0000000a090a7221 */ /* 0x000fc80000000000 */
[----:B------:R-:W-:-:S05]  /*1570*/  FADD R11, R10, R11 ;  /* 0x0000000b0a0b7221 */ /* 0x000fca0000000000 */
[----:B------:R-:W-:Y:S04]  /*1580*/  STS [UR4], R11 ;  /* 0x0000000bff007988 */ /* 0x000fe80008000804 */
[----:B0-----:R-:W-:Y:S01]  /*1590*/  STG.E desc[UR6][R2.64], R11 ;  /* 0x0000000b02007986 */ /* 0x001fe2000c101906 */
[----:B------:R-:W-:Y:S05]  /*15a0*/  EXIT ;  /* 0x000000000000794d */ /* 0x000fea0003800000 */
.L_x_108:
        /* <DEDUP_REMOVED lines=13> */
.L_x_150:


//--------------------- .text._Z23Num3isNum1dividedbyNum2PfS_S_ --------------------------
	.section	.text._Z23Num3isNum1dividedbyNum2PfS_S_,"ax",@progbits
	.align	128
        .global         _Z23Num3isNum1dividedbyNum2PfS_S_
        .type           _Z23Num3isNum1dividedbyNum2PfS_S_,@function
        .size           _Z23Num3isNum1dividedbyNum2PfS_S_,(.L_x_136 - _Z23Num3isNum1dividedbyNum2PfS_S_)
        .other          _Z23Num3isNum1dividedbyNum2PfS_S_,@"STO_CUDA_ENTRY STV_DEFAULT"
_Z23Num3isNum1dividedbyNum2PfS_S_:
.text._Z23Num3isNum1dividedbyNum2PfS_S_:
[----:B------:R-:W-:Y:S08]  /*0000*/  LDC R1, c[0x0][0x37c] ;  /* 0x0000df00ff017b82 */ /* 0x000ff00000000800 */
[----:B------:R-:W0:Y:S01]  /*0010*/  LDC.64 R4, c[0x0][0x390] ;  /* 0x0000e400ff047b82 */ /* 0x000e220000000a00 */
[----:B------:R-:W0:Y:S07]  /*0020*/  LDCU.64 UR4, c[0x0][0x358] ;  /* 0x00006b00ff0477ac */ /* 0x000e2e0008000a00 */
[----:B------:R-:W1:Y:S01]  /*0030*/  LDC.64 R2, c[0x0][0x388] ;  /* 0x0000e200ff027b82 */ /* 0x000e620000000a00 */
[----:B0-----:R-:W2:Y:S04]  /*0040*/  LDG.E R5, desc[UR4][R4.64] ;  /* 0x0000000404057981 */ /* 0x001ea8000c1e1900 */
[----:B-1----:R-:W3:Y:S01]  /*0050*/  LDG.E R0, desc[UR4][R2.64] ;  /* 0x0000000402007981 */ /* 0x002ee2000c1e1900 */
[----:B--2---:R-:W0:Y:S08]  /*0060*/  MUFU.RCP R6, R5 ;  /* 0x0000000500067308 */ /* 0x004e300000001000 */
[----:B---3--:R-:W1:Y:S01]  /*0070*/  FCHK P0, R0, R5 ;  /* 0x0000000500007302 */ /* 0x008e620000000000 */
[----:B0-----:R-:W-:-:S04]  /*0080*/  FFMA R7, -R5, R6, 1 ;  /* 0x3f80000005077423 */ /* 0x001fc80000000106 */
[----:B------:R-:W-:-:S04]  /*0090*/  FFMA R7, R6, R7, R6 ;  /* 0x0000000706077223 */ /* 0x000fc80000000006 */
[----:B------:R-:W-:-:S04]  /*00a0*/  FFMA R6, R0, R7, RZ ;  /* 0x0000000700067223 */ /* 0x000fc800000000ff */
[----:B------:R-:W-:-:S04]  /*00b0*/  FFMA R8, -R5, R6, R0 ;  /* 0x0000000605087223 */ /* 0x000fc80000000100 */
[----:B------:R-:W-:Y:S01]  /*00c0*/  FFMA R7, R7, R8, R6 ;  /* 0x0000000807077223 */ /* 0x000fe20000000006 */
[----:B-1----:R-:W-:Y:S06]  /*00d0*/  @!P0 BRA `(.L_x_109) ;  /* 0x0000000000088947 */ /* 0x002fec0003800000 */
[----:B------:R-:W-:-:S07]  /*00e0*/  MOV R2, 0x100 ;  /* 0x0000010000027802 */ /* 0x000fce0000000f00 */
[----:B------:R-:W-:Y:S05]  /*00f0*/  CALL.REL.NOINC `($__internal_4_$__cuda_sm3x_div_rn_noftz_f32_slowpath) ;  /* 0x00000000000c7944 */ /* 0x000fea0003c00000 */
.L_x_109:
[----:B------:R-:W0:Y:S02]  /*0100*/  LDC.64 R2, c[0x0][0x380] ;  /* 0x0000e000ff027b82 */ /* 0x000e240000000a00 */
[----:B0-----:R-:W-:Y:S01]  /*0110*/  STG.E desc[UR4][R2.64], R7 ;  /* 0x0000000702007986 */ /* 0x001fe2000c101904 */
[----:B------:R-:W-:Y:S05]  /*0120*/  EXIT ;  /* 0x000000000000794d */ /* 0x000fea0003800000 */
        .weak           $__internal_4_$__cuda_sm3x_div_rn_noftz_f32_slowpath
        .type           $__internal_4_$__cuda_sm3x_div_rn_noftz_f32_slowpath,@function
        .size           $__internal_4_$__cuda_sm3x_div_rn_noftz_f32_slowpath,(.L_x_136 - $__internal_4_$__cuda_sm3x_div_rn_noftz_f32_slowpath)
$__internal_4_$__cuda_sm3x_div_rn_noftz_f32_slowpath:
[----:B------:R-:W-:Y:S01]  /*0130*/  SHF.R.U32.HI R4, RZ, 0x17, R5 ;  /* 0x00000017ff047819 */ /* 0x000fe20000011605 */
[--C-:B------:R-:W-:Y:S01]  /*0140*/  IMAD.MOV.U32 R7, RZ, RZ, R0.reuse ;  /* 0x000000ffff077224 */ /* 0x100fe200078e0000 */
[----:B------:R-:W-:Y:S02]  /*0150*/  SHF.R.U32.HI R3, RZ, 0x17, R0 ;  /* 0x00000017ff037819 */ /* 0x000fe40000011600 */
[----:B------:R-:W-:Y:S02]  /*0160*/  LOP3.LUT R6, R4, 0xff, RZ, 0xc0, !PT ;  /* 0x000000ff04067812 */ /* 0x000fe400078ec0ff */
[----:B------:R-:W-:-:S03]  /*0170*/  LOP3.LUT R4, R3, 0xff, RZ, 0xc0, !PT ;  /* 0x000000ff03047812 */ /* 0x000fc600078ec0ff */
[----:B------:R-:W-:Y:S02]  /*0180*/  VIADD R10, R6, 0xffffffff ;  /* 0xffffffff060a7836 */ /* 0x000fe40000000000 */
[----:B------:R-:W-:-:S03]  /*0190*/  VIADD R9, R4, 0xffffffff ;  /* 0xffffffff04097836 */ /* 0x000fc60000000000 */
[----:B------:R-:W-:-:S04]  /*01a0*/  ISETP.GT.U32.AND P0, PT, R10, 0xfd, PT ;  /* 0x000000fd0a00780c */ /* 0x000fc80003f04070 */
[----:B------:R-:W-:-:S13]  /*01b0*/  ISETP.GT.U32.OR P0, PT, R9, 0xfd, P0 ;  /* 0x000000fd0900780c */ /* 0x000fda0000704470 */
[----:B------:R-:W-:Y:S01]  /*01c0*/  @!P0 IMAD.MOV.U32 R8, RZ, RZ, RZ ;  /* 0x000000ffff088224 */ /* 0x000fe200078e00ff */
[----:B------:R-:W-:Y:S06]  /*01d0*/  @!P0 BRA `(.L_x_110) ;  /* 0x0000000000608947 */ /* 0x000fec0003800000 */
[----:B------:R-:W-:Y:S01]  /*01e0*/  FSETP.GTU.FTZ.AND P0, PT, |R0|, +INF , PT ;  /* 0x7f8000000000780b */ /* 0x000fe20003f1c200 */
[----:B------:R-:W-:Y:S01]  /*01f0*/  IMAD.MOV.U32 R3, RZ, RZ, R5 ;  /* 0x000000ffff037224 */ /* 0x000fe200078e0005 */
        /* <DEDUP_REMOVED lines=17> */
[----:B------:R-:W-:Y:S02]  /*0310*/  @P0 IMAD.MOV.U32 R8, RZ, RZ, RZ ;  /* 0x000000ffff080224 */ /* 0x000fe400078e00ff */
[----:B------:R-:W-:Y:S01]  /*0320*/  @!P0 FFMA R7, R0, 1.84467440737095516160e+19, RZ ;  /* 0x5f80000000078823 */ /* 0x000fe200000000ff */
[----:B------:R-:W-:Y:S02]  /*0330*/  @!P0 IMAD.MOV.U32 R8, RZ, RZ, -0x40 ;  /* 0xffffffc0ff088424 */ /* 0x000fe400078e00ff */
[----:B------:R-:W-:Y:S02]  /*0340*/  @!P1 FFMA R5, R3, 1.84467440737095516160e+19, RZ ;  /* 0x5f80000003059823 */ /* 0x000fe400000000ff */
[----:B------:R-:W-:-:S07]  /*0350*/  @!P1 VIADD R8, R8, 0x40 ;  /* 0x0000004008089836 */ /* 0x000fce0000000000 */
.L_x_110:
[----:B------:R-:W-:Y:S01]  /*0360*/  LEA R0, R6, 0xc0800000, 0x17 ;  /* 0xc080000006007811 */ /* 0x000fe200078eb8ff */
[----:B------:R-:W-:-:S04]  /*0370*/  VIADD R4, R4, 0xffffff81 ;  /* 0xffffff8104047836 */ /* 0x000fc80000000000 */
[----:B------:R-:W-:Y:S02]  /*0380*/  IMAD.IADD R5, R5, 0x1, -R0 ;  /* 0x0000000105057824 */ /* 0x000fe400078e0a00 */
[----:B------:R-:W-:Y:S02]  /*0390*/  IMAD R0, R4, -0x800000, R7 ;  /* 0xff80000004007824 */ /* 0x000fe400078e0207 */
[----:B------:R-:W0:Y:S01]  /*03a0*/  MUFU.RCP R3, R5 ;  /* 0x0000000500037308 */ /* 0x000e220000001000 */
[----:B------:R-:W-:-:S04]  /*03b0*/  FADD.FTZ R9, -R5, -RZ ;  /* 0x800000ff05097221 */ /* 0x000fc80000010100 */
[----:B0-----:R-:W-:-:S04]  /*03c0*/  FFMA R10, R3, R9, 1 ;  /* 0x3f800000030a7423 */ /* 0x001fc80000000009 */
[----:B------:R-:W-:-:S04]  /*03d0*/  FFMA R12, R3, R10, R3 ;  /* 0x0000000a030c7223 */ /* 0x000fc80000000003 */
[----:B------:R-:W-:-:S04]  /*03e0*/  FFMA R3, R0, R12, RZ ;  /* 0x0000000c00037223 */ /* 0x000fc800000000ff */
[----:B------:R-:W-:-:S04]  /*03f0*/  FFMA R10, R9, R3, R0 ;  /* 0x00000003090a7223 */ /* 0x000fc80000000000 */
[----:B------:R-:W-:Y:S01]  /*0400*/  FFMA R11, R12, R10, R3 ;  /* 0x0000000a0c0b7223 */ /* 0x000fe20000000003 */
[----:B------:R-:W-:-:S03]  /*0410*/  IADD3 R3, PT, PT, R4, 0x7f, -R6 ;  /* 0x0000007f04037810 */ /* 0x000fc60007ffe806 */
[----:B------:R-:W-:Y:S02]  /*0420*/  FFMA R10, R9, R11, R0 ;  /* 0x0000000b090a7223 */ /* 0x000fe40000000000 */
[----:B------:R-:W-:Y:S02]  /*0430*/  IMAD.IADD R3, R3, 0x1, R8 ;  /* 0x0000000103037824 */ /* 0x000fe400078e0208 */
[----:B------:R-:W-:-:S05]  /*0440*/  FFMA R7, R12, R10, R11 ;  /* 0x0000000a0c077223 */ /* 0x000fca000000000b */
[----:B------:R-:W-:-:S04]  /*0450*/  SHF.R.U32.HI R0, RZ, 0x17, R7 ;  /* 0x00000017ff007819 */ /* 0x000fc80000011607 */
[----:B------:R-:W-:-:S05]  /*0460*/  LOP3.LUT R0, R0, 0xff, RZ, 0xc0, !PT ;  /* 0x000000ff00007812 */ /* 0x000fca00078ec0ff */
[----:B------:R-:W-:-:S04]  /*0470*/  IMAD.IADD R6, R0, 0x1, R3 ;  /* 0x0000000100067824 */ /* 0x000fc800078e0203 */
        /* <DEDUP_REMOVED lines=11> */
[----:B------:R-:W-:Y:S02]  /*0530*/  VIADD R5, R6, 0x20 ;  /* 0x0000002006057836 */ /* 0x000fe40000000000 */
[-CC-:B------:R-:W-:Y:S01]  /*0540*/  FFMA.RM R3, R12, R10.reuse, R11.reuse ;  /* 0x0000000a0c037223 */ /* 0x180fe2000000400b */
[----:B------:R-:W-:Y:S02]  /*0550*/  ISETP.NE.AND P2, PT, R6, RZ, PT ;  /* 0x000000ff0600720c */ /* 0x000fe40003f45270 */
[----:B------:R-:W-:Y:S01]  /*0560*/  LOP3.LUT R4, R0, 0x7fffff, RZ, 0xc0, !PT ;  /* 0x007fffff00047812 */ /* 0x000fe200078ec0ff */
[----:B------:R-:W-:Y:S01]  /*0570*/  FFMA.RP R0, R12, R10, R11 ;  /* 0x0000000a0c007223 */ /* 0x000fe2000000800b */
[----:B------:R-:W-:Y:S01]  /*0580*/  ISETP.NE.AND P1, PT, R6, RZ, PT ;  /* 0x000000ff0600720c */ /* 0x000fe20003f25270 */
[----:B------:R-:W-:Y:S01]  /*0590*/  IMAD.MOV R6, RZ, RZ, -R6 ;  /* 0x000000ffff067224 */ /* 0x000fe200078e0a06 */
[----:B------:R-:W-:-:S02]  /*05a0*/  LOP3.LUT R4, R4, 0x800000, RZ, 0xfc, !PT ;  /* 0x0080000004047812 */ /* 0x000fc400078efcff */
[----:B------:R-:W-:Y:S02]  /*05b0*/  FSETP.NEU.FTZ.AND P0, PT, R0, R3, PT ;  /* 0x000000030000720b */ /* 0x000fe40003f1d000 */
[----:B------:R-:W-:Y:S02]  /*05c0*/  SHF.L.U32 R5, R4, R5, RZ ;  /* 0x0000000504057219 */ /* 0x000fe400000006ff */
[----:B------:R-:W-:Y:S02]  /*05d0*/  SEL R3, R6, RZ, P2 ;  /* 0x000000ff06037207 */ /* 0x000fe40001000000 */
[----:B------:R-:W-:Y:S02]  /*05e0*/  ISETP.NE.AND P1, PT, R5, RZ, P1 ;  /* 0x000000ff0500720c */ /* 0x000fe40000f25270 */
[----:B------:R-:W-:Y:S02]  /*05f0*/  SHF.R.U32.HI R3, RZ, R3, R4 ;  /* 0x00000003ff037219 */ /* 0x000fe40000011604 */
[----:B------:R-:W-:-:S02]  /*0600*/  PLOP3.LUT P0, PT, P0, P1, PT, 0xf8, 0x8f ;  /* 0x00000000008f781c */ /* 0x000fc40000703f70 */
[----:B------:R-:W-:Y:S02]  /*0610*/  SHF.R.U32.HI R5, RZ, 0x1, R3 ;  /* 0x00000001ff057819 */ /* 0x000fe40000011603 */
[----:B------:R-:W-:-:S04]  /*0620*/  SEL R0, RZ, 0x1, !P0 ;  /* 0x00000001ff007807 */ /* 0x000fc80004000000 */
[----:B------:R-:W-:-:S04]  /*0630*/  LOP3.LUT R0, R0, 0x1, R5, 0xf8, !PT ;  /* 0x0000000100007812 */ /* 0x000fc800078ef805 */
[----:B------:R-:W-:-:S05]  /*0640*/  LOP3.LUT R0, R0, R3, RZ, 0xc0, !PT ;  /* 0x0000000300007212 */ /* 0x000fca00078ec0ff */
[----:B------:R-:W-:-:S05]  /*0650*/  IMAD.IADD R0, R5, 0x1, R0 ;  /* 0x0000000105007824 */ /* 0x000fca00078e0200 */
[----:B------:R-:W-:Y:S01]  /*0660*/  LOP3.LUT R7, R0, R7, RZ, 0xfc, !PT ;  /* 0x0000000700077212 */ /* 0x000fe200078efcff */
[----:B------:R-:W-:Y:S06]  /*0670*/  BRA `(.L_x_117) ;  /* 0x0000000000347947 */ /* 0x000fec0003800000 */
.L_x_116:
[----:B------:R-:W-:-:S04]  /*0680*/  LOP3.LUT R7, R7, 0x80000000, RZ, 0xc0, !PT ;  /* 0x8000000007077812 */ /* 0x000fc800078ec0ff */
[----:B------:R-:W-:Y:S01]  /*0690*/  LOP3.LUT R7, R7, 0x7f800000, RZ, 0xfc, !PT ;  /* 0x7f80000007077812 */ /* 0x000fe200078efcff */
[----:B------:R-:W-:Y:S06]  /*06a0*/  BRA `(.L_x_117) ;  /* 0x0000000000287947 */ /* 0x000fec0003800000 */
.L_x_115:
[----:B------:R-:W-:Y:S01]  /*06b0*/  IMAD R7, R3, 0x800000, R7 ;  /* 0x0080000003077824 */ /* 0x000fe200078e0207 */
[----:B------:R-:W-:Y:S06]  /*06c0*/  BRA `(.L_x_117) ;  /* 0x0000000000207947 */ /* 0x000fec0003800000 */
.L_x_114:
[----:B------:R-:W-:-:S04]  /*06d0*/  LOP3.LUT R7, R5, 0x80000000, R7, 0x48, !PT ;  /* 0x8000000005077812 */ /* 0x000fc800078e4807 */
[----:B------:R-:W-:Y:S01]  /*06e0*/  LOP3.LUT R7, R7, 0x7f800000, RZ, 0xfc, !PT ;  /* 0x7f80000007077812 */ /* 0x000fe200078efcff */
[----:B------:R-:W-:Y:S06]  /*06f0*/  BRA `(.L_x_117) ;  /* 0x0000000000147947 */ /* 0x000fec0003800000 */
.L_x_113:
[----:B------:R-:W-:Y:S01]  /*0700*/  LOP3.LUT R7, R5, 0x80000000, R7, 0x48, !PT ;  /* 0x8000000005077812 */ /* 0x000fe200078e4807 */
[----:B------:R-:W-:Y:S06]  /*0710*/  BRA `(.L_x_117) ;  /* 0x00000000000c7947 */ /* 0x000fec0003800000 */
.L_x_112:
[----:B------:R-:W0:Y:S01]  /*0720*/  MUFU.RSQ R7, -QNAN ;  /* 0xffc0000000077908 */ /* 0x000e220000001400 */
[----:B------:R-:W-:Y:S05]  /*0730*/  BRA `(.L_x_117) ;  /* 0x0000000000047947 */ /* 0x000fea0003800000 */
.L_x_111:
[----:B------:R-:W-:-:S07]  /*0740*/  FADD.FTZ R7, R0, R3 ;  /* 0x0000000300077221 */ /* 0x000fce0000010000 */
.L_x_117:
[----:B------:R-:W-:-:S04]  /*0750*/  IMAD.MOV.U32 R3, RZ, RZ, 0x0 ;  /* 0x00000000ff037424 */ /* 0x000fc800078e00ff */
[----:B0-----:R-:W-:Y:S05]  /*0760*/  RET.REL.NODEC R2 `(_Z23Num3isNum1dividedbyNum2PfS_S_) ;  /* 0xfffffff802247950 */ /* 0x001fea0003c3ffff */
.L_x_118:
        /* <DEDUP_REMOVED lines=9> */
.L_x_136:


//--------------------- .text._Z34EachNodeExtractFromElemBuffInto_ApP7FEMElemP7FEMNodeP6PcgVecPfPi --------------------------
	.section	.text._Z34EachNodeExtractFromElemBuffInto_ApP7FEMElemP7FEMNodeP6PcgVecPfPi,"ax",@progbits
	.align	128
        .global         _Z34EachNodeExtractFromElemBuffInto_ApP7FEMElemP7FEMNodeP6PcgVecPfPi
        .type           _Z34EachNodeExtractFromElemBuffInto_ApP7FEMElemP7FEMNodeP6PcgVecPfPi,@function
        .size           _Z34EachNodeExtractFromElemBuffInto_ApP7FEMElemP7FEMNodeP6PcgVecPfPi,(.L_x_152 - _Z34EachNodeExtractFromElemBuffInto_ApP7FEMElemP7FEMNodeP6PcgVecPfPi)
        .other          _Z34EachNodeExtractFromElemBuffInto_ApP7FEMElemP7FEMNodeP6PcgVecPfPi,@"STO_CUDA_ENTRY STV_DEFAULT"
_Z34EachNodeExtractFromElemBuffInto_ApP7FEMElemP7FEMNodeP6PcgVecPfPi:
.text._Z34EachNodeExtractFromElemBuffInto_ApP7FEMElemP7FEMNodeP6PcgVecPfPi:
        /* <DEDUP_REMOVED lines=19> */
[----:B0-----:R-:W-:-:S06]  /*0130*/  IMAD.WIDE R6, R0, 0x4, R6 ;  /* 0x0000000400067825 */ /* 0x001fcc00078e0206 */
[----:B------:R0:W5:Y:S01]  /*0140*/  LDG.E R6, desc[UR4][R6.64] ;  /* 0x0000000406067981 */ /* 0x000162000c1e1900 */
[----:B------:R-:W-:Y:S05]  /*0150*/  BRA `(.L_x_121) ;  /* 0x0000000c008c7947 */ /* 0x000fea0003800000 */
.L_x_120:
[----:B------:R-:W2:Y:S01]  /*0160*/  LDG.E R2, desc[UR4][R12.64] ;  /* 0x000000040c027981 */ /* 0x000ea2000c1e1900 */
[----:B------:R-:W-:Y:S01]  /*0170*/  HFMA2 R6, -RZ, RZ, 0, 0 ;  /* 0x00000000ff067431 */ /* 0x000fe200000001ff */
[----:B--2---:R-:W-:-:S13]  /*0180*/  ISETP.GE.AND P0, PT, R2, 0x1, PT ;  /* 0x000000010200780c */ /* 0x004fda0003f06270 */
[----:B------:R-:W-:Y:S05]  /*0190*/  @!P0 BRA `(.L_x_121) ;  /* 0x0000000c007c8947 */ /* 0x000fea0003800000 */
[----:B------:R-:W-:Y:S01]  /*01a0*/  ISETP.GE.U32.AND P0, PT, R2, 0x10, PT ;  /* 0x000000100200780c */ /* 0x000fe20003f06070 */
[----:B------:R-:W-:Y:S01]  /*01b0*/  BSSY.RECONVERGENT B1, `(.L_x_122) ;  /* 0x0000069000017945 */ /* 0x000fe20003800200 */
[----:B------:R-:W-:Y:S02]  /*01c0*/  MOV R5, RZ ;  /* 0x000000ff00057202 */ /* 0x000fe40000000f00 */
[----:B------:R-:W-:-:S09]  /*01d0*/  MOV R6, RZ ;  /* 0x000000ff00067202 */ /* 0x000fd20000000f00 */
[----:B------:R-:W-:Y:S05]  /*01e0*/  @!P0 BRA `(.L_x_123) ;  /* 0x0000000400948947 */ /* 0x000fea0003800000 */
[----:B------:R-:W-:Y:S02]  /*01f0*/  IADD3 R14, P0, PT, R12, 0x34, RZ ;  /* 0x000000340c0e7810 */ /* 0x000fe40007f1e0ff */
[----:B------:R-:W-:Y:S02]  /*0200*/  LOP3.LUT R5, R2, 0x7ffffff0, RZ, 0xc0, !PT ;  /* 0x7ffffff002057812 */ /* 0x000fe400078ec0ff */
[----:B------:R-:W-:Y:S02]  /*0210*/  MOV R6, RZ ;  /* 0x000000ff00067202 */ /* 0x000fe40000000f00 */
[----:B------:R-:W-:Y:S02]  /*0220*/  IADD3.X R15, PT, PT, RZ, R13, RZ, P0, !PT ;  /* 0x0000000dff0f7210 */ /* 0x000fe400007fe4ff */
[----:B------:R-:W-:-:S07]  /*0230*/  IADD3 R7, PT, PT, -R5, RZ, RZ ;  /* 0x000000ff05077210 */ /* 0x000fce0007ffe1ff */
.L_x_124:
        /* <DEDUP_REMOVED lines=14> */
[----:B----4-:R-:W-:-:S04]  /*0320*/  IMAD.WIDE R28, R27, 0x4, R28 ;  /* 0x000000041b1c7825 */ /* 0x010fc800078e021c */
[----:B-----5:R-:W-:Y:S02]  /*0330*/  IMAD.WIDE R18, R19, 0x98, R16 ;  /* 0x0000009813127825 */ /* 0x020fe400078e0210 */
[----:B------:R-:W2:Y:S02]  /*0340*/  LDG.E R29, desc[UR4][R28.64+0x5c] ;  /* 0x00005c041c1d7981 */ /* 0x000ea4000c1e1900 */
[----:B------:R-:W-:-:S04]  /*0350*/  IMAD.WIDE R20, R23, 0x4, R20 ;  /* 0x0000000417147825 */ /* 0x000fc800078e0214 */
[----:B------:R-:W-:Y:S02]  /*0360*/  IMAD.WIDE R18, R9, 0x4, R18 ;  /* 0x0000000409127825 */ /* 0x000fe400078e0212 */
[----:B------:R-:W3:Y:S02]  /*0370*/  LDG.E R21, desc[UR4][R20.64+0x5c] ;  /* 0x00005c0414157981 */ /* 0x000ee4000c1e1900 */
[----:B------:R-:W-:Y:S02]  /*0380*/  IMAD.WIDE R24, R25, 0x98, R16 ;  /* 0x0000009819187825 */ /* 0x000fe400078e0210 */
[----:B------:R0:W4:Y:S02]  /*0390*/  LDG.E R26, desc[UR4][R18.64+0x5c] ;  /* 0x00005c04121a7981 */ /* 0x000124000c1e1900 */
[----:B------:R-:W-:Y:S02]  /*03a0*/  IMAD.WIDE R24, R8, 0x4, R24 ;  /* 0x0000000408187825 */ /* 0x000fe400078e0218 */
[----:B------:R-:W5:Y:S02]  /*03b0*/  LDG.E R20, desc[UR4][R14.64+0x10] ;  /* 0x000010040e147981 */ /* 0x000f64000c1e1900 */
[----:B0-----:R-:W-:-:S02]  /*03c0*/  IMAD.WIDE R18, R3, 0x98, R16 ;  /* 0x0000009803127825 */ /* 0x001fc400078e0210 */
[----:B------:R0:W5:Y:S04]  /*03d0*/  LDG.E R28, desc[UR4][R24.64+0x5c] ;  /* 0x00005c04181c7981 */ /* 0x000168000c1e1900 */
[----:B------:R-:W5:Y:S01]  /*03e0*/  LDG.E R3, desc[UR4][R14.64+0xc] ;  /* 0x00000c040e037981 */ /* 0x000f62000c1e1900 */
[----:B0-----:R-:W-:-:S03]  /*03f0*/  IMAD.WIDE R24, R4, 0x4, R18 ;  /* 0x0000000404187825 */ /* 0x001fc600078e0212 */
[----:B------:R-:W5:Y:S04]  /*0400*/  LDG.E R19, desc[UR4][R14.64+-0x1c] ;  /* 0xffffe4040e137981 */ /* 0x000f68000c1e1900 */
[----:B------:R-:W5:Y:S04]  /*0410*/  LDG.E R24, desc[UR4][R24.64+0x5c] ;  /* 0x00005c0418187981 */ /* 0x000f68000c1e1900 */
[----:B------:R-:W5:Y:S01]  /*0420*/  LDG.E R25, desc[UR4][R14.64+-0x10] ;  /* 0xfffff0040e197981 */ /* 0x000f62000c1e1900 */
[----:B--2---:R-:W-:-:S04]  /*0430*/  FADD R6, R29, R6 ;  /* 0x000000061d067221 */ /* 0x004fc80000000000 */
[----:B---3--:R-:W-:-:S04]  /*0440*/  FADD R21, R6, R21 ;  /* 0x0000001506157221 */ /* 0x008fc80000000000 */
[----:B----4-:R-:W-:Y:S02]  /*0450*/  FADD R21, R21, R26 ;  /* 0x0000001a15157221 */ /* 0x010fe40000000000 */
[----:B------:R-:W2:Y:S02]  /*0460*/  LDG.E R26, desc[UR4][R14.64+-0xc] ;  /* 0xfffff4040e1a7981 */ /* 0x000ea4000c1e1900 */
[----:B-----5:R-:W-:Y:S02]  /*0470*/  FADD R29, R21, R28 ;  /* 0x0000001c151d7221 */ /* 0x020fe40000000000 */
[----:B------:R-:W3:Y:S04]  /*0480*/  LDG.E R21, desc[UR4][R14.64+-0x14] ;  /* 0xffffec040e157981 */ /* 0x000ee8000c1e1900 */
[----:B------:R-:W4:Y:S01]  /*0490*/  LDG.E R28, desc[UR4][R14.64+0x1c] ;  /* 0x00001c040e1c7981 */ /* 0x000f22000c1e1900 */
[----:B------:R-:W-:-:S04]  /*04a0*/  IMAD.WIDE R18, R19, 0x98, R16 ;  /* 0x0000009813127825 */ /* 0x000fc800078e0210 */
[----:B------:R-:W-:Y:S01]  /*04b0*/  FADD R29, R29, R24 ;  /* 0x000000181d1d7221 */ /* 0x000fe20000000000 */
[----:B------:R-:W-:Y:S01]  /*04c0*/  IMAD.WIDE R18, R3, 0x4, R18 ;  /* 0x0000000403127825 */ /* 0x000fe200078e0212 */
[----:B------:R-:W5:Y:S04]  /*04d0*/  LDG.E R24, desc[UR4][R14.64+0x14] ;  /* 0x000014040e187981 */ /* 0x000f68000c1e1900 */
[----:B------:R0:W4:Y:S02]  /*04e0*/  LDG.E R6, desc[UR4][R18.64+0x5c] ;  /* 0x00005c0412067981 */ /* 0x000124000c1e1900 */
[----:B0-----:R-:W-:Y:S02]  /*04f0*/  IMAD.WIDE R18, R22, 0x98, R16 ;  /* 0x0000009816127825 */ /* 0x001fe400078e0210 */
[----:B------:R-:W2:Y:S02]  /*0500*/  LDG.E R22, desc[UR4][R14.64+0x18] ;  /* 0x000018040e167981 */ /* 0x000ea4000c1e1900 */
[----:B------:R-:W-:-:S06]  /*0510*/  IMAD.WIDE R18, R20, 0x4, R18 ;  /* 0x0000000414127825 */ /* 0x000fcc00078e0212 */
[----:B------:R-:W4:Y:S01]  /*0520*/  LDG.E R18, desc[UR4][R18.64+0x5c] ;  /* 0x00005c0412127981 */ /* 0x000f22000c1e1900 */
[----:B---3--:R-:W-:-:S04]  /*0530*/  IMAD.WIDE R20, R21, 0x98, R16 ;  /* 0x0000009815147825 */ /* 0x008fc800078e0210 */
[----:B-----5:R-:W-:-:S04]  /*0540*/  IMAD.WIDE R20, R24, 0x4, R20 ;  /* 0x0000000418147825 */ /* 0x020fc800078e0214 */
[----:B------:R-:W-:Y:S02]  /*0550*/  IMAD.WIDE R24, R25, 0x98, R16 ;  /* 0x0000009819187825 */ /* 0x000fe400078e0210 */
[----:B------:R-:W3:Y:S02]  /*0560*/  LDG.E R20, desc[UR4][R20.64+0x5c] ;  /* 0x00005c0414147981 */ /* 0x000ee4000c1e1900 */
[----:B--2---:R-:W-:Y:S02]  /*0570*/  IMAD.WIDE R24, R22, 0x4, R24 ;  /* 0x0000000416187825 */ /* 0x004fe400078e0218 */
[----:B------:R-:W2:Y:S04]  /*0580*/  LDG.E R21, desc[UR4][R14.64+0x24] ;  /* 0x000024040e157981 */ /* 0x000ea8000c1e1900 */
[----:B------:R0:W5:Y:S02]  /*0590*/  LDG.E R22, desc[UR4][R24.64+0x5c] ;  /* 0x00005c0418167981 */ /* 0x000164000c1e1900 */
[----:B0-----:R-:W-:-:S04]  /*05a0*/  IMAD.WIDE R24, R26, 0x98, R16 ;  /* 0x000000981a187825 */ /* 0x001fc800078e0210 */
[----:B----4-:R-:W-:Y:S02]  /*05b0*/  IMAD.WIDE R24, R28, 0x4, R24 ;  /* 0x000000041c187825 */ /* 0x010fe400078e0218 */
[----:B------:R-:W4:Y:S04]  /*05c0*/  LDG.E R28, desc[UR4][R14.64+0x20] ;  /* 0x000020040e1c7981 */ /* 0x000f28000c1e1900 */
[----:B------:R-:W5:Y:S04]  /*05d0*/  LDG.E R24, desc[UR4][R24.64+0x5c] ;  /* 0x00005c0418187981 */ /* 0x000f68000c1e1900 */
[----:B------:R-:W3:Y:S01]  /*05e0*/  LDG.E R25, desc[UR4][R14.64+0x2c] ;  /* 0x00002c040e197981 */ /* 0x000ee2000c1e1900 */
[----:B------:R-:W-:-:S04]  /*05f0*/  IMAD.WIDE R26, R27, 0x98, R16 ;  /* 0x000000981b1a7825 */ /* 0x000fc800078e0210 */
[----:B----4-:R-:W-:Y:S02]  /*0600*/  IMAD.WIDE R26, R28, 0x4, R26 ;  /* 0x000000041c1a7825 */ /* 0x010fe400078e021a */
[----:B------:R-:W4:Y:S04]  /*0610*/  LDG.E R28, desc[UR4][R14.64+0x30] ;  /* 0x000030040e1c7981 */ /* 0x000f28000c1e1900 */
[----:B------:R0:W5:Y:S02]  /*0620*/  LDG.E R19, desc[UR4][R26.64+0x5c] ;  /* 0x00005c041a137981 */ /* 0x000164000c1e1900 */
[----:B0-----:R-:W-:Y:S02]  /*0630*/  IMAD.WIDE R26, R23, 0x98, R16 ;  /* 0x00000098171a7825 */ /* 0x001fe400078e0210 */
[----:B------:R-:W5:Y:S02]  /*0640*/  LDG.E R23, desc[UR4][R14.64+0x28] ;  /* 0x000028040e177981 */ /* 0x000f64000c1e1900 */
[----:B--2---:R-:W-:-:S05]  /*0650*/  IMAD.WIDE R26, R21, 0x4, R26 ;  /* 0x00000004151a7825 */ /* 0x004fca00078e021a */
[----:B------:R0:W2:Y:S02]  /*0660*/  LDG.E R21, desc[UR4][R26.64+0x5c] ;  /* 0x00005c041a157981 */ /* 0x0000a4000c1e1900 */
[----:B0-----:R-:W-:-:S04]  /*0670*/  IMAD.WIDE R26, R9, 0x98, R16 ;  /* 0x00000098091a7825 */ /* 0x001fc800078e0210 */
[----:B------:R-:W-:-:S04]  /*0680*/  IMAD.WIDE R8, R8, 0x98, R16 ;  /* 0x0000009808087825 */ /* 0x000fc800078e0210 */
[----:B---3--:R-:W-:-:S05]  /*0690*/  IMAD.WIDE R8, R25, 0x4, R8 ;  /* 0x0000000419087825 */ /* 0x008fca00078e0208 */
[----:B------:R0:W3:Y:S02]  /*06a0*/  LDG.E R25, desc[UR4][R8.64+0x5c] ;  /* 0x00005c0408197981 */ /* 0x0000e4000c1e1900 */
[----:B0-----:R-:W-:-:S04]  /*06b0*/  IMAD.WIDE R8, R4, 0x98, R16 ;  /* 0x0000009804087825 */ /* 0x001fc800078e0210 */
[----:B------:R-:W-:Y:S02]  /*06c0*/  IMAD.WIDE R16, R3, 0x98, R16 ;  /* 0x0000009803107825 */ /* 0x000fe400078e0210 */
[----:B------:R-:W2:Y:S02]  /*06d0*/  LDG.E R3, desc[UR4][R14.64+0x34] ;  /* 0x000034040e037981 */ /* 0x000ea4000c1e1900 */
[----:B----4-:R-:W-:-:S04]  /*06e0*/  IMAD.WIDE R8, R28, 0x4, R8 ;  /* 0x000000041c087825 */ /* 0x010fc800078e0208 */
[----:B-----5:R-:W-:-:S05]  /*06f0*/  IMAD.WIDE R26, R23, 0x4, R26 ;  /* 0x00000004171a7825 */ /* 0x020fca00078e021a */
[----:B------:R-:W4:Y:S01]  /*0700*/  LDG.E R23, desc[UR4][R26.64+0x5c] ;  /* 0x00005c041a177981 */ /* 0x000f22000c1e1900 */
[----:B--2---:R-:W-:-:S03]  /*0710*/  IMAD.WIDE R16, R3, 0x4, R16 ;  /* 0x0000000403107825 */ /* 0x004fc600078e0210 */
[----:B------:R-:W2:Y:S04]  /*0720*/  LDG.E R3, desc[UR4][R8.64+0x5c] ;  /* 0x00005c0408037981 */ /* 0x000ea8000c1e1900 */
[----:B------:R-:W5:Y:S01]  /*0730*/  LDG.E R16, desc[UR4][R16.64+0x5c] ;  /* 0x00005c0410107981 */ /* 0x000f62000c1e1900 */
[----:B------:R-:W-:-:S04]  /*0740*/  FADD R29, R29, R6 ;  /* 0x000000061d1d7221 */ /* 0x000fc80000000000 */
[----:B------:R-:W-:-:S04]  /*0750*/  FADD R29, R29, R18 ;  /* 0x000000121d1d7221 */ /* 0x000fc80000000000 */
[----:B------:R-:W-:-:S04]  /*0760*/  FADD R29, R29, R20 ;  /* 0x000000141d1d7221 */ /* 0x000fc80000000000 */
[----:B------:R-:W-:-:S04]  /*0770*/  FADD R29, R29, R22 ;  /* 0x000000161d1d7221 */ /* 0x000fc80000000000 */
[----:B------:R-:W-:Y:S01]  /*0780*/  FADD R24, R29, R24 ;  /* 0x000000181d187221 */ /* 0x000fe20000000000 */
[----:B------:R-:W-:-:S03]  /*0790*/  IADD3 R7, PT, PT, R7, 0x10, RZ ;  /* 0x0000001007077810 */ /* 0x000fc60007ffe0ff */
[----:B------:R-:W-:Y:S01]  /*07a0*/  FADD R24, R24, R19 ;  /* 0x0000001318187221 */ /* 0x000fe20000000000 */
[----:B------:R-:W-:-:S03]  /*07b0*/  ISETP.NE.AND P0, PT, R7, RZ, PT ;  /* 0x000000ff0700720c */ /* 0x000fc60003f05270 */
[----:B------:R-:W-:Y:S01]  /*07c0*/  FADD R24, R24, R21 ;  /* 0x0000001518187221 */ /* 0x000fe20000000000 */
[----:B------:R-:W-:-:S04]  /*07d0*/  IADD3 R14, P1, PT, R14, 0x40, RZ ;  /* 0x000000400e0e7810 */ /* 0x000fc80007f3e0ff */
[----:B------:R-:W-:Y:S01]  /*07e0*/  IADD3.X R15, PT, PT, RZ, R15, RZ, P1, !PT ;  /* 0x0000000fff0f7210 */ /* 0x000fe20000ffe4ff */
[----:B----4-:R-:W-:-:S04]  /*07f0*/  FADD R24, R24, R23 ;  /* 0x0000001718187221 */ /* 0x010fc80000000000 */
[----:B---3--:R-:W-:-:S04]  /*0800*/  FADD R24, R24, R25 ;  /* 0x0000001918187221 */ /* 0x008fc80000000000 */
[----:B--2---:R-:W-:-:S04]  /*0810*/  FADD R3, R24, R3 ;  /* 0x0000000318037221 */ /* 0x004fc80000000000 */
[----:B-----5:R-:W-:Y:S01]  /*0820*/  FADD R6, R3, R16 ;  /* 0x0000001003067221 */ /* 0x020fe20000000000 */
[----:B------:R-:W-:Y:S06]  /*0830*/  @P0 BRA `(.L_x_124) ;  /* 0xfffffff800800947 */ /* 0x000fec000383ffff */
.L_x_123:
[----:B------:R-:W-:Y:S05]  /*0840*/  BSYNC.RECONVERGENT B1 ;  /* 0x0000000000017941 */ /* 0x000fea0003800200 */
.L_x_122:
[----:B------:R-:W-:-:S13]  /*0850*/  LOP3.LUT P0, R3, R2, 0xf, RZ, 0xc0, !PT ;  /* 0x0000000f02037812 */ /* 0x000fda000780c0ff */
        /* <DEDUP_REMOVED lines=24> */
[--C-:B---3--:R-:W-:Y:S01]  /*09e0*/  IMAD.WIDE R26, R27, 0x98, R14.reuse ;  /* 0x000000981b1a7825 */ /* 0x108fe200078e020e */
[----:B------:R-:W2:Y:S03]  /*09f0*/  LDG.E R7, desc[UR4][R8.64+0x5c] ;  /* 0x00005c0408077981 */ /* 0x000ea6000c1e1900 */
[----:B----4-:R-:W-:-:S04]  /*0a00*/  IMAD.WIDE R24, R25, 0x98, R14 ;  /* 0x0000009819187825 */ /* 0x010fc800078e020e */
[----:B-----5:R-:W-:Y:S02]  /*0a10*/  IMAD.WIDE R26, R23, 0x4, R26 ;  /* 0x00000004171a7825 */ /* 0x020fe400078e021a */
[----:B------:R-:W3:Y:S04]  /*0a20*/  LDG.E R23, desc[UR4][R16.64+0x1c] ;  /* 0x00001c0410177981 */ /* 0x000ee8000c1e1900 */
[----:B------:R-:W4:Y:S01]  /*0a30*/  LDG.E R8, desc[UR4][R16.64+0x18] ;  /* 0x0000180410087981 */ /* 0x000f22000c1e1900 */
[----:B------:R-:W-:-:S03]  /*0a40*/  IMAD.WIDE R24, R3, 0x4, R24 ;  /* 0x0000000403187825 */ /* 0x000fc600078e0218 */
[----:B------:R-:W5:Y:S04]  /*0a50*/  LDG.E R9, desc[UR4][R16.64+0x3c] ;  /* 0x00003c0410097981 */ /* 0x000f68000c1e1900 */
[----:B------:R-:W2:Y:S04]  /*0a60*/  LDG.E R3, desc[UR4][R24.64+0x5c] ;  /* 0x00005c0418037981 */ /* 0x000ea8000c1e1900 */
[----:B------:R0:W2:Y:S04]  /*0a70*/  LDG.E R24, desc[UR4][R16.64+0x44] ;  /* 0x0000440410187981 */ /* 0x0000a8000c1e1900 */
[----:B------:R-:W2:Y:S01]  /*0a80*/  LDG.E R25, desc[UR4][R26.64+0x5c] ;  /* 0x00005c041a197981 */ /* 0x000ea2000c1e1900 */
[----:B0-----:R-:W-:-:S04]  /*0a90*/  IMAD.WIDE R16, R20, 0x98, R14 ;  /* 0x0000009814107825 */ /* 0x001fc800078e020e */
[----:B------:R-:W-:-:S04]  /*0aa0*/  IMAD.WIDE R16, R18, 0x4, R16 ;  /* 0x0000000412107825 */ /* 0x000fc800078e0210 */
[--C-:B------:R-:W-:Y:S01]  /*0ab0*/  IMAD.WIDE R18, R19, 0x98, R14.reuse ;  /* 0x0000009813127825 */ /* 0x100fe200078e020e */
[----:B------:R-:W2:Y:S03]  /*0ac0*/  LDG.E R26, desc[UR4][R16.64+0x5c] ;  /* 0x00005c04101a7981 */ /* 0x000ea6000c1e1900 */
[----:B------:R-:W-:-:S04]  /*0ad0*/  IMAD.WIDE R20, R21, 0x98, R14 ;  /* 0x0000009815147825 */ /* 0x000fc800078e020e */
[----:B------:R-:W-:-:S06]  /*0ae0*/  IMAD.WIDE R18, R29, 0x4, R18 ;  /* 0x000000041d127825 */ /* 0x000fcc00078e0212 */
[----:B------:R-:W2:Y:S01]  /*0af0*/  LDG.E R18, desc[UR4][R18.64+0x5c] ;  /* 0x00005c0412127981 */ /* 0x000ea2000c1e1900 */
[----:B----4-:R-:W-:-:S04]  /*0b00*/  IMAD.WIDE R28, R8, 0x98, R14 ;  /* 0x00000098081c7825 */ /* 0x010fc800078e020e */
[----:B-----5:R-:W-:-:S04]  /*0b10*/  IMAD.WIDE R20, R9, 0x4, R20 ;  /* 0x0000000409147825 */ /* 0x020fc800078e0214 */
[----:B---3--:R-:W-:Y:S02]  /*0b20*/  IMAD.WIDE R14, R23, 0x98, R14 ;  /* 0x00000098170e7825 */ /* 0x008fe400078e020e */
[----:B------:R-:W3:Y:S02]  /*0b30*/  LDG.E R21, desc[UR4][R20.64+0x5c] ;  /* 0x00005c0414157981 */ /* 0x000ee4000c1e1900 */
[----:B------:R-:W-:-:S04]  /*0b40*/  IMAD.WIDE R22, R22, 0x4, R28 ;  /* 0x0000000416167825 */ /* 0x000fc800078e021c */
[----:B--2---:R-:W-:Y:S02]  /*0b50*/  IMAD.WIDE R14, R24, 0x4, R14 ;  /* 0x00000004180e7825 */ /* 0x004fe400078e020e */
[----:B------:R-:W2:Y:S04]  /*0b60*/  LDG.E R23, desc[UR4][R22.64+0x5c] ;  /* 0x00005c0416177981 */ /* 0x000ea8000c1e1900 */
[----:B------:R-:W4:Y:S01]  /*0b70*/  LDG.E R15, desc[UR4][R14.64+0x5c] ;  /* 0x00005c040e0f7981 */ /* 0x000f22000c1e1900 */
[----:B------:R-:W-:-:S04]  /*0b80*/  FADD R6, R6, R3 ;  /* 0x0000000306067221 */ /* 0x000fc80000000000 */
[----:B------:R-:W-:-:S04]  /*0b90*/  FADD R6, R6, R7 ;  /* 0x0000000706067221 */ /* 0x000fc80000000000 */
[----:B------:R-:W-:-:S04]  /*0ba0*/  FADD R25, R6, R25 ;  /* 0x0000001906197221 */ /* 0x000fc80000000000 */
[----:B------:R-:W-:Y:S01]  /*0bb0*/  FADD R25, R25, R26 ;  /* 0x0000001a19197221 */ /* 0x000fe20000000000 */
[----:B------:R-:W-:-:S03]  /*0bc0*/  IADD3 R5, PT, PT, R5, 0x8, RZ ;  /* 0x0000000805057810 */ /* 0x000fc60007ffe0ff */
[----:B------:R-:W-:-:S04]  /*0bd0*/  FADD R18, R25, R18 ;  /* 0x0000001219127221 */ /* 0x000fc80000000000 */
[----:B---3--:R-:W-:-:S04]  /*0be0*/  FADD R18, R18, R21 ;  /* 0x0000001512127221 */ /* 0x008fc80000000000 */
[----:B--2---:R-:W-:-:S04]  /*0bf0*/  FADD R18, R18, R23 ;  /* 0x0000001712127221 */ /* 0x004fc80000000000 */
[----:B----4-:R-:W-:-:S07]  /*0c00*/  FADD R6, R18, R15 ;  /* 0x0000000f12067221 */ /* 0x010fce0000000000 */
.L_x_126:
[----:B------:R-:W-:Y:S05]  /*0c10*/  BSYNC.RECONVERGENT B1 ;  /* 0x0000000000017941 */ /* 0x000fea0003800200 */
.L_x_125:
        /* <DEDUP_REMOVED lines=33> */
.L_x_128:
[----:B------:R-:W-:Y:S05]  /*0e30*/  BSYNC.RECONVERGENT B1 ;  /* 0x0000000000017941 */ /* 0x000fea0003800200 */
.L_x_127:
        /* <DEDUP_REMOVED lines=8> */
.L_x_129:
        /* <DEDUP_REMOVED lines=13> */
.L_x_121:
[----:B------:R-:W-:Y:S05]  /*0f90*/  BSYNC.RECONVERGENT B0 ;  /* 0x0000000000007941 */ /* 0x000fea0003800200 */
.L_x_119:
[----:B------:R-:W1:Y:S02]  /*0fa0*/  LDC.64 R2, c[0x0][0x390] ;  /* 0x0000e400ff027b82 */ /* 0x000e640000000a00 */
[----:B-1----:R-:W-:-:S05]  /*0fb0*/  IMAD.WIDE R2, R0, 0x1c, R2 ;  /* 0x0000001c00027825 */ /* 0x002fca00078e0202 */
[----:B-----5:R-:W-:Y:S01]  /*0fc0*/  STG.E desc[UR4][R2.64+0x14], R6 ;  /* 0x0000140602007986 */ /* 0x020fe2000c101904 */
[----:B------:R-:W-:Y:S05]  /*0fd0*/  EXIT ;  /* 0x000000000000794d */ /* 0x000fea0003800000 */
.L_x_130:
        /* <DEDUP_REMOVED lines=10> */
.L_x_152:


//--------------------- .text._Z27ElmentLocal_MtxA_Dot_VectorP7FEMElemP7FEMNodePiPf --------------------------
	.section	.text._Z27ElmentLocal_MtxA_Dot_VectorP7FEMElemP7FEMNodePiPf,"ax",@progbits
	.align	128
        .global         _Z27ElmentLocal_MtxA_Dot_VectorP7FEMElemP7FEMNodePiPf
        .type           _Z27ElmentLocal_MtxA_Dot_VectorP7FEMElemP7FEMNodePiPf,@function
        .size           _Z27ElmentLocal_MtxA_Dot_VectorP7FEMElemP7FEMNodePiPf,(.L_x_153 - _Z27ElmentLocal_MtxA_Dot_VectorP7FEMElemP7FEMNodePiPf)
        .other          _Z27ElmentLocal_MtxA_Dot_VectorP7FEMElemP7FEMNodePiPf,@"STO_CUDA_ENTRY STV_DEFAULT"
_Z27ElmentLocal_MtxA_Dot_VectorP7FEMElemP7FEMNodePiPf:
.text._Z27ElmentLocal_MtxA_Dot_VectorP7FEMElemP7FEMNodePiPf:
        /* <DEDUP_REMOVED lines=11> */
[----:B0-----:R-:W-:-:S06]  /*00b0*/  IMAD.WIDE R4, R7, 0x98, R4 ;  /* 0x0000009807047825 */ /* 0x001fcc00078e0204 */
[----:B------:R-:W0:Y:S01]  /*00c0*/  LDC.64 R6, c[0x0][0x398] ;  /* 0x0000e600ff067b82 */ /* 0x000e220000000a00 */
[----:B------:R-:W0:Y:S04]  /*00d0*/  LDG.E R11, desc[UR4][R4.64] ;  /* 0x00000004040b7981 */ /* 0x000e28000c1e1900 */
[----:B------:R-:W2:Y:S04]  /*00e0*/  LDG.E R13, desc[UR4][R4.64+0x4] ;  /* 0x00000404040d7981 */ /* 0x000ea8000c1e1900 */
[----:B------:R-:W3:Y:S04]  /*00f0*/  LDG.E R3, desc[UR4][R4.64+0x8] ;  /* 0x0000080404037981 */ /* 0x000ee8000c1e1900 */
[----:B------:R-:W4:Y:S04]  /*0100*/  LDG.E R8, desc[UR4][R4.64+0x10] ;  /* 0x0000100404087981 */ /* 0x000f28000c1e1900 */
[----:B------:R-:W4:Y:S04]  /*0110*/  LDG.E R19, desc[UR4][R4.64+0x14] ;  /* 0x0000140404137981 */ /* 0x000f28000c1e1900 */
        /* <DEDUP_REMOVED lines=13> */
[--C-:B--2---:R-:W-:Y:S01]  /*01f0*/  IMAD.WIDE R12, R13, 0x4, R6.reuse ;  /* 0x000000040d0c7825 */ /* 0x104fe200078e0206 */
[----:B------:R-:W2:Y:S03]  /*0200*/  LDG.E R0, desc[UR4][R10.64] ;  /* 0x000000040a007981 */ /* 0x000ea6000c1e1900 */
[----:B---3--:R-:W-:Y:S01]  /*0210*/  IMAD.WIDE R6, R3, 0x4, R6 ;  /* 0x0000000403067825 */ /* 0x008fe200078e0206 */
[----:B------:R0:W3:Y:S04]  /*0220*/  LDG.E R2, desc[UR4][R12.64] ;  /* 0x000000040c027981 */ /* 0x0000e8000c1e1900 */
[----:B------:R-:W3:Y:S04]  /*0230*/  LDG.E R3, desc[UR4][R4.64+0x2c] ;  /* 0x00002c0404037981 */ /* 0x000ee8000c1e1900 */
[----:B------:R-:W3:Y:S04]  /*0240*/  LDG.E R10, desc[UR4][R4.64+0x34] ;  /* 0x00003404040a7981 */ /* 0x000ee8000c1e1900 */
[----:B------:R-:W0:Y:S04]  /*0250*/  LDG.E R13, desc[UR4][R4.64+0x24] ;  /* 0x00002404040d7981 */ /* 0x000e28000c1e1900 */
[----:B------:R-:W3:Y:S04]  /*0260*/  LDG.E R12, desc[UR4][R4.64+0x28] ;  /* 0x00002804040c7981 */ /* 0x000ee8000c1e1900 */
[----:B------:R-:W3:Y:S04]  /*0270*/  LDG.E R11, desc[UR4][R4.64+0x58] ;  /* 0x00005804040b7981 */ /* 0x000ee8000c1e1900 */
[----:B------:R-:W3:Y:S01]  /*0280*/  LDG.E R6, desc[UR4][R6.64] ;  /* 0x0000000406067981 */ /* 0x000ee2000c1e1900 */
[C---:B----4-:R-:W-:Y:S01]  /*0290*/  FFMA R19, R8.reuse, R19, R21 ;  /* 0x0000001308137223 */ /* 0x050fe20000000015 */
[C---:B-----5:R-:W-:Y:S01]  /*02a0*/  FFMA R25, R8.reuse, R25, R24 ;  /* 0x0000001908197223 */ /* 0x060fe20000000018 */
[C---:B------:R-:W-:Y:S01]  /*02b0*/  FFMA R22, R8.reuse, R23, R22 ;  /* 0x0000001708167223 */ /* 0x040fe20000000016 */
[C---:B------:R-:W-:Y:S01]  /*02c0*/  FFMA R16, R8.reuse, R17, R16 ;  /* 0x0000001108107223 */ /* 0x040fe20000000010 */
[----:B------:R-:W-:Y:S01]  /*02d0*/  FFMA R15, R8, R15, R18 ;  /* 0x0000000f080f7223 */ /* 0x000fe20000000012 */
[C---:B--2---:R-:W-:Y:S01]  /*02e0*/  FFMA R19, R0.reuse, R19, RZ ;  /* 0x0000001300137223 */ /* 0x044fe200000000ff */
[----:B------:R-:W-:Y:S01]  /*02f0*/  FFMA R25, R0, R25, RZ ;  /* 0x0000001900197223 */ /* 0x000fe200000000ff */
[----:B---3--:R-:W-:-:S04]  /*0300*/  FFMA R3, R8, R3, R20 ;  /* 0x0000000308037223 */ /* 0x008fc80000000014 */
[----:B------:R-:W-:Y:S01]  /*0310*/  FFMA R3, R0, R3, RZ ;  /* 0x0000000300037223 */ /* 0x000fe200000000ff */
[----:B0-----:R-:W-:Y:S01]  /*0320*/  FFMA R13, R8, R13, R14 ;  /* 0x0000000d080d7223 */ /* 0x001fe2000000000e */
[C---:B------:R-:W-:Y:S02]  /*0330*/  FFMA R19, R2.reuse, R22, R19 ;  /* 0x0000001602137223 */ /* 0x040fe40000000013 */
[C---:B------:R-:W-:Y:S01]  /*0340*/  FFMA R3, R2.reuse, R16, R3 ;  /* 0x0000001002037223 */ /* 0x040fe20000000003 */
[----:B------:R-:W-:Y:S01]  /*0350*/  FFMA R13, R2, R13, R25 ;  /* 0x0000000d020d7223 */ /* 0x000fe20000000019 */
[C---:B------:R-:W-:Y:S01]  /*0360*/  FFMA R12, R8.reuse, R12, R9 ;  /* 0x0000000c080c7223 */ /* 0x040fe20000000009 */
[----:B------:R-:W-:Y:S01]  /*0370*/  FFMA R10, R8, R10, R11 ;  /* 0x0000000a080a7223 */ /* 0x000fe2000000000b */
[C---:B------:R-:W-:Y:S02]  /*0380*/  FFMA R15, R6.reuse, R15, R19 ;  /* 0x0000000f060f7223 */ /* 0x040fe40000000013 */
[C---:B------:R-:W-:Y:S01]  /*0390*/  FFMA R13, R6.reuse, R12, R13 ;  /* 0x0000000c060d7223 */ /* 0x040fe2000000000d */
[----:B------:R-:W-:-:S02]  /*03a0*/  FFMA R3, R6, R10, R3 ;  /* 0x0000000a06037223 */ /* 0x000fc40000000003 */
[----:B------:R-:W-:Y:S04]  /*03b0*/  STG.E desc[UR4][R4.64+0x5c], R15 ;  /* 0x00005c0f04007986 */ /* 0x000fe8000c101904 */
[----:B------:R-:W-:Y:S04]  /*03c0*/  STG.E desc[UR4][R4.64+0x60], R13 ;  /* 0x0000600d04007986 */ /* 0x000fe8000c101904 */
[----:B------:R-:W-:Y:S01]  /*03d0*/  STG.E desc[UR4][R4.64+0x64], R3 ;  /* 0x0000640304007986 */ /* 0x000fe2000c101904 */
[----:B------:R-:W-:Y:S05]  /*03e0*/  EXIT ;  /* 0x000000000000794d */ /* 0x000fea0003800000 */
.L_x_131:
        /* <DEDUP_REMOVED lines=9> */
.L_x_153:


//--------------------- .nv.global.init           --------------------------
	.section	.nv.global.init,"aw",@progbits
.nv.global.init:
	.type		$str,@object
	.size		$str,(.L_0 - $str)
$str:
        /*0000*/ 	.byte	0x4d, 0x61, 0x74, 0x72, 0x69, 0x78, 0x20, 0x69, 0x73, 0x20, 0x6e, 0x6f, 0x74, 0x20, 0x67, 0x6f
        /*0010*/ 	.byte	0x6f, 0x64, 0x0a, 0x00
.L_0:


//--------------------- .nv.shared.reserved.0     --------------------------
	.section	.nv.shared.reserved.0,"aw",@nobits
	.weak		__nv_reservedSMEM_offset_0_alias
	.size		__nv_reservedSMEM_offset_0_alias, 0, 64
	.other		__nv_reservedSMEM_offset_0_alias,@"STO_CUDA_RESERVED_SHARED STV_DEFAULT"
__nv_reservedSMEM_offset_0_alias:
	.zero		0
	.zero		64


//--------------------- .nv.shared._Z12reduction_2XPfS_S_S_Pi --------------------------
	.section	.nv.shared._Z12reduction_2XPfS_S_S_Pi,"aw",@nobits
	.sectionflags	@""
	.align	4
.nv.shared._Z12reduction_2XPfS_S_S_Pi:
	.zero		41984


//--------------------- .nv.shared._Z9reductionPfS_Pi --------------------------
	.section	.nv.shared._Z9reductionPfS_Pi,"aw",@nobits
	.sectionflags	@""
	.align	4
.nv.shared._Z9reductionPfS_Pi:
	.zero		21504


//--------------------- .nv.constant0._Z37EachNodeExtractFromElemBuffInto_JeddyP7FEMElemP7FEMNodePfPi --------------------------
	.section	.nv.constant0._Z37EachNodeExtractFromElemBuffInto_JeddyP7FEMElemP7FEMNodePfPi,"a",@progbits
	.sectionflags	@""
	.align	4
.nv.constant0._Z37EachNodeExtractFromElemBuffInto_JeddyP7FEMElemP7FEMNodePfPi:
	.zero		928


//--------------------- .nv.constant0._Z25ElmentLocal_MtxDp_Dot_d_xP7FEMElemP7FEMNodePiPf --------------------------
	.section	.nv.constant0._Z25ElmentLocal_MtxDp_Dot_d_xP7FEMElemP7FEMNodePiPf,"a",@progbits
	.sectionflags	@""
	.align	4
.nv.constant0._Z25ElmentLocal_MtxDp_Dot_d_xP7FEMElemP7FEMNodePiPf:
	.zero		928


//--------------------- .nv.constant0._Z38EachNodeExtractFromElemIeqInto_NodeIeqP7FEMElemP7FEMNodePi --------------------------
	.section	.nv.constant0._Z38EachNodeExtractFromElemIeqInto_NodeIeqP7FEMElemP7FEMNodePi,"a",@progbits
	.sectionflags	@""
	.align	4
.nv.constant0._Z38EachNodeExtractFromElemIeqInto_NodeIeqP7FEMElemP7FEMNodePi:
	.zero		920


//--------------------- .nv.constant0._Z42NonlinearElementsUpdate_Ve_And_EquvJSourceP7FEMElemPiPfS1_ --------------------------
	.section	.nv.constant0._Z42NonlinearElementsUpdate_Ve_And_EquvJSourceP7FEMElemPiPfS1_,"a",@progbits
	.sectionflags	@""
	.align	4
.nv.constant0._Z42NonlinearElementsUpdate_Ve_And_EquvJSourceP7FEMElemPiPfS1_:
	.zero		928


//--------------------- .nv.constant0._Z16GPU_PCG_Process2P6PcgVecPfS1_S1_Pi --------------------------
	.section	.nv.constant0._Z16GPU_PCG_Process2P6PcgVecPfS1_S1_Pi,"a",@progbits
	.sectionflags	@""
	.align	4
.nv.constant0._Z16GPU_PCG_Process2P6PcgVecPfS1_S1_Pi:
	.zero		936


//--------------------- .nv.constant0._Z16GPU_PCG_Process1P6PcgVecPfS1_S1_Pi --------------------------
	.section	.nv.constant0._Z16GPU_PCG_Process1P6PcgVecPfS1_S1_Pi,"a",@progbits
	.sectionflags	@""
	.align	4
.nv.constant0._Z16GPU_PCG_Process1P6PcgVecPfS1_S1_Pi:
	.zero		936


//--------------------- .nv.constant0._Z17r1z1_into_Buffer1P6PcgVecPiPf --------------------------
	.section	.nv.constant0._Z17r1z1_into_Buffer1P6PcgVecPiPf,"a",@progbits
	.sectionflags	@""
	.align	4
.nv.constant0._Z17r1z1_into_Buffer1P6PcgVecPiPf:
	.zero		920


//--------------------- .nv.constant0._Z38pAp_into_Buffer1_And_r0z0_into_Buffer2P6PcgVecPiPfS2_S2_ --------------------------
	.section	.nv.constant0._Z38pAp_into_Buffer1_And_r0z0_into_Buffer2P6PcgVecPiPfS2_S2_,"a",@progbits
	.sectionflags	@""
	.align	4
.nv.constant0._Z38pAp_into_Buffer1_And_r0z0_into_Buffer2P6PcgVecPiPfS2_S2_:
	.zero		936


//--------------------- .nv.constant0._Z11Set0the_d_xPfPi --------------------------
	.section	.nv.constant0._Z11Set0the_d_xPfPi,"a",@progbits
	.sectionflags	@""
	.align	4
.nv.constant0._Z11Set0the_d_xPfPi:
	.zero		912


//--------------------- .nv.constant0._Z15GPU_PCG_PreparePiPfP6PcgVec --------------------------
	.section	.nv.constant0._Z15GPU_PCG_PreparePiPfP6PcgVec,"a",@progbits
	.sectionflags	@""
	.align	4
.nv.constant0._Z15GPU_PCG_PreparePiPfP6PcgVec:
	.zero		920


//--------------------- .nv.constant0._Z20GPUmakePreconditonerP7FEMElemP7FEMNodePiP6PcgVec --------------------------
	.section	.nv.constant0._Z20GPUmakePreconditonerP7FEMElemP7FEMNodePiP6PcgVec,"a",@progbits
	.sectionflags	@""
	.align	4
.nv.constant0._Z20GPUmakePreconditonerP7FEMElemP7FEMNodePiP6PcgVec:
	.zero		928


//--------------------- .nv.constant0._Z31UpdateExcitationSumTo_PCGSolverP7FEMNodeP6PcgVecPi --------------------------
	.section	.nv.constant0._Z31UpdateExcitationSumTo_PCGSolverP7FEMNodeP6PcgVecPi,"a",@progbits
	.sectionflags	@""
	.align	4
.nv.constant0._Z31UpdateExcitationSumTo_PCGSolverP7FEMNodeP6PcgVecPi:
	.zero		920


//--------------------- .nv.constant0._Z12reduction_2XPfS_S_S_Pi --------------------------
	.section	.nv.constant0._Z12reduction_2XPfS_S_S_Pi,"a",@progbits
	.sectionflags	@""
	.align	4
.nv.constant0._Z12reduction_2XPfS_S_S_Pi:
	.zero		936


//--------------------- .nv.constant0._Z9reductionPfS_Pi --------------------------
	.section	.nv.constant0._Z9reductionPfS_Pi,"a",@progbits
	.sectionflags	@""
	.align	4
.nv.constant0._Z9reductionPfS_Pi:
	.zero		920


//--------------------- .nv.constant0._Z23Num3isNum1dividedbyNum2PfS_S_ --------------------------
	.section	.nv.constant0._Z23Num3isNum1dividedbyNum2PfS_S_,"a",@progbits
	.sectionflags	@""
	.align	4
.nv.constant0._Z23Num3isNum1dividedbyNum2PfS_S_:
	.zero		920


//--------------------- .nv.constant0._Z34EachNodeExtractFromElemBuffInto_ApP7FEMElemP7FEMNodeP6PcgVecPfPi --------------------------
	.section	.nv.constant0._Z34EachNodeExtractFromElemBuffInto_ApP7FEMElemP7FEMNodeP6PcgVecPfPi,"a",@progbits
	.sectionflags	@""
	.align	4
.nv.constant0._Z34EachNodeExtractFromElemBuffInto_ApP7FEMElemP7FEMNodeP6PcgVecPfPi:
	.zero		936


//--------------------- .nv.constant0._Z27ElmentLocal_MtxA_Dot_VectorP7FEMElemP7FEMNodePiPf --------------------------
	.section	.nv.constant0._Z27ElmentLocal_MtxA_Dot_VectorP7FEMElemP7FEMNodePiPf,"a",@progbits
	.sectionflags	@""
	.align	4
.nv.constant0._Z27ElmentLocal_MtxA_Dot_VectorP7FEMElemP7FEMNodePiPf:
	.zero		928


//--------------------- SYMBOLS --------------------------

	.type		.nv.reservedSmem.offset0,@object
	.size		.nv.reservedSmem.offset0,0x4
	.type		.nv.reservedSmem.cap,@object
	.size		.nv.reservedSmem.cap,0x4
	.type		vprintf,@function
